//
// Generated by NVIDIA NVVM Compiler
//
// Compiler Build ID: CL-36424714
// Cuda compilation tools, release 13.0, V13.0.88
// Based on NVVM 20.0.0
//

.version 9.0
.target sm_100
.address_size 64

	// .globl	generate_clusters
.global .align 4 .b8 precalc_xorwow_matrix[102400];
.global .align 4 .b8 precalc_xorwow_offset_matrix[102400];
.global .align 4 .b8 mrg32k3aM1[2304];
.global .align 4 .b8 mrg32k3aM2[2304];
.global .align 4 .b8 mrg32k3aM1SubSeq[2016];
.global .align 4 .b8 mrg32k3aM2SubSeq[2016];
.global .align 4 .b8 mrg32k3aM1Seq[2304];
.global .align 4 .b8 mrg32k3aM2Seq[2304];
.const .align 8 .b8 __cr_lgamma_table[72];

.visible .entry generate_clusters(
	.param .u64 .ptr .align 1 generate_clusters_param_0,
	.param .f32 generate_clusters_param_1,
	.param .u32 generate_clusters_param_2,
	.param .f32 generate_clusters_param_3,
	.param .f32 generate_clusters_param_4,
	.param .u32 generate_clusters_param_5,
	.param .u64 .ptr .align 1 generate_clusters_param_6,
	.param .u64 .ptr .align 1 generate_clusters_param_7,
	.param .u64 .ptr .align 1 generate_clusters_param_8
)
{
	.local .align 8 .b8 	__local_depot0[48];
	.reg .b64 	%SP;
	.reg .b64 	%SPL;
	.reg .pred 	%p<74>;
	.reg .b32 	%r<1446>;
	.reg .b32 	%f<114>;
	.reg .b64 	%rd<50>;
	.reg .b64 	%fd<19>;

	mov.u64 	%SPL, __local_depot0;
	ld.param.u32 	%r601, [generate_clusters_param_2];
	ld.param.f32 	%f5, [generate_clusters_param_3];
	ld.param.f32 	%f6, [generate_clusters_param_4];
	ld.param.u32 	%r602, [generate_clusters_param_5];
	ld.param.u64 	%rd17, [generate_clusters_param_6];
	ld.param.u64 	%rd18, [generate_clusters_param_7];
	cvta.to.global.u64 	%rd1, %rd18;
	cvta.to.global.u64 	%rd2, %rd17;
	mov.u32 	%r603, %tid.x;
	mov.u32 	%r604, %ctaid.x;
	mov.u32 	%r1, %ntid.x;
	mad.lo.s32 	%r1129, %r604, %r1, %r603;
	setp.ge.s32 	%p1, %r1129, %r602;
	@%p1 bra 	$L__BB0_127;
	add.u64 	%rd3, %SPL, 0;
	sqrt.rn.f32 	%f1, %f5;
	cvt.f64.f32 	%fd1, %f6;
	mov.u32 	%r605, %nctaid.x;
	mul.lo.s32 	%r3, %r1, %r605;
	and.b32  	%r4, %r601, 3;
	and.b32  	%r5, %r601, 2147483644;
$L__BB0_2:
	ld.param.u64 	%rd47, [generate_clusters_param_0];
	shr.s32 	%r606, %r1129, 31;
	shr.u32 	%r607, %r606, 30;
	add.s32 	%r608, %r1129, %r607;
	and.b32  	%r609, %r608, -4;
	sub.s32 	%r610, %r1129, %r609;
	cvta.to.global.u64 	%rd20, %rd47;
	mul.wide.s32 	%rd21, %r610, 8;
	add.s64 	%rd22, %rd20, %rd21;
	ld.global.u64 	%rd23, [%rd22];
	cvt.s64.s32 	%rd4, %r1129;
	cvt.u32.u64 	%r611, %rd23;
	xor.b32  	%r612, %r611, -1429050551;
	mul.lo.s32 	%r613, %r612, 1099087573;
	{ .reg .b32 tmp; mov.b64 {tmp, %r614}, %rd23; }
	xor.b32  	%r615, %r614, -136515619;
	mul.lo.s32 	%r616, %r615, -1703105765;
	add.s32 	%r617, %r613, %r616;
	add.s32 	%r7, %r617, 6615241;
	add.s32 	%r1152, %r613, 123456789;
	st.local.u32 	[%rd3+4], %r1152;
	xor.b32  	%r1151, %r613, 362436069;
	add.s32 	%r1150, %r616, 521288629;
	st.local.v2.u32 	[%rd3+8], {%r1151, %r1150};
	xor.b32  	%r1149, %r616, 88675123;
	add.s32 	%r1148, %r613, 5783321;
	st.local.v2.u32 	[%rd3+16], {%r1149, %r1148};
	setp.eq.s32 	%p2, %r1129, 0;
	@%p2 bra 	$L__BB0_117;
	mov.b32 	%r1135, 0;
	mov.u64 	%rd49, %rd4;
$L__BB0_4:
	mov.u64 	%rd5, %rd49;
	and.b64  	%rd6, %rd5, 3;
	setp.eq.s64 	%p3, %rd6, 0;
	@%p3 bra 	$L__BB0_116;
	mul.wide.u32 	%rd24, %r1135, 3200;
	mov.u64 	%rd25, precalc_xorwow_matrix;
	add.s64 	%rd7, %rd25, %rd24;
	mov.b32 	%r1148, 0;
	mov.u32 	%r1149, %r1148;
	mov.u32 	%r1150, %r1148;
	mov.u32 	%r1151, %r1148;
	mov.u32 	%r1152, %r1148;
	mov.u32 	%r1141, %r1148;
$L__BB0_6:
	mul.wide.u32 	%rd26, %r1141, 4;
	add.s64 	%rd27, %rd3, %rd26;
	ld.local.u32 	%r25, [%rd27+4];
	shl.b32 	%r26, %r1141, 5;
	mov.b32 	%r1147, 0;
$L__BB0_7:
	.pragma "nounroll";
	shr.u32 	%r621, %r25, %r1147;
	and.b32  	%r622, %r621, 1;
	setp.eq.b32 	%p4, %r622, 1;
	not.pred 	%p5, %p4;
	add.s32 	%r623, %r26, %r1147;
	mul.lo.s32 	%r624, %r623, 5;
	mul.wide.u32 	%rd28, %r624, 4;
	add.s64 	%rd8, %rd7, %rd28;
	@%p5 bra 	$L__BB0_9;
	ld.global.u32 	%r625, [%rd8];
	xor.b32  	%r1152, %r1152, %r625;
	ld.global.u32 	%r626, [%rd8+4];
	xor.b32  	%r1151, %r1151, %r626;
	ld.global.u32 	%r627, [%rd8+8];
	xor.b32  	%r1150, %r1150, %r627;
	ld.global.u32 	%r628, [%rd8+12];
	xor.b32  	%r1149, %r1149, %r628;
	ld.global.u32 	%r629, [%rd8+16];
	xor.b32  	%r1148, %r1148, %r629;
$L__BB0_9:
	and.b32  	%r631, %r621, 2;
	setp.eq.s32 	%p6, %r631, 0;
	@%p6 bra 	$L__BB0_11;
	ld.global.u32 	%r632, [%rd8+20];
	xor.b32  	%r1152, %r1152, %r632;
	ld.global.u32 	%r633, [%rd8+24];
	xor.b32  	%r1151, %r1151, %r633;
	ld.global.u32 	%r634, [%rd8+28];
	xor.b32  	%r1150, %r1150, %r634;
	ld.global.u32 	%r635, [%rd8+32];
	xor.b32  	%r1149, %r1149, %r635;
	ld.global.u32 	%r636, [%rd8+36];
	xor.b32  	%r1148, %r1148, %r636;
$L__BB0_11:
	and.b32  	%r638, %r621, 4;
	setp.eq.s32 	%p7, %r638, 0;
	@%p7 bra 	$L__BB0_13;
	ld.global.u32 	%r639, [%rd8+40];
	xor.b32  	%r1152, %r1152, %r639;
	ld.global.u32 	%r640, [%rd8+44];
	xor.b32  	%r1151, %r1151, %r640;
	ld.global.u32 	%r641, [%rd8+48];
	xor.b32  	%r1150, %r1150, %r641;
	ld.global.u32 	%r642, [%rd8+52];
	xor.b32  	%r1149, %r1149, %r642;
	ld.global.u32 	%r643, [%rd8+56];
	xor.b32  	%r1148, %r1148, %r643;
$L__BB0_13:
	and.b32  	%r645, %r621, 8;
	setp.eq.s32 	%p8, %r645, 0;
	@%p8 bra 	$L__BB0_15;
	ld.global.u32 	%r646, [%rd8+60];
	xor.b32  	%r1152, %r1152, %r646;
	ld.global.u32 	%r647, [%rd8+64];
	xor.b32  	%r1151, %r1151, %r647;
	ld.global.u32 	%r648, [%rd8+68];
	xor.b32  	%r1150, %r1150, %r648;
	ld.global.u32 	%r649, [%rd8+72];
	xor.b32  	%r1149, %r1149, %r649;
	ld.global.u32 	%r650, [%rd8+76];
	xor.b32  	%r1148, %r1148, %r650;
$L__BB0_15:
	and.b32  	%r652, %r621, 16;
	setp.eq.s32 	%p9, %r652, 0;
	@%p9 bra 	$L__BB0_17;
	ld.global.u32 	%r653, [%rd8+80];
	xor.b32  	%r1152, %r1152, %r653;
	ld.global.u32 	%r654, [%rd8+84];
	xor.b32  	%r1151, %r1151, %r654;
	ld.global.u32 	%r655, [%rd8+88];
	xor.b32  	%r1150, %r1150, %r655;
	ld.global.u32 	%r656, [%rd8+92];
	xor.b32  	%r1149, %r1149, %r656;
	ld.global.u32 	%r657, [%rd8+96];
	xor.b32  	%r1148, %r1148, %r657;
$L__BB0_17:
	and.b32  	%r659, %r621, 32;
	setp.eq.s32 	%p10, %r659, 0;
	@%p10 bra 	$L__BB0_19;
	ld.global.u32 	%r660, [%rd8+100];
	xor.b32  	%r1152, %r1152, %r660;
	ld.global.u32 	%r661, [%rd8+104];
	xor.b32  	%r1151, %r1151, %r661;
	ld.global.u32 	%r662, [%rd8+108];
	xor.b32  	%r1150, %r1150, %r662;
	ld.global.u32 	%r663, [%rd8+112];
	xor.b32  	%r1149, %r1149, %r663;
	ld.global.u32 	%r664, [%rd8+116];
	xor.b32  	%r1148, %r1148, %r664;
$L__BB0_19:
	and.b32  	%r666, %r621, 64;
	setp.eq.s32 	%p11, %r666, 0;
	@%p11 bra 	$L__BB0_21;
	ld.global.u32 	%r667, [%rd8+120];
	xor.b32  	%r1152, %r1152, %r667;
	ld.global.u32 	%r668, [%rd8+124];
	xor.b32  	%r1151, %r1151, %r668;
	ld.global.u32 	%r669, [%rd8+128];
	xor.b32  	%r1150, %r1150, %r669;
	ld.global.u32 	%r670, [%rd8+132];
	xor.b32  	%r1149, %r1149, %r670;
	ld.global.u32 	%r671, [%rd8+136];
	xor.b32  	%r1148, %r1148, %r671;
$L__BB0_21:
	and.b32  	%r673, %r621, 128;
	setp.eq.s32 	%p12, %r673, 0;
	@%p12 bra 	$L__BB0_23;
	ld.global.u32 	%r674, [%rd8+140];
	xor.b32  	%r1152, %r1152, %r674;
	ld.global.u32 	%r675, [%rd8+144];
	xor.b32  	%r1151, %r1151, %r675;
	ld.global.u32 	%r676, [%rd8+148];
	xor.b32  	%r1150, %r1150, %r676;
	ld.global.u32 	%r677, [%rd8+152];
	xor.b32  	%r1149, %r1149, %r677;
	ld.global.u32 	%r678, [%rd8+156];
	xor.b32  	%r1148, %r1148, %r678;
$L__BB0_23:
	and.b32  	%r680, %r621, 256;
	setp.eq.s32 	%p13, %r680, 0;
	@%p13 bra 	$L__BB0_25;
	ld.global.u32 	%r681, [%rd8+160];
	xor.b32  	%r1152, %r1152, %r681;
	ld.global.u32 	%r682, [%rd8+164];
	xor.b32  	%r1151, %r1151, %r682;
	ld.global.u32 	%r683, [%rd8+168];
	xor.b32  	%r1150, %r1150, %r683;
	ld.global.u32 	%r684, [%rd8+172];
	xor.b32  	%r1149, %r1149, %r684;
	ld.global.u32 	%r685, [%rd8+176];
	xor.b32  	%r1148, %r1148, %r685;
$L__BB0_25:
	and.b32  	%r687, %r621, 512;
	setp.eq.s32 	%p14, %r687, 0;
	@%p14 bra 	$L__BB0_27;
	ld.global.u32 	%r688, [%rd8+180];
	xor.b32  	%r1152, %r1152, %r688;
	ld.global.u32 	%r689, [%rd8+184];
	xor.b32  	%r1151, %r1151, %r689;
	ld.global.u32 	%r690, [%rd8+188];
	xor.b32  	%r1150, %r1150, %r690;
	ld.global.u32 	%r691, [%rd8+192];
	xor.b32  	%r1149, %r1149, %r691;
	ld.global.u32 	%r692, [%rd8+196];
	xor.b32  	%r1148, %r1148, %r692;
$L__BB0_27:
	and.b32  	%r694, %r621, 1024;
	setp.eq.s32 	%p15, %r694, 0;
	@%p15 bra 	$L__BB0_29;
	ld.global.u32 	%r695, [%rd8+200];
	xor.b32  	%r1152, %r1152, %r695;
	ld.global.u32 	%r696, [%rd8+204];
	xor.b32  	%r1151, %r1151, %r696;
	ld.global.u32 	%r697, [%rd8+208];
	xor.b32  	%r1150, %r1150, %r697;
	ld.global.u32 	%r698, [%rd8+212];
	xor.b32  	%r1149, %r1149, %r698;
	ld.global.u32 	%r699, [%rd8+216];
	xor.b32  	%r1148, %r1148, %r699;
$L__BB0_29:
	and.b32  	%r701, %r621, 2048;
	setp.eq.s32 	%p16, %r701, 0;
	@%p16 bra 	$L__BB0_31;
	ld.global.u32 	%r702, [%rd8+220];
	xor.b32  	%r1152, %r1152, %r702;
	ld.global.u32 	%r703, [%rd8+224];
	xor.b32  	%r1151, %r1151, %r703;
	ld.global.u32 	%r704, [%rd8+228];
	xor.b32  	%r1150, %r1150, %r704;
	ld.global.u32 	%r705, [%rd8+232];
	xor.b32  	%r1149, %r1149, %r705;
	ld.global.u32 	%r706, [%rd8+236];
	xor.b32  	%r1148, %r1148, %r706;
$L__BB0_31:
	and.b32  	%r708, %r621, 4096;
	setp.eq.s32 	%p17, %r708, 0;
	@%p17 bra 	$L__BB0_33;
	ld.global.u32 	%r709, [%rd8+240];
	xor.b32  	%r1152, %r1152, %r709;
	ld.global.u32 	%r710, [%rd8+244];
	xor.b32  	%r1151, %r1151, %r710;
	ld.global.u32 	%r711, [%rd8+248];
	xor.b32  	%r1150, %r1150, %r711;
	ld.global.u32 	%r712, [%rd8+252];
	xor.b32  	%r1149, %r1149, %r712;
	ld.global.u32 	%r713, [%rd8+256];
	xor.b32  	%r1148, %r1148, %r713;
$L__BB0_33:
	and.b32  	%r715, %r621, 8192;
	setp.eq.s32 	%p18, %r715, 0;
	@%p18 bra 	$L__BB0_35;
	ld.global.u32 	%r716, [%rd8+260];
	xor.b32  	%r1152, %r1152, %r716;
	ld.global.u32 	%r717, [%rd8+264];
	xor.b32  	%r1151, %r1151, %r717;
	ld.global.u32 	%r718, [%rd8+268];
	xor.b32  	%r1150, %r1150, %r718;
	ld.global.u32 	%r719, [%rd8+272];
	xor.b32  	%r1149, %r1149, %r719;
	ld.global.u32 	%r720, [%rd8+276];
	xor.b32  	%r1148, %r1148, %r720;
$L__BB0_35:
	and.b32  	%r722, %r621, 16384;
	setp.eq.s32 	%p19, %r722, 0;
	@%p19 bra 	$L__BB0_37;
	ld.global.u32 	%r723, [%rd8+280];
	xor.b32  	%r1152, %r1152, %r723;
	ld.global.u32 	%r724, [%rd8+284];
	xor.b32  	%r1151, %r1151, %r724;
	ld.global.u32 	%r725, [%rd8+288];
	xor.b32  	%r1150, %r1150, %r725;
	ld.global.u32 	%r726, [%rd8+292];
	xor.b32  	%r1149, %r1149, %r726;
	ld.global.u32 	%r727, [%rd8+296];
	xor.b32  	%r1148, %r1148, %r727;
$L__BB0_37:
	and.b32  	%r729, %r621, 32768;
	setp.eq.s32 	%p20, %r729, 0;
	@%p20 bra 	$L__BB0_39;
	ld.global.u32 	%r730, [%rd8+300];
	xor.b32  	%r1152, %r1152, %r730;
	ld.global.u32 	%r731, [%rd8+304];
	xor.b32  	%r1151, %r1151, %r731;
	ld.global.u32 	%r732, [%rd8+308];
	xor.b32  	%r1150, %r1150, %r732;
	ld.global.u32 	%r733, [%rd8+312];
	xor.b32  	%r1149, %r1149, %r733;
	ld.global.u32 	%r734, [%rd8+316];
	xor.b32  	%r1148, %r1148, %r734;
$L__BB0_39:
	add.s32 	%r1147, %r1147, 16;
	setp.ne.s32 	%p21, %r1147, 32;
	@%p21 bra 	$L__BB0_7;
	mad.lo.s32 	%r735, %r1141, -31, %r26;
	add.s32 	%r1141, %r735, 1;
	setp.ne.s32 	%p22, %r1141, 5;
	@%p22 bra 	$L__BB0_6;
	st.local.u32 	[%rd3+4], %r1152;
	st.local.v2.u32 	[%rd3+8], {%r1151, %r1150};
	st.local.v2.u32 	[%rd3+16], {%r1149, %r1148};
	setp.eq.s64 	%p23, %rd6, 1;
	@%p23 bra 	$L__BB0_116;
	mov.b32 	%r1148, 0;
	mov.u32 	%r1149, %r1148;
	mov.u32 	%r1150, %r1148;
	mov.u32 	%r1151, %r1148;
	mov.u32 	%r1152, %r1148;
	mov.u32 	%r1233, %r1148;
$L__BB0_43:
	mul.wide.u32 	%rd29, %r1233, 4;
	add.s64 	%rd30, %rd3, %rd29;
	ld.local.u32 	%r201, [%rd30+4];
	shl.b32 	%r202, %r1233, 5;
	mov.b32 	%r1239, 0;
$L__BB0_44:
	.pragma "nounroll";
	shr.u32 	%r738, %r201, %r1239;
	and.b32  	%r739, %r738, 1;
	setp.eq.b32 	%p24, %r739, 1;
	not.pred 	%p25, %p24;
	add.s32 	%r740, %r202, %r1239;
	mul.lo.s32 	%r741, %r740, 5;
	mul.wide.u32 	%rd31, %r741, 4;
	add.s64 	%rd9, %rd7, %rd31;
	@%p25 bra 	$L__BB0_46;
	ld.global.u32 	%r742, [%rd9];
	xor.b32  	%r1152, %r1152, %r742;
	ld.global.u32 	%r743, [%rd9+4];
	xor.b32  	%r1151, %r1151, %r743;
	ld.global.u32 	%r744, [%rd9+8];
	xor.b32  	%r1150, %r1150, %r744;
	ld.global.u32 	%r745, [%rd9+12];
	xor.b32  	%r1149, %r1149, %r745;
	ld.global.u32 	%r746, [%rd9+16];
	xor.b32  	%r1148, %r1148, %r746;
$L__BB0_46:
	and.b32  	%r748, %r738, 2;
	setp.eq.s32 	%p26, %r748, 0;
	@%p26 bra 	$L__BB0_48;
	ld.global.u32 	%r749, [%rd9+20];
	xor.b32  	%r1152, %r1152, %r749;
	ld.global.u32 	%r750, [%rd9+24];
	xor.b32  	%r1151, %r1151, %r750;
	ld.global.u32 	%r751, [%rd9+28];
	xor.b32  	%r1150, %r1150, %r751;
	ld.global.u32 	%r752, [%rd9+32];
	xor.b32  	%r1149, %r1149, %r752;
	ld.global.u32 	%r753, [%rd9+36];
	xor.b32  	%r1148, %r1148, %r753;
$L__BB0_48:
	and.b32  	%r755, %r738, 4;
	setp.eq.s32 	%p27, %r755, 0;
	@%p27 bra 	$L__BB0_50;
	ld.global.u32 	%r756, [%rd9+40];
	xor.b32  	%r1152, %r1152, %r756;
	ld.global.u32 	%r757, [%rd9+44];
	xor.b32  	%r1151, %r1151, %r757;
	ld.global.u32 	%r758, [%rd9+48];
	xor.b32  	%r1150, %r1150, %r758;
	ld.global.u32 	%r759, [%rd9+52];
	xor.b32  	%r1149, %r1149, %r759;
	ld.global.u32 	%r760, [%rd9+56];
	xor.b32  	%r1148, %r1148, %r760;
$L__BB0_50:
	and.b32  	%r762, %r738, 8;
	setp.eq.s32 	%p28, %r762, 0;
	@%p28 bra 	$L__BB0_52;
	ld.global.u32 	%r763, [%rd9+60];
	xor.b32  	%r1152, %r1152, %r763;
	ld.global.u32 	%r764, [%rd9+64];
	xor.b32  	%r1151, %r1151, %r764;
	ld.global.u32 	%r765, [%rd9+68];
	xor.b32  	%r1150, %r1150, %r765;
	ld.global.u32 	%r766, [%rd9+72];
	xor.b32  	%r1149, %r1149, %r766;
	ld.global.u32 	%r767, [%rd9+76];
	xor.b32  	%r1148, %r1148, %r767;
$L__BB0_52:
	and.b32  	%r769, %r738, 16;
	setp.eq.s32 	%p29, %r769, 0;
	@%p29 bra 	$L__BB0_54;
	ld.global.u32 	%r770, [%rd9+80];
	xor.b32  	%r1152, %r1152, %r770;
	ld.global.u32 	%r771, [%rd9+84];
	xor.b32  	%r1151, %r1151, %r771;
	ld.global.u32 	%r772, [%rd9+88];
	xor.b32  	%r1150, %r1150, %r772;
	ld.global.u32 	%r773, [%rd9+92];
	xor.b32  	%r1149, %r1149, %r773;
	ld.global.u32 	%r774, [%rd9+96];
	xor.b32  	%r1148, %r1148, %r774;
$L__BB0_54:
	and.b32  	%r776, %r738, 32;
	setp.eq.s32 	%p30, %r776, 0;
	@%p30 bra 	$L__BB0_56;
	ld.global.u32 	%r777, [%rd9+100];
	xor.b32  	%r1152, %r1152, %r777;
	ld.global.u32 	%r778, [%rd9+104];
	xor.b32  	%r1151, %r1151, %r778;
	ld.global.u32 	%r779, [%rd9+108];
	xor.b32  	%r1150, %r1150, %r779;
	ld.global.u32 	%r780, [%rd9+112];
	xor.b32  	%r1149, %r1149, %r780;
	ld.global.u32 	%r781, [%rd9+116];
	xor.b32  	%r1148, %r1148, %r781;
$L__BB0_56:
	and.b32  	%r783, %r738, 64;
	setp.eq.s32 	%p31, %r783, 0;
	@%p31 bra 	$L__BB0_58;
	ld.global.u32 	%r784, [%rd9+120];
	xor.b32  	%r1152, %r1152, %r784;
	ld.global.u32 	%r785, [%rd9+124];
	xor.b32  	%r1151, %r1151, %r785;
	ld.global.u32 	%r786, [%rd9+128];
	xor.b32  	%r1150, %r1150, %r786;
	ld.global.u32 	%r787, [%rd9+132];
	xor.b32  	%r1149, %r1149, %r787;
	ld.global.u32 	%r788, [%rd9+136];
	xor.b32  	%r1148, %r1148, %r788;
$L__BB0_58:
	and.b32  	%r790, %r738, 128;
	setp.eq.s32 	%p32, %r790, 0;
	@%p32 bra 	$L__BB0_60;
	ld.global.u32 	%r791, [%rd9+140];
	xor.b32  	%r1152, %r1152, %r791;
	ld.global.u32 	%r792, [%rd9+144];
	xor.b32  	%r1151, %r1151, %r792;
	ld.global.u32 	%r793, [%rd9+148];
	xor.b32  	%r1150, %r1150, %r793;
	ld.global.u32 	%r794, [%rd9+152];
	xor.b32  	%r1149, %r1149, %r794;
	ld.global.u32 	%r795, [%rd9+156];
	xor.b32  	%r1148, %r1148, %r795;
$L__BB0_60:
	and.b32  	%r797, %r738, 256;
	setp.eq.s32 	%p33, %r797, 0;
	@%p33 bra 	$L__BB0_62;
	ld.global.u32 	%r798, [%rd9+160];
	xor.b32  	%r1152, %r1152, %r798;
	ld.global.u32 	%r799, [%rd9+164];
	xor.b32  	%r1151, %r1151, %r799;
	ld.global.u32 	%r800, [%rd9+168];
	xor.b32  	%r1150, %r1150, %r800;
	ld.global.u32 	%r801, [%rd9+172];
	xor.b32  	%r1149, %r1149, %r801;
	ld.global.u32 	%r802, [%rd9+176];
	xor.b32  	%r1148, %r1148, %r802;
$L__BB0_62:
	and.b32  	%r804, %r738, 512;
	setp.eq.s32 	%p34, %r804, 0;
	@%p34 bra 	$L__BB0_64;
	ld.global.u32 	%r805, [%rd9+180];
	xor.b32  	%r1152, %r1152, %r805;
	ld.global.u32 	%r806, [%rd9+184];
	xor.b32  	%r1151, %r1151, %r806;
	ld.global.u32 	%r807, [%rd9+188];
	xor.b32  	%r1150, %r1150, %r807;
	ld.global.u32 	%r808, [%rd9+192];
	xor.b32  	%r1149, %r1149, %r808;
	ld.global.u32 	%r809, [%rd9+196];
	xor.b32  	%r1148, %r1148, %r809;
$L__BB0_64:
	and.b32  	%r811, %r738, 1024;
	setp.eq.s32 	%p35, %r811, 0;
	@%p35 bra 	$L__BB0_66;
	ld.global.u32 	%r812, [%rd9+200];
	xor.b32  	%r1152, %r1152, %r812;
	ld.global.u32 	%r813, [%rd9+204];
	xor.b32  	%r1151, %r1151, %r813;
	ld.global.u32 	%r814, [%rd9+208];
	xor.b32  	%r1150, %r1150, %r814;
	ld.global.u32 	%r815, [%rd9+212];
	xor.b32  	%r1149, %r1149, %r815;
	ld.global.u32 	%r816, [%rd9+216];
	xor.b32  	%r1148, %r1148, %r816;
$L__BB0_66:
	and.b32  	%r818, %r738, 2048;
	setp.eq.s32 	%p36, %r818, 0;
	@%p36 bra 	$L__BB0_68;
	ld.global.u32 	%r819, [%rd9+220];
	xor.b32  	%r1152, %r1152, %r819;
	ld.global.u32 	%r820, [%rd9+224];
	xor.b32  	%r1151, %r1151, %r820;
	ld.global.u32 	%r821, [%rd9+228];
	xor.b32  	%r1150, %r1150, %r821;
	ld.global.u32 	%r822, [%rd9+232];
	xor.b32  	%r1149, %r1149, %r822;
	ld.global.u32 	%r823, [%rd9+236];
	xor.b32  	%r1148, %r1148, %r823;
$L__BB0_68:
	and.b32  	%r825, %r738, 4096;
	setp.eq.s32 	%p37, %r825, 0;
	@%p37 bra 	$L__BB0_70;
	ld.global.u32 	%r826, [%rd9+240];
	xor.b32  	%r1152, %r1152, %r826;
	ld.global.u32 	%r827, [%rd9+244];
	xor.b32  	%r1151, %r1151, %r827;
	ld.global.u32 	%r828, [%rd9+248];
	xor.b32  	%r1150, %r1150, %r828;
	ld.global.u32 	%r829, [%rd9+252];
	xor.b32  	%r1149, %r1149, %r829;
	ld.global.u32 	%r830, [%rd9+256];
	xor.b32  	%r1148, %r1148, %r830;
$L__BB0_70:
	and.b32  	%r832, %r738, 8192;
	setp.eq.s32 	%p38, %r832, 0;
	@%p38 bra 	$L__BB0_72;
	ld.global.u32 	%r833, [%rd9+260];
	xor.b32  	%r1152, %r1152, %r833;
	ld.global.u32 	%r834, [%rd9+264];
	xor.b32  	%r1151, %r1151, %r834;
	ld.global.u32 	%r835, [%rd9+268];
	xor.b32  	%r1150, %r1150, %r835;
	ld.global.u32 	%r836, [%rd9+272];
	xor.b32  	%r1149, %r1149, %r836;
	ld.global.u32 	%r837, [%rd9+276];
	xor.b32  	%r1148, %r1148, %r837;
$L__BB0_72:
	and.b32  	%r839, %r738, 16384;
	setp.eq.s32 	%p39, %r839, 0;
	@%p39 bra 	$L__BB0_74;
	ld.global.u32 	%r840, [%rd9+280];
	xor.b32  	%r1152, %r1152, %r840;
	ld.global.u32 	%r841, [%rd9+284];
	xor.b32  	%r1151, %r1151, %r841;
	ld.global.u32 	%r842, [%rd9+288];
	xor.b32  	%r1150, %r1150, %r842;
	ld.global.u32 	%r843, [%rd9+292];
	xor.b32  	%r1149, %r1149, %r843;
	ld.global.u32 	%r844, [%rd9+296];
	xor.b32  	%r1148, %r1148, %r844;
$L__BB0_74:
	and.b32  	%r846, %r738, 32768;
	setp.eq.s32 	%p40, %r846, 0;
	@%p40 bra 	$L__BB0_76;
	ld.global.u32 	%r847, [%rd9+300];
	xor.b32  	%r1152, %r1152, %r847;
	ld.global.u32 	%r848, [%rd9+304];
	xor.b32  	%r1151, %r1151, %r848;
	ld.global.u32 	%r849, [%rd9+308];
	xor.b32  	%r1150, %r1150, %r849;
	ld.global.u32 	%r850, [%rd9+312];
	xor.b32  	%r1149, %r1149, %r850;
	ld.global.u32 	%r851, [%rd9+316];
	xor.b32  	%r1148, %r1148, %r851;
$L__BB0_76:
	add.s32 	%r1239, %r1239, 16;
	setp.ne.s32 	%p41, %r1239, 32;
	@%p41 bra 	$L__BB0_44;
	mad.lo.s32 	%r852, %r1233, -31, %r202;
	add.s32 	%r1233, %r852, 1;
	setp.ne.s32 	%p42, %r1233, 5;
	@%p42 bra 	$L__BB0_43;
	st.local.u32 	[%rd3+4], %r1152;
	st.local.v2.u32 	[%rd3+8], {%r1151, %r1150};
	st.local.v2.u32 	[%rd3+16], {%r1149, %r1148};
	setp.ne.s64 	%p43, %rd6, 3;
	@%p43 bra 	$L__BB0_116;
	mov.b32 	%r1148, 0;
	mov.u32 	%r1149, %r1148;
	mov.u32 	%r1150, %r1148;
	mov.u32 	%r1151, %r1148;
	mov.u32 	%r1152, %r1148;
	mov.u32 	%r1325, %r1148;
$L__BB0_80:
	mul.wide.u32 	%rd32, %r1325, 4;
	add.s64 	%rd33, %rd3, %rd32;
	ld.local.u32 	%r377, [%rd33+4];
	shl.b32 	%r378, %r1325, 5;
	mov.b32 	%r1331, 0;
$L__BB0_81:
	.pragma "nounroll";
	shr.u32 	%r855, %r377, %r1331;
	and.b32  	%r856, %r855, 1;
	setp.eq.b32 	%p44, %r856, 1;
	not.pred 	%p45, %p44;
	add.s32 	%r857, %r378, %r1331;
	mul.lo.s32 	%r858, %r857, 5;
	mul.wide.u32 	%rd34, %r858, 4;
	add.s64 	%rd10, %rd7, %rd34;
	@%p45 bra 	$L__BB0_83;
	ld.global.u32 	%r859, [%rd10];
	xor.b32  	%r1152, %r1152, %r859;
	ld.global.u32 	%r860, [%rd10+4];
	xor.b32  	%r1151, %r1151, %r860;
	ld.global.u32 	%r861, [%rd10+8];
	xor.b32  	%r1150, %r1150, %r861;
	ld.global.u32 	%r862, [%rd10+12];
	xor.b32  	%r1149, %r1149, %r862;
	ld.global.u32 	%r863, [%rd10+16];
	xor.b32  	%r1148, %r1148, %r863;
$L__BB0_83:
	and.b32  	%r865, %r855, 2;
	setp.eq.s32 	%p46, %r865, 0;
	@%p46 bra 	$L__BB0_85;
	ld.global.u32 	%r866, [%rd10+20];
	xor.b32  	%r1152, %r1152, %r866;
	ld.global.u32 	%r867, [%rd10+24];
	xor.b32  	%r1151, %r1151, %r867;
	ld.global.u32 	%r868, [%rd10+28];
	xor.b32  	%r1150, %r1150, %r868;
	ld.global.u32 	%r869, [%rd10+32];
	xor.b32  	%r1149, %r1149, %r869;
	ld.global.u32 	%r870, [%rd10+36];
	xor.b32  	%r1148, %r1148, %r870;
$L__BB0_85:
	and.b32  	%r872, %r855, 4;
	setp.eq.s32 	%p47, %r872, 0;
	@%p47 bra 	$L__BB0_87;
	ld.global.u32 	%r873, [%rd10+40];
	xor.b32  	%r1152, %r1152, %r873;
	ld.global.u32 	%r874, [%rd10+44];
	xor.b32  	%r1151, %r1151, %r874;
	ld.global.u32 	%r875, [%rd10+48];
	xor.b32  	%r1150, %r1150, %r875;
	ld.global.u32 	%r876, [%rd10+52];
	xor.b32  	%r1149, %r1149, %r876;
	ld.global.u32 	%r877, [%rd10+56];
	xor.b32  	%r1148, %r1148, %r877;
$L__BB0_87:
	and.b32  	%r879, %r855, 8;
	setp.eq.s32 	%p48, %r879, 0;
	@%p48 bra 	$L__BB0_89;
	ld.global.u32 	%r880, [%rd10+60];
	xor.b32  	%r1152, %r1152, %r880;
	ld.global.u32 	%r881, [%rd10+64];
	xor.b32  	%r1151, %r1151, %r881;
	ld.global.u32 	%r882, [%rd10+68];
	xor.b32  	%r1150, %r1150, %r882;
	ld.global.u32 	%r883, [%rd10+72];
	xor.b32  	%r1149, %r1149, %r883;
	ld.global.u32 	%r884, [%rd10+76];
	xor.b32  	%r1148, %r1148, %r884;
$L__BB0_89:
	and.b32  	%r886, %r855, 16;
	setp.eq.s32 	%p49, %r886, 0;
	@%p49 bra 	$L__BB0_91;
	ld.global.u32 	%r887, [%rd10+80];
	xor.b32  	%r1152, %r1152, %r887;
	ld.global.u32 	%r888, [%rd10+84];
	xor.b32  	%r1151, %r1151, %r888;
	ld.global.u32 	%r889, [%rd10+88];
	xor.b32  	%r1150, %r1150, %r889;
	ld.global.u32 	%r890, [%rd10+92];
	xor.b32  	%r1149, %r1149, %r890;
	ld.global.u32 	%r891, [%rd10+96];
	xor.b32  	%r1148, %r1148, %r891;
$L__BB0_91:
	and.b32  	%r893, %r855, 32;
	setp.eq.s32 	%p50, %r893, 0;
	@%p50 bra 	$L__BB0_93;
	ld.global.u32 	%r894, [%rd10+100];
	xor.b32  	%r1152, %r1152, %r894;
	ld.global.u32 	%r895, [%rd10+104];
	xor.b32  	%r1151, %r1151, %r895;
	ld.global.u32 	%r896, [%rd10+108];
	xor.b32  	%r1150, %r1150, %r896;
	ld.global.u32 	%r897, [%rd10+112];
	xor.b32  	%r1149, %r1149, %r897;
	ld.global.u32 	%r898, [%rd10+116];
	xor.b32  	%r1148, %r1148, %r898;
$L__BB0_93:
	and.b32  	%r900, %r855, 64;
	setp.eq.s32 	%p51, %r900, 0;
	@%p51 bra 	$L__BB0_95;
	ld.global.u32 	%r901, [%rd10+120];
	xor.b32  	%r1152, %r1152, %r901;
	ld.global.u32 	%r902, [%rd10+124];
	xor.b32  	%r1151, %r1151, %r902;
	ld.global.u32 	%r903, [%rd10+128];
	xor.b32  	%r1150, %r1150, %r903;
	ld.global.u32 	%r904, [%rd10+132];
	xor.b32  	%r1149, %r1149, %r904;
	ld.global.u32 	%r905, [%rd10+136];
	xor.b32  	%r1148, %r1148, %r905;
$L__BB0_95:
	and.b32  	%r907, %r855, 128;
	setp.eq.s32 	%p52, %r907, 0;
	@%p52 bra 	$L__BB0_97;
	ld.global.u32 	%r908, [%rd10+140];
	xor.b32  	%r1152, %r1152, %r908;
	ld.global.u32 	%r909, [%rd10+144];
	xor.b32  	%r1151, %r1151, %r909;
	ld.global.u32 	%r910, [%rd10+148];
	xor.b32  	%r1150, %r1150, %r910;
	ld.global.u32 	%r911, [%rd10+152];
	xor.b32  	%r1149, %r1149, %r911;
	ld.global.u32 	%r912, [%rd10+156];
	xor.b32  	%r1148, %r1148, %r912;
$L__BB0_97:
	and.b32  	%r914, %r855, 256;
	setp.eq.s32 	%p53, %r914, 0;
	@%p53 bra 	$L__BB0_99;
	ld.global.u32 	%r915, [%rd10+160];
	xor.b32  	%r1152, %r1152, %r915;
	ld.global.u32 	%r916, [%rd10+164];
	xor.b32  	%r1151, %r1151, %r916;
	ld.global.u32 	%r917, [%rd10+168];
	xor.b32  	%r1150, %r1150, %r917;
	ld.global.u32 	%r918, [%rd10+172];
	xor.b32  	%r1149, %r1149, %r918;
	ld.global.u32 	%r919, [%rd10+176];
	xor.b32  	%r1148, %r1148, %r919;
$L__BB0_99:
	and.b32  	%r921, %r855, 512;
	setp.eq.s32 	%p54, %r921, 0;
	@%p54 bra 	$L__BB0_101;
	ld.global.u32 	%r922, [%rd10+180];
	xor.b32  	%r1152, %r1152, %r922;
	ld.global.u32 	%r923, [%rd10+184];
	xor.b32  	%r1151, %r1151, %r923;
	ld.global.u32 	%r924, [%rd10+188];
	xor.b32  	%r1150, %r1150, %r924;
	ld.global.u32 	%r925, [%rd10+192];
	xor.b32  	%r1149, %r1149, %r925;
	ld.global.u32 	%r926, [%rd10+196];
	xor.b32  	%r1148, %r1148, %r926;
$L__BB0_101:
	and.b32  	%r928, %r855, 1024;
	setp.eq.s32 	%p55, %r928, 0;
	@%p55 bra 	$L__BB0_103;
	ld.global.u32 	%r929, [%rd10+200];
	xor.b32  	%r1152, %r1152, %r929;
	ld.global.u32 	%r930, [%rd10+204];
	xor.b32  	%r1151, %r1151, %r930;
	ld.global.u32 	%r931, [%rd10+208];
	xor.b32  	%r1150, %r1150, %r931;
	ld.global.u32 	%r932, [%rd10+212];
	xor.b32  	%r1149, %r1149, %r932;
	ld.global.u32 	%r933, [%rd10+216];
	xor.b32  	%r1148, %r1148, %r933;
$L__BB0_103:
	and.b32  	%r935, %r855, 2048;
	setp.eq.s32 	%p56, %r935, 0;
	@%p56 bra 	$L__BB0_105;
	ld.global.u32 	%r936, [%rd10+220];
	xor.b32  	%r1152, %r1152, %r936;
	ld.global.u32 	%r937, [%rd10+224];
	xor.b32  	%r1151, %r1151, %r937;
	ld.global.u32 	%r938, [%rd10+228];
	xor.b32  	%r1150, %r1150, %r938;
	ld.global.u32 	%r939, [%rd10+232];
	xor.b32  	%r1149, %r1149, %r939;
	ld.global.u32 	%r940, [%rd10+236];
	xor.b32  	%r1148, %r1148, %r940;
$L__BB0_105:
	and.b32  	%r942, %r855, 4096;
	setp.eq.s32 	%p57, %r942, 0;
	@%p57 bra 	$L__BB0_107;
	ld.global.u32 	%r943, [%rd10+240];
	xor.b32  	%r1152, %r1152, %r943;
	ld.global.u32 	%r944, [%rd10+244];
	xor.b32  	%r1151, %r1151, %r944;
	ld.global.u32 	%r945, [%rd10+248];
	xor.b32  	%r1150, %r1150, %r945;
	ld.global.u32 	%r946, [%rd10+252];
	xor.b32  	%r1149, %r1149, %r946;
	ld.global.u32 	%r947, [%rd10+256];
	xor.b32  	%r1148, %r1148, %r947;
$L__BB0_107:
	and.b32  	%r949, %r855, 8192;
	setp.eq.s32 	%p58, %r949, 0;
	@%p58 bra 	$L__BB0_109;
	ld.global.u32 	%r950, [%rd10+260];
	xor.b32  	%r1152, %r1152, %r950;
	ld.global.u32 	%r951, [%rd10+264];
	xor.b32  	%r1151, %r1151, %r951;
	ld.global.u32 	%r952, [%rd10+268];
	xor.b32  	%r1150, %r1150, %r952;
	ld.global.u32 	%r953, [%rd10+272];
	xor.b32  	%r1149, %r1149, %r953;
	ld.global.u32 	%r954, [%rd10+276];
	xor.b32  	%r1148, %r1148, %r954;
$L__BB0_109:
	and.b32  	%r956, %r855, 16384;
	setp.eq.s32 	%p59, %r956, 0;
	@%p59 bra 	$L__BB0_111;
	ld.global.u32 	%r957, [%rd10+280];
	xor.b32  	%r1152, %r1152, %r957;
	ld.global.u32 	%r958, [%rd10+284];
	xor.b32  	%r1151, %r1151, %r958;
	ld.global.u32 	%r959, [%rd10+288];
	xor.b32  	%r1150, %r1150, %r959;
	ld.global.u32 	%r960, [%rd10+292];
	xor.b32  	%r1149, %r1149, %r960;
	ld.global.u32 	%r961, [%rd10+296];
	xor.b32  	%r1148, %r1148, %r961;
$L__BB0_111:
	and.b32  	%r963, %r855, 32768;
	setp.eq.s32 	%p60, %r963, 0;
	@%p60 bra 	$L__BB0_113;
	ld.global.u32 	%r964, [%rd10+300];
	xor.b32  	%r1152, %r1152, %r964;
	ld.global.u32 	%r965, [%rd10+304];
	xor.b32  	%r1151, %r1151, %r965;
	ld.global.u32 	%r966, [%rd10+308];
	xor.b32  	%r1150, %r1150, %r966;
	ld.global.u32 	%r967, [%rd10+312];
	xor.b32  	%r1149, %r1149, %r967;
	ld.global.u32 	%r968, [%rd10+316];
	xor.b32  	%r1148, %r1148, %r968;
$L__BB0_113:
	add.s32 	%r1331, %r1331, 16;
	setp.ne.s32 	%p61, %r1331, 32;
	@%p61 bra 	$L__BB0_81;
	mad.lo.s32 	%r969, %r1325, -31, %r378;
	add.s32 	%r1325, %r969, 1;
	setp.ne.s32 	%p62, %r1325, 5;
	@%p62 bra 	$L__BB0_80;
	st.local.u32 	[%rd3+4], %r1152;
	st.local.v2.u32 	[%rd3+8], {%r1151, %r1150};
	st.local.v2.u32 	[%rd3+16], {%r1149, %r1148};
$L__BB0_116:
	shr.u64 	%rd49, %rd5, 2;
	add.s32 	%r1135, %r1135, 1;
	setp.gt.u64 	%p63, %rd5, 3;
	@%p63 bra 	$L__BB0_4;
$L__BB0_117:
	ld.param.u64 	%rd48, [generate_clusters_param_8];
	ld.param.f32 	%f113, [generate_clusters_param_1];
	cvt.u32.u64 	%r970, %rd4;
	setp.lt.s32 	%p64, %r601, 1;
	mov.b64 	%rd35, 0;
	st.local.u64 	[%rd3+40], %rd35;
	shr.u32 	%r971, %r1152, 2;
	xor.b32  	%r972, %r971, %r1152;
	shl.b32 	%r973, %r1148, 4;
	shl.b32 	%r974, %r972, 1;
	xor.b32  	%r975, %r974, %r973;
	xor.b32  	%r976, %r975, %r972;
	xor.b32  	%r1442, %r976, %r1148;
	add.s32 	%r977, %r7, %r1442;
	add.s32 	%r978, %r977, 362437;
	shr.u32 	%r979, %r1151, 2;
	xor.b32  	%r980, %r979, %r1151;
	shl.b32 	%r981, %r1442, 4;
	shl.b32 	%r982, %r980, 1;
	xor.b32  	%r983, %r982, %r981;
	xor.b32  	%r984, %r983, %r980;
	xor.b32  	%r1429, %r984, %r1442;
	add.s32 	%r985, %r7, %r1429;
	add.s32 	%r986, %r985, 724874;
	cvt.rn.f32.u32 	%f7, %r978;
	fma.rn.f32 	%f8, %f7, 0f2F800000, 0f2F000000;
	cvt.rn.f32.u32 	%f9, %r986;
	fma.rn.f32 	%f10, %f9, 0f30C90FDB, 0f30490FDB;
	setp.lt.f32 	%p65, %f8, 0f00800000;
	mul.f32 	%f11, %f8, 0f4B000000;
	selp.f32 	%f12, %f11, %f8, %p65;
	selp.f32 	%f13, 0fC1B80000, 0f00000000, %p65;
	mov.b32 	%r987, %f12;
	add.s32 	%r988, %r987, -1059760811;
	and.b32  	%r989, %r988, -8388608;
	sub.s32 	%r990, %r987, %r989;
	mov.b32 	%f14, %r990;
	cvt.rn.f32.s32 	%f15, %r989;
	fma.rn.f32 	%f16, %f15, 0f34000000, %f13;
	add.f32 	%f17, %f14, 0fBF800000;
	fma.rn.f32 	%f18, %f17, 0fBE055027, 0f3E1039F6;
	fma.rn.f32 	%f19, %f18, %f17, 0fBDF8CDCC;
	fma.rn.f32 	%f20, %f19, %f17, 0f3E0F2955;
	fma.rn.f32 	%f21, %f20, %f17, 0fBE2AD8B9;
	fma.rn.f32 	%f22, %f21, %f17, 0f3E4CED0B;
	fma.rn.f32 	%f23, %f22, %f17, 0fBE7FFF22;
	fma.rn.f32 	%f24, %f23, %f17, 0f3EAAAA78;
	fma.rn.f32 	%f25, %f24, %f17, 0fBF000000;
	mul.f32 	%f26, %f17, %f25;
	fma.rn.f32 	%f27, %f26, %f17, %f17;
	fma.rn.f32 	%f28, %f16, 0f3F317218, %f27;
	setp.gt.u32 	%p66, %r987, 2139095039;
	fma.rn.f32 	%f29, %f12, 0f7F800000, 0f7F800000;
	selp.f32 	%f30, %f29, %f28, %p66;
	setp.eq.f32 	%p67, %f12, 0f00000000;
	mul.f32 	%f31, %f30, 0fC0000000;
	selp.f32 	%f32, 0f7F800000, %f31, %p67;
	sqrt.rn.f32 	%f33, %f32;
	sin.approx.f32 	%f34, %f10;
	cos.approx.f32 	%f35, %f10;
	mul.f32 	%f36, %f33, %f34;
	mul.f32 	%f37, %f33, %f35;
	st.local.f32 	[%rd3+32], %f37;
	mov.b32 	%r991, 0;
	mov.b32 	%r992, 1;
	st.local.v2.u32 	[%rd3+24], {%r992, %r991};
	shr.u32 	%r993, %r1150, 2;
	xor.b32  	%r994, %r993, %r1150;
	shl.b32 	%r995, %r1429, 4;
	shl.b32 	%r996, %r994, 1;
	xor.b32  	%r997, %r996, %r995;
	xor.b32  	%r998, %r997, %r994;
	xor.b32  	%r1432, %r998, %r1429;
	add.s32 	%r999, %r7, %r1432;
	fma.rn.f32 	%f38, %f36, %f1, %f113;
	fma.rn.f32 	%f39, %f38, 0f3BBB989D, 0f3F000000;
	cvt.sat.f32.f32 	%f40, %f39;
	mov.f32 	%f41, 0f4B400001;
	mov.f32 	%f42, 0f437C0000;
	fma.rm.f32 	%f43, %f40, %f42, %f41;
	add.f32 	%f44, %f43, 0fCB40007F;
	neg.f32 	%f45, %f44;
	fma.rn.f32 	%f46, %f38, 0f3FB8AA3B, %f45;
	fma.rn.f32 	%f47, %f38, 0f32A57060, %f46;
	mov.b32 	%r1000, %f43;
	shl.b32 	%r1001, %r1000, 23;
	mov.b32 	%f48, %r1001;
	ex2.approx.ftz.f32 	%f49, %f47;
	mul.f32 	%f50, %f49, %f48;
	cvta.to.global.u64 	%rd36, %rd48;
	shl.b64 	%rd37, %rd4, 2;
	add.s64 	%rd38, %rd36, %rd37;
	st.global.f32 	[%rd38], %f50;
	mul.lo.s32 	%r1002, %r970, %r601;
	cvt.s64.s32 	%rd12, %r1002;
	add.s32 	%r1003, %r999, 1087311;
	cvt.rn.f32.u32 	%f51, %r1003;
	fma.rn.f32 	%f52, %f51, 0f2F800000, 0f2F000000;
	add.f32 	%f53, %f52, %f52;
	mul.f32 	%f54, %f6, %f53;
	cvt.f64.f32 	%fd2, %f54;
	add.f64 	%fd3, %fd2, 0d3FF0CCCCCCCCCCCD;
	sub.f64 	%fd4, %fd3, %fd1;
	cvt.rn.f32.f64 	%f2, %fd4;
	shr.u32 	%r1004, %r1149, 2;
	xor.b32  	%r1005, %r1004, %r1149;
	st.local.u32 	[%rd3+4], %r1148;
	st.local.v2.u32 	[%rd3+8], {%r1442, %r1429};
	shl.b32 	%r1006, %r1432, 4;
	shl.b32 	%r1007, %r1005, 1;
	xor.b32  	%r1008, %r1007, %r1006;
	xor.b32  	%r1009, %r1008, %r1005;
	xor.b32  	%r1433, %r1009, %r1432;
	st.local.v2.u32 	[%rd3+16], {%r1432, %r1433};
	add.s32 	%r1434, %r7, 1449748;
	add.s32 	%r1010, %r1433, %r1434;
	cvt.rn.f32.u32 	%f55, %r1010;
	fma.rn.f32 	%f56, %f55, 0f2F800000, 0f2F000000;
	mul.f32 	%f3, %f6, %f56;
	@%p64 bra 	$L__BB0_126;
	setp.lt.u32 	%p68, %r601, 4;
	mov.b32 	%r1440, 0;
	@%p68 bra 	$L__BB0_121;
	mov.b32 	%r1428, 0;
$L__BB0_120:
	shr.u32 	%r1014, %r1148, 2;
	xor.b32  	%r1015, %r1014, %r1148;
	shl.b32 	%r1016, %r1433, 4;
	shl.b32 	%r1017, %r1015, 1;
	xor.b32  	%r1018, %r1017, %r1016;
	xor.b32  	%r1019, %r1018, %r1015;
	xor.b32  	%r1020, %r1019, %r1433;
	add.s32 	%r1021, %r1434, %r1020;
	add.s32 	%r1022, %r1021, 362437;
	cvt.rn.f32.u32 	%f57, %r1022;
	fma.rn.f32 	%f58, %f57, 0f2F800000, 0f2F000000;
	cvt.f64.f32 	%fd5, %f58;
	fma.rn.f64 	%fd6, %fd5, 0d4000000000000000, 0dBFF0000000000000;
	cvt.rn.f32.f64 	%f59, %fd6;
	cvt.u64.u32 	%rd39, %r1428;
	add.s64 	%rd40, %rd39, %rd12;
	shl.b64 	%rd41, %rd40, 2;
	add.s64 	%rd42, %rd2, %rd41;
	st.global.f32 	[%rd42], %f59;
	shr.u32 	%r1023, %r1442, 2;
	xor.b32  	%r1024, %r1023, %r1442;
	shl.b32 	%r1025, %r1020, 4;
	shl.b32 	%r1026, %r1024, 1;
	xor.b32  	%r1027, %r1026, %r1025;
	xor.b32  	%r1028, %r1027, %r1024;
	xor.b32  	%r1029, %r1028, %r1020;
	add.s32 	%r1030, %r1434, %r1029;
	add.s32 	%r1031, %r1030, 724874;
	cvt.rn.f32.u32 	%f60, %r1031;
	fma.rn.f32 	%f61, %f60, 0f2F800000, 0f2F000000;
	add.f32 	%f62, %f61, %f61;
	fma.rn.f32 	%f63, %f3, %f62, %f2;
	sub.f32 	%f64, %f63, %f3;
	add.s64 	%rd43, %rd1, %rd41;
	st.global.f32 	[%rd43], %f64;
	shr.u32 	%r1032, %r1429, 2;
	xor.b32  	%r1033, %r1032, %r1429;
	shl.b32 	%r1034, %r1029, 4;
	shl.b32 	%r1035, %r1033, 1;
	xor.b32  	%r1036, %r1035, %r1034;
	xor.b32  	%r1037, %r1036, %r1033;
	xor.b32  	%r1038, %r1037, %r1029;
	add.s32 	%r1039, %r1434, %r1038;
	add.s32 	%r1040, %r1039, 1087311;
	cvt.rn.f32.u32 	%f65, %r1040;
	fma.rn.f32 	%f66, %f65, 0f2F800000, 0f2F000000;
	cvt.f64.f32 	%fd7, %f66;
	fma.rn.f64 	%fd8, %fd7, 0d4000000000000000, 0dBFF0000000000000;
	cvt.rn.f32.f64 	%f67, %fd8;
	st.global.f32 	[%rd42+4], %f67;
	shr.u32 	%r1041, %r1432, 2;
	xor.b32  	%r1042, %r1041, %r1432;
	shl.b32 	%r1043, %r1038, 4;
	shl.b32 	%r1044, %r1042, 1;
	xor.b32  	%r1045, %r1044, %r1043;
	xor.b32  	%r1046, %r1045, %r1042;
	xor.b32  	%r1148, %r1046, %r1038;
	add.s32 	%r1047, %r1434, %r1148;
	add.s32 	%r1048, %r1047, 1449748;
	cvt.rn.f32.u32 	%f68, %r1048;
	fma.rn.f32 	%f69, %f68, 0f2F800000, 0f2F000000;
	add.f32 	%f70, %f69, %f69;
	fma.rn.f32 	%f71, %f3, %f70, %f2;
	sub.f32 	%f72, %f71, %f3;
	st.global.f32 	[%rd43+4], %f72;
	shr.u32 	%r1049, %r1433, 2;
	xor.b32  	%r1050, %r1049, %r1433;
	shl.b32 	%r1051, %r1148, 4;
	shl.b32 	%r1052, %r1050, 1;
	xor.b32  	%r1053, %r1052, %r1051;
	xor.b32  	%r1054, %r1053, %r1050;
	xor.b32  	%r1442, %r1054, %r1148;
	add.s32 	%r1055, %r1434, %r1442;
	add.s32 	%r1056, %r1055, 1812185;
	cvt.rn.f32.u32 	%f73, %r1056;
	fma.rn.f32 	%f74, %f73, 0f2F800000, 0f2F000000;
	cvt.f64.f32 	%fd9, %f74;
	fma.rn.f64 	%fd10, %fd9, 0d4000000000000000, 0dBFF0000000000000;
	cvt.rn.f32.f64 	%f75, %fd10;
	st.global.f32 	[%rd42+8], %f75;
	shr.u32 	%r1057, %r1020, 2;
	xor.b32  	%r1058, %r1057, %r1020;
	shl.b32 	%r1059, %r1442, 4;
	shl.b32 	%r1060, %r1058, 1;
	xor.b32  	%r1061, %r1060, %r1059;
	xor.b32  	%r1062, %r1061, %r1058;
	xor.b32  	%r1429, %r1062, %r1442;
	add.s32 	%r1063, %r1434, %r1429;
	add.s32 	%r1064, %r1063, 2174622;
	cvt.rn.f32.u32 	%f76, %r1064;
	fma.rn.f32 	%f77, %f76, 0f2F800000, 0f2F000000;
	add.f32 	%f78, %f77, %f77;
	fma.rn.f32 	%f79, %f3, %f78, %f2;
	sub.f32 	%f80, %f79, %f3;
	st.global.f32 	[%rd43+8], %f80;
	shr.u32 	%r1065, %r1029, 2;
	xor.b32  	%r1066, %r1065, %r1029;
	shl.b32 	%r1067, %r1429, 4;
	shl.b32 	%r1068, %r1066, 1;
	xor.b32  	%r1069, %r1068, %r1067;
	xor.b32  	%r1070, %r1069, %r1066;
	xor.b32  	%r1432, %r1070, %r1429;
	add.s32 	%r1071, %r1434, %r1432;
	add.s32 	%r1072, %r1071, 2537059;
	cvt.rn.f32.u32 	%f81, %r1072;
	fma.rn.f32 	%f82, %f81, 0f2F800000, 0f2F000000;
	cvt.f64.f32 	%fd11, %f82;
	fma.rn.f64 	%fd12, %fd11, 0d4000000000000000, 0dBFF0000000000000;
	cvt.rn.f32.f64 	%f83, %fd12;
	st.global.f32 	[%rd42+12], %f83;
	shr.u32 	%r1073, %r1038, 2;
	xor.b32  	%r1074, %r1073, %r1038;
	shl.b32 	%r1075, %r1432, 4;
	shl.b32 	%r1076, %r1074, 1;
	xor.b32  	%r1077, %r1076, %r1075;
	xor.b32  	%r1078, %r1077, %r1074;
	xor.b32  	%r1433, %r1078, %r1432;
	add.s32 	%r1434, %r1434, 2899496;
	add.s32 	%r1079, %r1433, %r1434;
	cvt.rn.f32.u32 	%f84, %r1079;
	fma.rn.f32 	%f85, %f84, 0f2F800000, 0f2F000000;
	add.f32 	%f86, %f85, %f85;
	fma.rn.f32 	%f87, %f3, %f86, %f2;
	sub.f32 	%f88, %f87, %f3;
	st.global.f32 	[%rd43+12], %f88;
	add.s32 	%r1428, %r1428, 4;
	setp.ne.s32 	%p69, %r1428, %r5;
	mov.u32 	%r1440, %r5;
	@%p69 bra 	$L__BB0_120;
$L__BB0_121:
	setp.eq.s32 	%p70, %r4, 0;
	mov.u32 	%r1441, %r1429;
	mov.u32 	%r1444, %r1432;
	mov.u32 	%r1445, %r1433;
	@%p70 bra 	$L__BB0_125;
	setp.eq.s32 	%p71, %r4, 1;
	shr.u32 	%r1080, %r1148, 2;
	xor.b32  	%r1081, %r1080, %r1148;
	shl.b32 	%r1082, %r1433, 4;
	shl.b32 	%r1083, %r1081, 1;
	xor.b32  	%r1084, %r1083, %r1082;
	xor.b32  	%r1085, %r1084, %r1081;
	xor.b32  	%r589, %r1085, %r1433;
	add.s32 	%r1086, %r1434, %r589;
	add.s32 	%r1087, %r1086, 362437;
	cvt.rn.f32.u32 	%f89, %r1087;
	fma.rn.f32 	%f90, %f89, 0f2F800000, 0f2F000000;
	cvt.f64.f32 	%fd13, %f90;
	fma.rn.f64 	%fd14, %fd13, 0d4000000000000000, 0dBFF0000000000000;
	cvt.rn.f32.f64 	%f91, %fd14;
	cvt.u64.u32 	%rd44, %r1440;
	add.s64 	%rd45, %rd44, %rd12;
	shl.b64 	%rd46, %rd45, 2;
	add.s64 	%rd13, %rd2, %rd46;
	st.global.f32 	[%rd13], %f91;
	shr.u32 	%r1088, %r1442, 2;
	xor.b32  	%r1089, %r1088, %r1442;
	shl.b32 	%r1090, %r589, 4;
	shl.b32 	%r1091, %r1089, 1;
	xor.b32  	%r1092, %r1091, %r1090;
	xor.b32  	%r1093, %r1092, %r1089;
	xor.b32  	%r590, %r1093, %r589;
	add.s32 	%r1094, %r1434, %r590;
	add.s32 	%r1095, %r1094, 724874;
	cvt.rn.f32.u32 	%f92, %r1095;
	fma.rn.f32 	%f93, %f92, 0f2F800000, 0f2F000000;
	add.f32 	%f94, %f93, %f93;
	fma.rn.f32 	%f95, %f3, %f94, %f2;
	sub.f32 	%f96, %f95, %f3;
	add.s64 	%rd14, %rd1, %rd46;
	st.global.f32 	[%rd14], %f96;
	mov.u32 	%r1441, %r1433;
	mov.u32 	%r1442, %r1432;
	mov.u32 	%r1148, %r1429;
	mov.u32 	%r1444, %r589;
	mov.u32 	%r1445, %r590;
	@%p71 bra 	$L__BB0_125;
	setp.eq.s32 	%p72, %r4, 2;
	shr.u32 	%r1096, %r1429, 2;
	xor.b32  	%r1097, %r1096, %r1429;
	shl.b32 	%r1098, %r590, 4;
	shl.b32 	%r1099, %r1097, 1;
	xor.b32  	%r1100, %r1099, %r1098;
	xor.b32  	%r1101, %r1100, %r1097;
	xor.b32  	%r1444, %r1101, %r590;
	add.s32 	%r1102, %r1434, %r1444;
	add.s32 	%r1103, %r1102, 1087311;
	cvt.rn.f32.u32 	%f97, %r1103;
	fma.rn.f32 	%f98, %f97, 0f2F800000, 0f2F000000;
	cvt.f64.f32 	%fd15, %f98;
	fma.rn.f64 	%fd16, %fd15, 0d4000000000000000, 0dBFF0000000000000;
	cvt.rn.f32.f64 	%f99, %fd16;
	st.global.f32 	[%rd13+4], %f99;
	shr.u32 	%r1104, %r1432, 2;
	xor.b32  	%r1105, %r1104, %r1432;
	shl.b32 	%r1106, %r1444, 4;
	shl.b32 	%r1107, %r1105, 1;
	xor.b32  	%r1108, %r1107, %r1106;
	xor.b32  	%r1109, %r1108, %r1105;
	xor.b32  	%r1445, %r1109, %r1444;
	add.s32 	%r1110, %r1434, %r1445;
	add.s32 	%r1111, %r1110, 1449748;
	cvt.rn.f32.u32 	%f100, %r1111;
	fma.rn.f32 	%f101, %f100, 0f2F800000, 0f2F000000;
	add.f32 	%f102, %f101, %f101;
	fma.rn.f32 	%f103, %f3, %f102, %f2;
	sub.f32 	%f104, %f103, %f3;
	st.global.f32 	[%rd14+4], %f104;
	mov.u32 	%r1441, %r590;
	mov.u32 	%r1442, %r589;
	mov.u32 	%r1148, %r1433;
	@%p72 bra 	$L__BB0_125;
	shr.u32 	%r1112, %r1433, 2;
	xor.b32  	%r1113, %r1112, %r1433;
	shl.b32 	%r1114, %r1445, 4;
	shl.b32 	%r1115, %r1113, 1;
	xor.b32  	%r1116, %r1115, %r1114;
	xor.b32  	%r1117, %r1116, %r1113;
	xor.b32  	%r593, %r1117, %r1445;
	add.s32 	%r1118, %r1434, %r593;
	add.s32 	%r1119, %r1118, 1812185;
	cvt.rn.f32.u32 	%f105, %r1119;
	fma.rn.f32 	%f106, %f105, 0f2F800000, 0f2F000000;
	cvt.f64.f32 	%fd17, %f106;
	fma.rn.f64 	%fd18, %fd17, 0d4000000000000000, 0dBFF0000000000000;
	cvt.rn.f32.f64 	%f107, %fd18;
	st.global.f32 	[%rd13+8], %f107;
	shr.u32 	%r1120, %r589, 2;
	xor.b32  	%r1121, %r1120, %r589;
	shl.b32 	%r1122, %r593, 4;
	shl.b32 	%r1123, %r1121, 1;
	xor.b32  	%r1124, %r1123, %r1122;
	xor.b32  	%r1125, %r1124, %r1121;
	xor.b32  	%r594, %r1125, %r593;
	add.s32 	%r1126, %r1434, %r594;
	add.s32 	%r1127, %r1126, 2174622;
	cvt.rn.f32.u32 	%f108, %r1127;
	fma.rn.f32 	%f109, %f108, 0f2F800000, 0f2F000000;
	add.f32 	%f110, %f109, %f109;
	fma.rn.f32 	%f111, %f3, %f110, %f2;
	sub.f32 	%f112, %f111, %f3;
	st.global.f32 	[%rd14+8], %f112;
	mov.u32 	%r1441, %r1445;
	mov.u32 	%r1442, %r1444;
	mov.u32 	%r1148, %r590;
	mov.u32 	%r1444, %r593;
	mov.u32 	%r1445, %r594;
$L__BB0_125:
	st.local.u32 	[%rd3+4], %r1148;
	st.local.v2.u32 	[%rd3+8], {%r1442, %r1441};
	st.local.v2.u32 	[%rd3+16], {%r1444, %r1445};
$L__BB0_126:
	cvt.u32.u64 	%r1128, %rd4;
	add.s32 	%r1129, %r1128, %r3;
	setp.lt.s32 	%p73, %r1129, %r602;
	@%p73 bra 	$L__BB0_2;
$L__BB0_127:
	ret;

}
	// .globl	generate_vectors
.visible .entry generate_vectors(
	.param .u64 .ptr .align 1 generate_vectors_param_0,
	.param .u32 generate_vectors_param_1,
	.param .u32 generate_vectors_param_2,
	.param .u32 generate_vectors_param_3,
	.param .u32 generate_vectors_param_4,
	.param .u64 .ptr .align 1 generate_vectors_param_5,
	.param .u64 .ptr .align 1 generate_vectors_param_6,
	.param .u64 .ptr .align 1 generate_vectors_param_7,
	.param .u64 .ptr .align 1 generate_vectors_param_8,
	.param .u64 .ptr .align 1 generate_vectors_param_9
)
{
	.local .align 8 .b8 	__local_depot1[96];
	.reg .b64 	%SP;
	.reg .b64 	%SPL;
	.reg .pred 	%p<276>;
	.reg .b32 	%r<5002>;
	.reg .b32 	%f<201>;
	.reg .b64 	%rd<145>;

	mov.u64 	%SPL, __local_depot1;
	ld.param.u32 	%r2264, [generate_vectors_param_1];
	ld.param.u32 	%r2266, [generate_vectors_param_3];
	ld.param.u32 	%r2267, [generate_vectors_param_4];
	ld.param.u64 	%rd49, [generate_vectors_param_5];
	ld.param.u64 	%rd50, [generate_vectors_param_6];
	ld.param.u64 	%rd51, [generate_vectors_param_7];
	ld.param.u64 	%rd47, [generate_vectors_param_8];
	cvta.to.global.u64 	%rd1, %rd51;
	cvta.to.global.u64 	%rd2, %rd50;
	cvta.to.global.u64 	%rd3, %rd49;
	add.u64 	%rd4, %SPL, 0;
	add.u64 	%rd5, %SPL, 48;
	mov.u32 	%r2268, %tid.x;
	mov.u32 	%r2269, %ctaid.x;
	mov.u32 	%r2270, %ntid.x;
	mad.lo.s32 	%r4698, %r2269, %r2270, %r2268;
	setp.ge.s32 	%p1, %r4698, %r2264;
	@%p1 bra 	$L__BB1_252;
	setp.lt.s32 	%p2, %r2266, 1;
	@%p2 bra 	$L__BB1_130;
	cvta.to.global.u64 	%rd6, %rd47;
	mov.u32 	%r3806, %r4698;
$L__BB1_3:
	ld.param.u64 	%rd138, [generate_vectors_param_0];
	shr.s32 	%r3015, %r3806, 31;
	shr.u32 	%r3016, %r3015, 30;
	add.s32 	%r3017, %r3806, %r3016;
	and.b32  	%r3018, %r3017, -4;
	sub.s32 	%r3019, %r3806, %r3018;
	cvta.to.global.u64 	%rd86, %rd138;
	mul.wide.s32 	%rd87, %r3019, 8;
	add.s64 	%rd88, %rd86, %rd87;
	ld.global.u64 	%rd89, [%rd88];
	cvt.u32.u64 	%r3020, %rd89;
	xor.b32  	%r3021, %r3020, -1429050551;
	mul.lo.s32 	%r3022, %r3021, 1099087573;
	{ .reg .b32 tmp; mov.b64 {tmp, %r3023}, %rd89; }
	xor.b32  	%r3024, %r3023, -136515619;
	mul.lo.s32 	%r3025, %r3024, -1703105765;
	add.s32 	%r3026, %r3022, %r3025;
	add.s32 	%r3, %r3026, 6615241;
	add.s32 	%r3921, %r3022, 123456789;
	st.local.u32 	[%rd4+4], %r3921;
	xor.b32  	%r3920, %r3022, 362436069;
	add.s32 	%r3919, %r3025, 521288629;
	st.local.v2.u32 	[%rd4+8], {%r3920, %r3919};
	xor.b32  	%r3918, %r3025, 88675123;
	add.s32 	%r3917, %r3022, 5783321;
	st.local.v2.u32 	[%rd4+16], {%r3918, %r3917};
	setp.eq.s32 	%p129, %r3806, 0;
	@%p129 bra 	$L__BB1_117;
	cvt.s64.s32 	%rd141, %r3806;
	mov.b32 	%r3812, 0;
$L__BB1_5:
	mov.u64 	%rd8, %rd141;
	and.b64  	%rd9, %rd8, 3;
	setp.eq.s64 	%p130, %rd9, 0;
	@%p130 bra 	$L__BB1_116;
	mul.wide.u32 	%rd90, %r3812, 3200;
	mov.u64 	%rd91, precalc_xorwow_matrix;
	add.s64 	%rd17, %rd91, %rd90;
	mov.b32 	%r3917, 0;
	mov.u32 	%r3918, %r3917;
	mov.u32 	%r3919, %r3917;
	mov.u32 	%r3920, %r3917;
	mov.u32 	%r3921, %r3917;
	mov.u32 	%r3818, %r3917;
$L__BB1_7:
	mul.wide.u32 	%rd92, %r3818, 4;
	add.s64 	%rd93, %rd4, %rd92;
	ld.local.u32 	%r21, [%rd93+4];
	shl.b32 	%r22, %r3818, 5;
	mov.b32 	%r3824, 0;
$L__BB1_8:
	.pragma "nounroll";
	shr.u32 	%r3030, %r21, %r3824;
	and.b32  	%r3031, %r3030, 1;
	setp.eq.b32 	%p131, %r3031, 1;
	add.s32 	%r3032, %r22, %r3824;
	mul.lo.s32 	%r3033, %r3032, 5;
	mul.wide.u32 	%rd94, %r3033, 4;
	add.s64 	%rd10, %rd17, %rd94;
	@%p131 bra 	$L__BB1_129;
$L__BB1_9:
	and.b32  	%r3040, %r3030, 2;
	setp.eq.s32 	%p132, %r3040, 0;
	@%p132 bra 	$L__BB1_11;
	ld.global.u32 	%r3041, [%rd10+20];
	xor.b32  	%r3921, %r3921, %r3041;
	ld.global.u32 	%r3042, [%rd10+24];
	xor.b32  	%r3920, %r3920, %r3042;
	ld.global.u32 	%r3043, [%rd10+28];
	xor.b32  	%r3919, %r3919, %r3043;
	ld.global.u32 	%r3044, [%rd10+32];
	xor.b32  	%r3918, %r3918, %r3044;
	ld.global.u32 	%r3045, [%rd10+36];
	xor.b32  	%r3917, %r3917, %r3045;
$L__BB1_11:
	and.b32  	%r3047, %r3030, 4;
	setp.eq.s32 	%p133, %r3047, 0;
	@%p133 bra 	$L__BB1_13;
	ld.global.u32 	%r3048, [%rd10+40];
	xor.b32  	%r3921, %r3921, %r3048;
	ld.global.u32 	%r3049, [%rd10+44];
	xor.b32  	%r3920, %r3920, %r3049;
	ld.global.u32 	%r3050, [%rd10+48];
	xor.b32  	%r3919, %r3919, %r3050;
	ld.global.u32 	%r3051, [%rd10+52];
	xor.b32  	%r3918, %r3918, %r3051;
	ld.global.u32 	%r3052, [%rd10+56];
	xor.b32  	%r3917, %r3917, %r3052;
$L__BB1_13:
	and.b32  	%r3054, %r3030, 8;
	setp.eq.s32 	%p134, %r3054, 0;
	@%p134 bra 	$L__BB1_15;
	ld.global.u32 	%r3055, [%rd10+60];
	xor.b32  	%r3921, %r3921, %r3055;
	ld.global.u32 	%r3056, [%rd10+64];
	xor.b32  	%r3920, %r3920, %r3056;
	ld.global.u32 	%r3057, [%rd10+68];
	xor.b32  	%r3919, %r3919, %r3057;
	ld.global.u32 	%r3058, [%rd10+72];
	xor.b32  	%r3918, %r3918, %r3058;
	ld.global.u32 	%r3059, [%rd10+76];
	xor.b32  	%r3917, %r3917, %r3059;
$L__BB1_15:
	and.b32  	%r3061, %r3030, 16;
	setp.eq.s32 	%p135, %r3061, 0;
	@%p135 bra 	$L__BB1_17;
	ld.global.u32 	%r3062, [%rd10+80];
	xor.b32  	%r3921, %r3921, %r3062;
	ld.global.u32 	%r3063, [%rd10+84];
	xor.b32  	%r3920, %r3920, %r3063;
	ld.global.u32 	%r3064, [%rd10+88];
	xor.b32  	%r3919, %r3919, %r3064;
	ld.global.u32 	%r3065, [%rd10+92];
	xor.b32  	%r3918, %r3918, %r3065;
	ld.global.u32 	%r3066, [%rd10+96];
	xor.b32  	%r3917, %r3917, %r3066;
$L__BB1_17:
	and.b32  	%r3068, %r3030, 32;
	setp.eq.s32 	%p136, %r3068, 0;
	@%p136 bra 	$L__BB1_19;
	ld.global.u32 	%r3069, [%rd10+100];
	xor.b32  	%r3921, %r3921, %r3069;
	ld.global.u32 	%r3070, [%rd10+104];
	xor.b32  	%r3920, %r3920, %r3070;
	ld.global.u32 	%r3071, [%rd10+108];
	xor.b32  	%r3919, %r3919, %r3071;
	ld.global.u32 	%r3072, [%rd10+112];
	xor.b32  	%r3918, %r3918, %r3072;
	ld.global.u32 	%r3073, [%rd10+116];
	xor.b32  	%r3917, %r3917, %r3073;
$L__BB1_19:
	and.b32  	%r3075, %r3030, 64;
	setp.eq.s32 	%p137, %r3075, 0;
	@%p137 bra 	$L__BB1_21;
	ld.global.u32 	%r3076, [%rd10+120];
	xor.b32  	%r3921, %r3921, %r3076;
	ld.global.u32 	%r3077, [%rd10+124];
	xor.b32  	%r3920, %r3920, %r3077;
	ld.global.u32 	%r3078, [%rd10+128];
	xor.b32  	%r3919, %r3919, %r3078;
	ld.global.u32 	%r3079, [%rd10+132];
	xor.b32  	%r3918, %r3918, %r3079;
	ld.global.u32 	%r3080, [%rd10+136];
	xor.b32  	%r3917, %r3917, %r3080;
$L__BB1_21:
	and.b32  	%r3082, %r3030, 128;
	setp.eq.s32 	%p138, %r3082, 0;
	@%p138 bra 	$L__BB1_23;
	ld.global.u32 	%r3083, [%rd10+140];
	xor.b32  	%r3921, %r3921, %r3083;
	ld.global.u32 	%r3084, [%rd10+144];
	xor.b32  	%r3920, %r3920, %r3084;
	ld.global.u32 	%r3085, [%rd10+148];
	xor.b32  	%r3919, %r3919, %r3085;
	ld.global.u32 	%r3086, [%rd10+152];
	xor.b32  	%r3918, %r3918, %r3086;
	ld.global.u32 	%r3087, [%rd10+156];
	xor.b32  	%r3917, %r3917, %r3087;
$L__BB1_23:
	and.b32  	%r3089, %r3030, 256;
	setp.eq.s32 	%p139, %r3089, 0;
	@%p139 bra 	$L__BB1_25;
	ld.global.u32 	%r3090, [%rd10+160];
	xor.b32  	%r3921, %r3921, %r3090;
	ld.global.u32 	%r3091, [%rd10+164];
	xor.b32  	%r3920, %r3920, %r3091;
	ld.global.u32 	%r3092, [%rd10+168];
	xor.b32  	%r3919, %r3919, %r3092;
	ld.global.u32 	%r3093, [%rd10+172];
	xor.b32  	%r3918, %r3918, %r3093;
	ld.global.u32 	%r3094, [%rd10+176];
	xor.b32  	%r3917, %r3917, %r3094;
$L__BB1_25:
	and.b32  	%r3096, %r3030, 512;
	setp.eq.s32 	%p140, %r3096, 0;
	@%p140 bra 	$L__BB1_27;
	ld.global.u32 	%r3097, [%rd10+180];
	xor.b32  	%r3921, %r3921, %r3097;
	ld.global.u32 	%r3098, [%rd10+184];
	xor.b32  	%r3920, %r3920, %r3098;
	ld.global.u32 	%r3099, [%rd10+188];
	xor.b32  	%r3919, %r3919, %r3099;
	ld.global.u32 	%r3100, [%rd10+192];
	xor.b32  	%r3918, %r3918, %r3100;
	ld.global.u32 	%r3101, [%rd10+196];
	xor.b32  	%r3917, %r3917, %r3101;
$L__BB1_27:
	and.b32  	%r3103, %r3030, 1024;
	setp.eq.s32 	%p141, %r3103, 0;
	@%p141 bra 	$L__BB1_29;
	ld.global.u32 	%r3104, [%rd10+200];
	xor.b32  	%r3921, %r3921, %r3104;
	ld.global.u32 	%r3105, [%rd10+204];
	xor.b32  	%r3920, %r3920, %r3105;
	ld.global.u32 	%r3106, [%rd10+208];
	xor.b32  	%r3919, %r3919, %r3106;
	ld.global.u32 	%r3107, [%rd10+212];
	xor.b32  	%r3918, %r3918, %r3107;
	ld.global.u32 	%r3108, [%rd10+216];
	xor.b32  	%r3917, %r3917, %r3108;
$L__BB1_29:
	and.b32  	%r3110, %r3030, 2048;
	setp.eq.s32 	%p142, %r3110, 0;
	@%p142 bra 	$L__BB1_31;
	ld.global.u32 	%r3111, [%rd10+220];
	xor.b32  	%r3921, %r3921, %r3111;
	ld.global.u32 	%r3112, [%rd10+224];
	xor.b32  	%r3920, %r3920, %r3112;
	ld.global.u32 	%r3113, [%rd10+228];
	xor.b32  	%r3919, %r3919, %r3113;
	ld.global.u32 	%r3114, [%rd10+232];
	xor.b32  	%r3918, %r3918, %r3114;
	ld.global.u32 	%r3115, [%rd10+236];
	xor.b32  	%r3917, %r3917, %r3115;
$L__BB1_31:
	and.b32  	%r3117, %r3030, 4096;
	setp.eq.s32 	%p143, %r3117, 0;
	@%p143 bra 	$L__BB1_33;
	ld.global.u32 	%r3118, [%rd10+240];
	xor.b32  	%r3921, %r3921, %r3118;
	ld.global.u32 	%r3119, [%rd10+244];
	xor.b32  	%r3920, %r3920, %r3119;
	ld.global.u32 	%r3120, [%rd10+248];
	xor.b32  	%r3919, %r3919, %r3120;
	ld.global.u32 	%r3121, [%rd10+252];
	xor.b32  	%r3918, %r3918, %r3121;
	ld.global.u32 	%r3122, [%rd10+256];
	xor.b32  	%r3917, %r3917, %r3122;
$L__BB1_33:
	and.b32  	%r3124, %r3030, 8192;
	setp.eq.s32 	%p144, %r3124, 0;
	@%p144 bra 	$L__BB1_35;
	ld.global.u32 	%r3125, [%rd10+260];
	xor.b32  	%r3921, %r3921, %r3125;
	ld.global.u32 	%r3126, [%rd10+264];
	xor.b32  	%r3920, %r3920, %r3126;
	ld.global.u32 	%r3127, [%rd10+268];
	xor.b32  	%r3919, %r3919, %r3127;
	ld.global.u32 	%r3128, [%rd10+272];
	xor.b32  	%r3918, %r3918, %r3128;
	ld.global.u32 	%r3129, [%rd10+276];
	xor.b32  	%r3917, %r3917, %r3129;
$L__BB1_35:
	and.b32  	%r3131, %r3030, 16384;
	setp.eq.s32 	%p145, %r3131, 0;
	@%p145 bra 	$L__BB1_37;
	ld.global.u32 	%r3132, [%rd10+280];
	xor.b32  	%r3921, %r3921, %r3132;
	ld.global.u32 	%r3133, [%rd10+284];
	xor.b32  	%r3920, %r3920, %r3133;
	ld.global.u32 	%r3134, [%rd10+288];
	xor.b32  	%r3919, %r3919, %r3134;
	ld.global.u32 	%r3135, [%rd10+292];
	xor.b32  	%r3918, %r3918, %r3135;
	ld.global.u32 	%r3136, [%rd10+296];
	xor.b32  	%r3917, %r3917, %r3136;
$L__BB1_37:
	and.b32  	%r3138, %r3030, 32768;
	setp.eq.s32 	%p146, %r3138, 0;
	@%p146 bra 	$L__BB1_39;
	ld.global.u32 	%r3139, [%rd10+300];
	xor.b32  	%r3921, %r3921, %r3139;
	ld.global.u32 	%r3140, [%rd10+304];
	xor.b32  	%r3920, %r3920, %r3140;
	ld.global.u32 	%r3141, [%rd10+308];
	xor.b32  	%r3919, %r3919, %r3141;
	ld.global.u32 	%r3142, [%rd10+312];
	xor.b32  	%r3918, %r3918, %r3142;
	ld.global.u32 	%r3143, [%rd10+316];
	xor.b32  	%r3917, %r3917, %r3143;
$L__BB1_39:
	add.s32 	%r3824, %r3824, 16;
	setp.ne.s32 	%p147, %r3824, 32;
	@%p147 bra 	$L__BB1_8;
	mad.lo.s32 	%r3144, %r3818, -31, %r22;
	add.s32 	%r3818, %r3144, 1;
	setp.eq.s32 	%p148, %r3818, 5;
	@%p148 bra 	$L__BB1_41;
	bra.uni 	$L__BB1_7;
$L__BB1_41:
	st.local.u32 	[%rd4+4], %r3921;
	st.local.v2.u32 	[%rd4+8], {%r3920, %r3919};
	st.local.v2.u32 	[%rd4+16], {%r3918, %r3917};
	setp.eq.s64 	%p149, %rd9, 1;
	@%p149 bra 	$L__BB1_116;
	mov.b32 	%r3917, 0;
	mov.u32 	%r3918, %r3917;
	mov.u32 	%r3919, %r3917;
	mov.u32 	%r3920, %r3917;
	mov.u32 	%r3921, %r3917;
	mov.u32 	%r3910, %r3917;
$L__BB1_43:
	mul.wide.u32 	%rd95, %r3910, 4;
	add.s64 	%rd96, %rd4, %rd95;
	ld.local.u32 	%r192, [%rd96+4];
	shl.b32 	%r193, %r3910, 5;
	mov.b32 	%r3916, 0;
$L__BB1_44:
	.pragma "nounroll";
	shr.u32 	%r3147, %r192, %r3916;
	and.b32  	%r3148, %r3147, 1;
	setp.eq.b32 	%p150, %r3148, 1;
	not.pred 	%p151, %p150;
	add.s32 	%r3149, %r193, %r3916;
	mul.lo.s32 	%r3150, %r3149, 5;
	mul.wide.u32 	%rd97, %r3150, 4;
	add.s64 	%rd11, %rd17, %rd97;
	@%p151 bra 	$L__BB1_46;
	ld.global.u32 	%r3151, [%rd11];
	xor.b32  	%r3921, %r3921, %r3151;
	ld.global.u32 	%r3152, [%rd11+4];
	xor.b32  	%r3920, %r3920, %r3152;
	ld.global.u32 	%r3153, [%rd11+8];
	xor.b32  	%r3919, %r3919, %r3153;
	ld.global.u32 	%r3154, [%rd11+12];
	xor.b32  	%r3918, %r3918, %r3154;
	ld.global.u32 	%r3155, [%rd11+16];
	xor.b32  	%r3917, %r3917, %r3155;
$L__BB1_46:
	and.b32  	%r3157, %r3147, 2;
	setp.eq.s32 	%p152, %r3157, 0;
	@%p152 bra 	$L__BB1_48;
	ld.global.u32 	%r3158, [%rd11+20];
	xor.b32  	%r3921, %r3921, %r3158;
	ld.global.u32 	%r3159, [%rd11+24];
	xor.b32  	%r3920, %r3920, %r3159;
	ld.global.u32 	%r3160, [%rd11+28];
	xor.b32  	%r3919, %r3919, %r3160;
	ld.global.u32 	%r3161, [%rd11+32];
	xor.b32  	%r3918, %r3918, %r3161;
	ld.global.u32 	%r3162, [%rd11+36];
	xor.b32  	%r3917, %r3917, %r3162;
$L__BB1_48:
	and.b32  	%r3164, %r3147, 4;
	setp.eq.s32 	%p153, %r3164, 0;
	@%p153 bra 	$L__BB1_50;
	ld.global.u32 	%r3165, [%rd11+40];
	xor.b32  	%r3921, %r3921, %r3165;
	ld.global.u32 	%r3166, [%rd11+44];
	xor.b32  	%r3920, %r3920, %r3166;
	ld.global.u32 	%r3167, [%rd11+48];
	xor.b32  	%r3919, %r3919, %r3167;
	ld.global.u32 	%r3168, [%rd11+52];
	xor.b32  	%r3918, %r3918, %r3168;
	ld.global.u32 	%r3169, [%rd11+56];
	xor.b32  	%r3917, %r3917, %r3169;
$L__BB1_50:
	and.b32  	%r3171, %r3147, 8;
	setp.eq.s32 	%p154, %r3171, 0;
	@%p154 bra 	$L__BB1_52;
	ld.global.u32 	%r3172, [%rd11+60];
	xor.b32  	%r3921, %r3921, %r3172;
	ld.global.u32 	%r3173, [%rd11+64];
	xor.b32  	%r3920, %r3920, %r3173;
	ld.global.u32 	%r3174, [%rd11+68];
	xor.b32  	%r3919, %r3919, %r3174;
	ld.global.u32 	%r3175, [%rd11+72];
	xor.b32  	%r3918, %r3918, %r3175;
	ld.global.u32 	%r3176, [%rd11+76];
	xor.b32  	%r3917, %r3917, %r3176;
$L__BB1_52:
	and.b32  	%r3178, %r3147, 16;
	setp.eq.s32 	%p155, %r3178, 0;
	@%p155 bra 	$L__BB1_54;
	ld.global.u32 	%r3179, [%rd11+80];
	xor.b32  	%r3921, %r3921, %r3179;
	ld.global.u32 	%r3180, [%rd11+84];
	xor.b32  	%r3920, %r3920, %r3180;
	ld.global.u32 	%r3181, [%rd11+88];
	xor.b32  	%r3919, %r3919, %r3181;
	ld.global.u32 	%r3182, [%rd11+92];
	xor.b32  	%r3918, %r3918, %r3182;
	ld.global.u32 	%r3183, [%rd11+96];
	xor.b32  	%r3917, %r3917, %r3183;
$L__BB1_54:
	and.b32  	%r3185, %r3147, 32;
	setp.eq.s32 	%p156, %r3185, 0;
	@%p156 bra 	$L__BB1_56;
	ld.global.u32 	%r3186, [%rd11+100];
	xor.b32  	%r3921, %r3921, %r3186;
	ld.global.u32 	%r3187, [%rd11+104];
	xor.b32  	%r3920, %r3920, %r3187;
	ld.global.u32 	%r3188, [%rd11+108];
	xor.b32  	%r3919, %r3919, %r3188;
	ld.global.u32 	%r3189, [%rd11+112];
	xor.b32  	%r3918, %r3918, %r3189;
	ld.global.u32 	%r3190, [%rd11+116];
	xor.b32  	%r3917, %r3917, %r3190;
$L__BB1_56:
	and.b32  	%r3192, %r3147, 64;
	setp.eq.s32 	%p157, %r3192, 0;
	@%p157 bra 	$L__BB1_58;
	ld.global.u32 	%r3193, [%rd11+120];
	xor.b32  	%r3921, %r3921, %r3193;
	ld.global.u32 	%r3194, [%rd11+124];
	xor.b32  	%r3920, %r3920, %r3194;
	ld.global.u32 	%r3195, [%rd11+128];
	xor.b32  	%r3919, %r3919, %r3195;
	ld.global.u32 	%r3196, [%rd11+132];
	xor.b32  	%r3918, %r3918, %r3196;
	ld.global.u32 	%r3197, [%rd11+136];
	xor.b32  	%r3917, %r3917, %r3197;
$L__BB1_58:
	and.b32  	%r3199, %r3147, 128;
	setp.eq.s32 	%p158, %r3199, 0;
	@%p158 bra 	$L__BB1_60;
	ld.global.u32 	%r3200, [%rd11+140];
	xor.b32  	%r3921, %r3921, %r3200;
	ld.global.u32 	%r3201, [%rd11+144];
	xor.b32  	%r3920, %r3920, %r3201;
	ld.global.u32 	%r3202, [%rd11+148];
	xor.b32  	%r3919, %r3919, %r3202;
	ld.global.u32 	%r3203, [%rd11+152];
	xor.b32  	%r3918, %r3918, %r3203;
	ld.global.u32 	%r3204, [%rd11+156];
	xor.b32  	%r3917, %r3917, %r3204;
$L__BB1_60:
	and.b32  	%r3206, %r3147, 256;
	setp.eq.s32 	%p159, %r3206, 0;
	@%p159 bra 	$L__BB1_62;
	ld.global.u32 	%r3207, [%rd11+160];
	xor.b32  	%r3921, %r3921, %r3207;
	ld.global.u32 	%r3208, [%rd11+164];
	xor.b32  	%r3920, %r3920, %r3208;
	ld.global.u32 	%r3209, [%rd11+168];
	xor.b32  	%r3919, %r3919, %r3209;
	ld.global.u32 	%r3210, [%rd11+172];
	xor.b32  	%r3918, %r3918, %r3210;
	ld.global.u32 	%r3211, [%rd11+176];
	xor.b32  	%r3917, %r3917, %r3211;
$L__BB1_62:
	and.b32  	%r3213, %r3147, 512;
	setp.eq.s32 	%p160, %r3213, 0;
	@%p160 bra 	$L__BB1_64;
	ld.global.u32 	%r3214, [%rd11+180];
	xor.b32  	%r3921, %r3921, %r3214;
	ld.global.u32 	%r3215, [%rd11+184];
	xor.b32  	%r3920, %r3920, %r3215;
	ld.global.u32 	%r3216, [%rd11+188];
	xor.b32  	%r3919, %r3919, %r3216;
	ld.global.u32 	%r3217, [%rd11+192];
	xor.b32  	%r3918, %r3918, %r3217;
	ld.global.u32 	%r3218, [%rd11+196];
	xor.b32  	%r3917, %r3917, %r3218;
$L__BB1_64:
	and.b32  	%r3220, %r3147, 1024;
	setp.eq.s32 	%p161, %r3220, 0;
	@%p161 bra 	$L__BB1_66;
	ld.global.u32 	%r3221, [%rd11+200];
	xor.b32  	%r3921, %r3921, %r3221;
	ld.global.u32 	%r3222, [%rd11+204];
	xor.b32  	%r3920, %r3920, %r3222;
	ld.global.u32 	%r3223, [%rd11+208];
	xor.b32  	%r3919, %r3919, %r3223;
	ld.global.u32 	%r3224, [%rd11+212];
	xor.b32  	%r3918, %r3918, %r3224;
	ld.global.u32 	%r3225, [%rd11+216];
	xor.b32  	%r3917, %r3917, %r3225;
$L__BB1_66:
	and.b32  	%r3227, %r3147, 2048;
	setp.eq.s32 	%p162, %r3227, 0;
	@%p162 bra 	$L__BB1_68;
	ld.global.u32 	%r3228, [%rd11+220];
	xor.b32  	%r3921, %r3921, %r3228;
	ld.global.u32 	%r3229, [%rd11+224];
	xor.b32  	%r3920, %r3920, %r3229;
	ld.global.u32 	%r3230, [%rd11+228];
	xor.b32  	%r3919, %r3919, %r3230;
	ld.global.u32 	%r3231, [%rd11+232];
	xor.b32  	%r3918, %r3918, %r3231;
	ld.global.u32 	%r3232, [%rd11+236];
	xor.b32  	%r3917, %r3917, %r3232;
$L__BB1_68:
	and.b32  	%r3234, %r3147, 4096;
	setp.eq.s32 	%p163, %r3234, 0;
	@%p163 bra 	$L__BB1_70;
	ld.global.u32 	%r3235, [%rd11+240];
	xor.b32  	%r3921, %r3921, %r3235;
	ld.global.u32 	%r3236, [%rd11+244];
	xor.b32  	%r3920, %r3920, %r3236;
	ld.global.u32 	%r3237, [%rd11+248];
	xor.b32  	%r3919, %r3919, %r3237;
	ld.global.u32 	%r3238, [%rd11+252];
	xor.b32  	%r3918, %r3918, %r3238;
	ld.global.u32 	%r3239, [%rd11+256];
	xor.b32  	%r3917, %r3917, %r3239;
$L__BB1_70:
	and.b32  	%r3241, %r3147, 8192;
	setp.eq.s32 	%p164, %r3241, 0;
	@%p164 bra 	$L__BB1_72;
	ld.global.u32 	%r3242, [%rd11+260];
	xor.b32  	%r3921, %r3921, %r3242;
	ld.global.u32 	%r3243, [%rd11+264];
	xor.b32  	%r3920, %r3920, %r3243;
	ld.global.u32 	%r3244, [%rd11+268];
	xor.b32  	%r3919, %r3919, %r3244;
	ld.global.u32 	%r3245, [%rd11+272];
	xor.b32  	%r3918, %r3918, %r3245;
	ld.global.u32 	%r3246, [%rd11+276];
	xor.b32  	%r3917, %r3917, %r3246;
$L__BB1_72:
	and.b32  	%r3248, %r3147, 16384;
	setp.eq.s32 	%p165, %r3248, 0;
	@%p165 bra 	$L__BB1_74;
	ld.global.u32 	%r3249, [%rd11+280];
	xor.b32  	%r3921, %r3921, %r3249;
	ld.global.u32 	%r3250, [%rd11+284];
	xor.b32  	%r3920, %r3920, %r3250;
	ld.global.u32 	%r3251, [%rd11+288];
	xor.b32  	%r3919, %r3919, %r3251;
	ld.global.u32 	%r3252, [%rd11+292];
	xor.b32  	%r3918, %r3918, %r3252;
	ld.global.u32 	%r3253, [%rd11+296];
	xor.b32  	%r3917, %r3917, %r3253;
$L__BB1_74:
	and.b32  	%r3255, %r3147, 32768;
	setp.eq.s32 	%p166, %r3255, 0;
	@%p166 bra 	$L__BB1_76;
	ld.global.u32 	%r3256, [%rd11+300];
	xor.b32  	%r3921, %r3921, %r3256;
	ld.global.u32 	%r3257, [%rd11+304];
	xor.b32  	%r3920, %r3920, %r3257;
	ld.global.u32 	%r3258, [%rd11+308];
	xor.b32  	%r3919, %r3919, %r3258;
	ld.global.u32 	%r3259, [%rd11+312];
	xor.b32  	%r3918, %r3918, %r3259;
	ld.global.u32 	%r3260, [%rd11+316];
	xor.b32  	%r3917, %r3917, %r3260;
$L__BB1_76:
	add.s32 	%r3916, %r3916, 16;
	setp.ne.s32 	%p167, %r3916, 32;
	@%p167 bra 	$L__BB1_44;
	mad.lo.s32 	%r3261, %r3910, -31, %r193;
	add.s32 	%r3910, %r3261, 1;
	setp.ne.s32 	%p168, %r3910, 5;
	@%p168 bra 	$L__BB1_43;
	st.local.u32 	[%rd4+4], %r3921;
	st.local.v2.u32 	[%rd4+8], {%r3920, %r3919};
	st.local.v2.u32 	[%rd4+16], {%r3918, %r3917};
	setp.ne.s64 	%p169, %rd9, 3;
	@%p169 bra 	$L__BB1_116;
	mov.b32 	%r3917, 0;
	mov.u32 	%r3918, %r3917;
	mov.u32 	%r3919, %r3917;
	mov.u32 	%r3920, %r3917;
	mov.u32 	%r3921, %r3917;
	mov.u32 	%r4002, %r3917;
$L__BB1_80:
	mul.wide.u32 	%rd98, %r4002, 4;
	add.s64 	%rd99, %rd4, %rd98;
	ld.local.u32 	%r368, [%rd99+4];
	shl.b32 	%r369, %r4002, 5;
	mov.b32 	%r4008, 0;
$L__BB1_81:
	.pragma "nounroll";
	shr.u32 	%r3264, %r368, %r4008;
	and.b32  	%r3265, %r3264, 1;
	setp.eq.b32 	%p170, %r3265, 1;
	not.pred 	%p171, %p170;
	add.s32 	%r3266, %r369, %r4008;
	mul.lo.s32 	%r3267, %r3266, 5;
	mul.wide.u32 	%rd100, %r3267, 4;
	add.s64 	%rd12, %rd17, %rd100;
	@%p171 bra 	$L__BB1_83;
	ld.global.u32 	%r3268, [%rd12];
	xor.b32  	%r3921, %r3921, %r3268;
	ld.global.u32 	%r3269, [%rd12+4];
	xor.b32  	%r3920, %r3920, %r3269;
	ld.global.u32 	%r3270, [%rd12+8];
	xor.b32  	%r3919, %r3919, %r3270;
	ld.global.u32 	%r3271, [%rd12+12];
	xor.b32  	%r3918, %r3918, %r3271;
	ld.global.u32 	%r3272, [%rd12+16];
	xor.b32  	%r3917, %r3917, %r3272;
$L__BB1_83:
	and.b32  	%r3274, %r3264, 2;
	setp.eq.s32 	%p172, %r3274, 0;
	@%p172 bra 	$L__BB1_85;
	ld.global.u32 	%r3275, [%rd12+20];
	xor.b32  	%r3921, %r3921, %r3275;
	ld.global.u32 	%r3276, [%rd12+24];
	xor.b32  	%r3920, %r3920, %r3276;
	ld.global.u32 	%r3277, [%rd12+28];
	xor.b32  	%r3919, %r3919, %r3277;
	ld.global.u32 	%r3278, [%rd12+32];
	xor.b32  	%r3918, %r3918, %r3278;
	ld.global.u32 	%r3279, [%rd12+36];
	xor.b32  	%r3917, %r3917, %r3279;
$L__BB1_85:
	and.b32  	%r3281, %r3264, 4;
	setp.eq.s32 	%p173, %r3281, 0;
	@%p173 bra 	$L__BB1_87;
	ld.global.u32 	%r3282, [%rd12+40];
	xor.b32  	%r3921, %r3921, %r3282;
	ld.global.u32 	%r3283, [%rd12+44];
	xor.b32  	%r3920, %r3920, %r3283;
	ld.global.u32 	%r3284, [%rd12+48];
	xor.b32  	%r3919, %r3919, %r3284;
	ld.global.u32 	%r3285, [%rd12+52];
	xor.b32  	%r3918, %r3918, %r3285;
	ld.global.u32 	%r3286, [%rd12+56];
	xor.b32  	%r3917, %r3917, %r3286;
$L__BB1_87:
	and.b32  	%r3288, %r3264, 8;
	setp.eq.s32 	%p174, %r3288, 0;
	@%p174 bra 	$L__BB1_89;
	ld.global.u32 	%r3289, [%rd12+60];
	xor.b32  	%r3921, %r3921, %r3289;
	ld.global.u32 	%r3290, [%rd12+64];
	xor.b32  	%r3920, %r3920, %r3290;
	ld.global.u32 	%r3291, [%rd12+68];
	xor.b32  	%r3919, %r3919, %r3291;
	ld.global.u32 	%r3292, [%rd12+72];
	xor.b32  	%r3918, %r3918, %r3292;
	ld.global.u32 	%r3293, [%rd12+76];
	xor.b32  	%r3917, %r3917, %r3293;
$L__BB1_89:
	and.b32  	%r3295, %r3264, 16;
	setp.eq.s32 	%p175, %r3295, 0;
	@%p175 bra 	$L__BB1_91;
	ld.global.u32 	%r3296, [%rd12+80];
	xor.b32  	%r3921, %r3921, %r3296;
	ld.global.u32 	%r3297, [%rd12+84];
	xor.b32  	%r3920, %r3920, %r3297;
	ld.global.u32 	%r3298, [%rd12+88];
	xor.b32  	%r3919, %r3919, %r3298;
	ld.global.u32 	%r3299, [%rd12+92];
	xor.b32  	%r3918, %r3918, %r3299;
	ld.global.u32 	%r3300, [%rd12+96];
	xor.b32  	%r3917, %r3917, %r3300;
$L__BB1_91:
	and.b32  	%r3302, %r3264, 32;
	setp.eq.s32 	%p176, %r3302, 0;
	@%p176 bra 	$L__BB1_93;
	ld.global.u32 	%r3303, [%rd12+100];
	xor.b32  	%r3921, %r3921, %r3303;
	ld.global.u32 	%r3304, [%rd12+104];
	xor.b32  	%r3920, %r3920, %r3304;
	ld.global.u32 	%r3305, [%rd12+108];
	xor.b32  	%r3919, %r3919, %r3305;
	ld.global.u32 	%r3306, [%rd12+112];
	xor.b32  	%r3918, %r3918, %r3306;
	ld.global.u32 	%r3307, [%rd12+116];
	xor.b32  	%r3917, %r3917, %r3307;
$L__BB1_93:
	and.b32  	%r3309, %r3264, 64;
	setp.eq.s32 	%p177, %r3309, 0;
	@%p177 bra 	$L__BB1_95;
	ld.global.u32 	%r3310, [%rd12+120];
	xor.b32  	%r3921, %r3921, %r3310;
	ld.global.u32 	%r3311, [%rd12+124];
	xor.b32  	%r3920, %r3920, %r3311;
	ld.global.u32 	%r3312, [%rd12+128];
	xor.b32  	%r3919, %r3919, %r3312;
	ld.global.u32 	%r3313, [%rd12+132];
	xor.b32  	%r3918, %r3918, %r3313;
	ld.global.u32 	%r3314, [%rd12+136];
	xor.b32  	%r3917, %r3917, %r3314;
$L__BB1_95:
	and.b32  	%r3316, %r3264, 128;
	setp.eq.s32 	%p178, %r3316, 0;
	@%p178 bra 	$L__BB1_97;
	ld.global.u32 	%r3317, [%rd12+140];
	xor.b32  	%r3921, %r3921, %r3317;
	ld.global.u32 	%r3318, [%rd12+144];
	xor.b32  	%r3920, %r3920, %r3318;
	ld.global.u32 	%r3319, [%rd12+148];
	xor.b32  	%r3919, %r3919, %r3319;
	ld.global.u32 	%r3320, [%rd12+152];
	xor.b32  	%r3918, %r3918, %r3320;
	ld.global.u32 	%r3321, [%rd12+156];
	xor.b32  	%r3917, %r3917, %r3321;
$L__BB1_97:
	and.b32  	%r3323, %r3264, 256;
	setp.eq.s32 	%p179, %r3323, 0;
	@%p179 bra 	$L__BB1_99;
	ld.global.u32 	%r3324, [%rd12+160];
	xor.b32  	%r3921, %r3921, %r3324;
	ld.global.u32 	%r3325, [%rd12+164];
	xor.b32  	%r3920, %r3920, %r3325;
	ld.global.u32 	%r3326, [%rd12+168];
	xor.b32  	%r3919, %r3919, %r3326;
	ld.global.u32 	%r3327, [%rd12+172];
	xor.b32  	%r3918, %r3918, %r3327;
	ld.global.u32 	%r3328, [%rd12+176];
	xor.b32  	%r3917, %r3917, %r3328;
$L__BB1_99:
	and.b32  	%r3330, %r3264, 512;
	setp.eq.s32 	%p180, %r3330, 0;
	@%p180 bra 	$L__BB1_101;
	ld.global.u32 	%r3331, [%rd12+180];
	xor.b32  	%r3921, %r3921, %r3331;
	ld.global.u32 	%r3332, [%rd12+184];
	xor.b32  	%r3920, %r3920, %r3332;
	ld.global.u32 	%r3333, [%rd12+188];
	xor.b32  	%r3919, %r3919, %r3333;
	ld.global.u32 	%r3334, [%rd12+192];
	xor.b32  	%r3918, %r3918, %r3334;
	ld.global.u32 	%r3335, [%rd12+196];
	xor.b32  	%r3917, %r3917, %r3335;
$L__BB1_101:
	and.b32  	%r3337, %r3264, 1024;
	setp.eq.s32 	%p181, %r3337, 0;
	@%p181 bra 	$L__BB1_103;
	ld.global.u32 	%r3338, [%rd12+200];
	xor.b32  	%r3921, %r3921, %r3338;
	ld.global.u32 	%r3339, [%rd12+204];
	xor.b32  	%r3920, %r3920, %r3339;
	ld.global.u32 	%r3340, [%rd12+208];
	xor.b32  	%r3919, %r3919, %r3340;
	ld.global.u32 	%r3341, [%rd12+212];
	xor.b32  	%r3918, %r3918, %r3341;
	ld.global.u32 	%r3342, [%rd12+216];
	xor.b32  	%r3917, %r3917, %r3342;
$L__BB1_103:
	and.b32  	%r3344, %r3264, 2048;
	setp.eq.s32 	%p182, %r3344, 0;
	@%p182 bra 	$L__BB1_105;
	ld.global.u32 	%r3345, [%rd12+220];
	xor.b32  	%r3921, %r3921, %r3345;
	ld.global.u32 	%r3346, [%rd12+224];
	xor.b32  	%r3920, %r3920, %r3346;
	ld.global.u32 	%r3347, [%rd12+228];
	xor.b32  	%r3919, %r3919, %r3347;
	ld.global.u32 	%r3348, [%rd12+232];
	xor.b32  	%r3918, %r3918, %r3348;
	ld.global.u32 	%r3349, [%rd12+236];
	xor.b32  	%r3917, %r3917, %r3349;
$L__BB1_105:
	and.b32  	%r3351, %r3264, 4096;
	setp.eq.s32 	%p183, %r3351, 0;
	@%p183 bra 	$L__BB1_107;
	ld.global.u32 	%r3352, [%rd12+240];
	xor.b32  	%r3921, %r3921, %r3352;
	ld.global.u32 	%r3353, [%rd12+244];
	xor.b32  	%r3920, %r3920, %r3353;
	ld.global.u32 	%r3354, [%rd12+248];
	xor.b32  	%r3919, %r3919, %r3354;
	ld.global.u32 	%r3355, [%rd12+252];
	xor.b32  	%r3918, %r3918, %r3355;
	ld.global.u32 	%r3356, [%rd12+256];
	xor.b32  	%r3917, %r3917, %r3356;
$L__BB1_107:
	and.b32  	%r3358, %r3264, 8192;
	setp.eq.s32 	%p184, %r3358, 0;
	@%p184 bra 	$L__BB1_109;
	ld.global.u32 	%r3359, [%rd12+260];
	xor.b32  	%r3921, %r3921, %r3359;
	ld.global.u32 	%r3360, [%rd12+264];
	xor.b32  	%r3920, %r3920, %r3360;
	ld.global.u32 	%r3361, [%rd12+268];
	xor.b32  	%r3919, %r3919, %r3361;
	ld.global.u32 	%r3362, [%rd12+272];
	xor.b32  	%r3918, %r3918, %r3362;
	ld.global.u32 	%r3363, [%rd12+276];
	xor.b32  	%r3917, %r3917, %r3363;
$L__BB1_109:
	and.b32  	%r3365, %r3264, 16384;
	setp.eq.s32 	%p185, %r3365, 0;
	@%p185 bra 	$L__BB1_111;
	ld.global.u32 	%r3366, [%rd12+280];
	xor.b32  	%r3921, %r3921, %r3366;
	ld.global.u32 	%r3367, [%rd12+284];
	xor.b32  	%r3920, %r3920, %r3367;
	ld.global.u32 	%r3368, [%rd12+288];
	xor.b32  	%r3919, %r3919, %r3368;
	ld.global.u32 	%r3369, [%rd12+292];
	xor.b32  	%r3918, %r3918, %r3369;
	ld.global.u32 	%r3370, [%rd12+296];
	xor.b32  	%r3917, %r3917, %r3370;
$L__BB1_111:
	and.b32  	%r3372, %r3264, 32768;
	setp.eq.s32 	%p186, %r3372, 0;
	@%p186 bra 	$L__BB1_113;
	ld.global.u32 	%r3373, [%rd12+300];
	xor.b32  	%r3921, %r3921, %r3373;
	ld.global.u32 	%r3374, [%rd12+304];
	xor.b32  	%r3920, %r3920, %r3374;
	ld.global.u32 	%r3375, [%rd12+308];
	xor.b32  	%r3919, %r3919, %r3375;
	ld.global.u32 	%r3376, [%rd12+312];
	xor.b32  	%r3918, %r3918, %r3376;
	ld.global.u32 	%r3377, [%rd12+316];
	xor.b32  	%r3917, %r3917, %r3377;
$L__BB1_113:
	add.s32 	%r4008, %r4008, 16;
	setp.ne.s32 	%p187, %r4008, 32;
	@%p187 bra 	$L__BB1_81;
	mad.lo.s32 	%r3378, %r4002, -31, %r369;
	add.s32 	%r4002, %r3378, 1;
	setp.ne.s32 	%p188, %r4002, 5;
	@%p188 bra 	$L__BB1_80;
	st.local.u32 	[%rd4+4], %r3921;
	st.local.v2.u32 	[%rd4+8], {%r3920, %r3919};
	st.local.v2.u32 	[%rd4+16], {%r3918, %r3917};
$L__BB1_116:
	shr.u64 	%rd141, %rd8, 2;
	add.s32 	%r3812, %r3812, 1;
	setp.gt.u64 	%p189, %rd8, 3;
	@%p189 bra 	$L__BB1_5;
$L__BB1_117:
	setp.lt.s32 	%p190, %r2267, 1;
	mov.b32 	%r3380, 0;
	st.local.v2.u32 	[%rd4+24], {%r3380, %r3380};
	st.local.u32 	[%rd4+32], %r3380;
	mov.b64 	%rd101, 0;
	st.local.u64 	[%rd4+40], %rd101;
	shr.u32 	%r3381, %r3921, 2;
	xor.b32  	%r3382, %r3381, %r3921;
	shl.b32 	%r3383, %r3917, 4;
	shl.b32 	%r3384, %r3382, 1;
	xor.b32  	%r3385, %r3384, %r3383;
	xor.b32  	%r3386, %r3385, %r3382;
	xor.b32  	%r4104, %r3386, %r3917;
	add.s32 	%r4103, %r3, 362437;
	add.s32 	%r3387, %r4104, %r4103;
	cvt.rn.f32.u32 	%f39, %r3387;
	fma.rn.f32 	%f1, %f39, 0f2F800000, 0f2F000000;
	mov.b32 	%r4102, -1;
	@%p190 bra 	$L__BB1_120;
	add.s32 	%r4100, %r2267, -1;
	mov.b32 	%r4101, 0;
	mov.b32 	%r4102, -1;
$L__BB1_119:
	sub.s32 	%r3390, %r4100, %r4101;
	shr.u32 	%r3391, %r3390, 31;
	add.s32 	%r3392, %r3390, %r3391;
	shr.s32 	%r3393, %r3392, 1;
	add.s32 	%r3394, %r3393, %r4101;
	mul.wide.s32 	%rd102, %r3394, 4;
	add.s64 	%rd103, %rd3, %rd102;
	ld.global.f32 	%f40, [%rd103];
	setp.le.f32 	%p191, %f40, %f1;
	add.s32 	%r3395, %r3394, 1;
	add.s32 	%r3396, %r3394, -1;
	selp.b32 	%r4101, %r3395, %r4101, %p191;
	selp.b32 	%r4100, %r4100, %r3396, %p191;
	selp.b32 	%r4102, %r3394, %r4102, %p191;
	setp.le.s32 	%p192, %r4101, %r4100;
	@%p192 bra 	$L__BB1_119;
$L__BB1_120:
	mul.lo.s32 	%r3398, %r4102, %r2266;
	cvt.s64.s32 	%rd14, %r3398;
	mul.lo.s32 	%r3399, %r3806, %r2266;
	cvt.s64.s32 	%rd15, %r3399;
	mov.b32 	%r4109, 0;
$L__BB1_121:
	mov.u32 	%r563, %r3919;
	mov.u32 	%r3919, %r3918;
	mov.u32 	%r3918, %r3917;
	mov.u32 	%r3917, %r4104;
	cvt.u64.u32 	%rd16, %r4109;
	add.s64 	%rd104, %rd16, %rd14;
	shl.b64 	%rd105, %rd104, 2;
	add.s64 	%rd106, %rd2, %rd105;
	ld.global.f32 	%f2, [%rd106];
	add.s64 	%rd107, %rd1, %rd105;
	ld.global.f32 	%f3, [%rd107];
	mov.f32 	%f41, 0fBF800000;
	sub.f32 	%f42, %f41, %f2;
	div.rn.f32 	%f43, %f42, %f3;
	shr.u32 	%r3400, %r3920, 2;
	xor.b32  	%r3401, %r3400, %r3920;
	shl.b32 	%r3402, %r3917, 4;
	shl.b32 	%r3403, %r3401, 1;
	xor.b32  	%r3404, %r3403, %r3402;
	xor.b32  	%r3405, %r3404, %r3401;
	xor.b32  	%r4104, %r3405, %r3917;
	add.s32 	%r4103, %r4103, 362437;
	add.s32 	%r3406, %r4104, %r4103;
	cvt.rn.f32.u32 	%f44, %r3406;
	fma.rn.f32 	%f4, %f44, 0f2F800000, 0f2F000000;
	div.rn.f32 	%f5, %f43, 0f3FB504F3;
	abs.f32 	%f45, %f5;
	setp.ltu.f32 	%p193, %f45, 0f3F8060FE;
	setp.ge.f32 	%p194, %f45, 0f3F8060FE;
	mul.f32 	%f46, %f5, %f5;
	selp.f32 	%f47, %f45, %f46, %p194;
	selp.f32 	%f48, 0f38EB4C3A, 0f38B1E96A, %p194;
	selp.f32 	%f49, 0fBAAE005B, 0fBA574D20, %p194;
	fma.rn.f32 	%f50, %f48, %f47, %f49;
	selp.f32 	%f51, 0f3C09919F, 0f3BAAD5EA, %p194;
	fma.rn.f32 	%f52, %f50, %f47, %f51;
	selp.f32 	%f53, 0fBD24D99A, 0fBCDC1BE7, %p194;
	fma.rn.f32 	%f54, %f52, %f47, %f53;
	selp.f32 	%f55, 0f3E235519, 0f3DE718AF, %p194;
	fma.rn.f32 	%f56, %f54, %f47, %f55;
	selp.f32 	%f57, 0f3F69B4F9, 0fBEC093AC, %p194;
	fma.rn.f32 	%f58, %f56, %f47, %f57;
	selp.f32 	%f59, 0f3F210A14, 0f3E0375D3, %p194;
	fma.rn.f32 	%f60, %f58, %f47, %f59;
	neg.f32 	%f61, %f47;
	selp.f32 	%f62, %f61, %f5, %p194;
	fma.rn.f32 	%f195, %f60, %f62, %f62;
	@%p193 bra 	$L__BB1_123;
	ex2.approx.ftz.f32 	%f63, %f195;
	mov.f32 	%f64, 0f3F800000;
	sub.f32 	%f65, %f64, %f63;
	copysign.f32 	%f195, %f5, %f65;
$L__BB1_123:
	add.f32 	%f9, %f195, 0f3F800000;
	mov.f32 	%f66, 0f3F800000;
	sub.f32 	%f67, %f66, %f2;
	div.rn.f32 	%f68, %f67, %f3;
	div.rn.f32 	%f10, %f68, 0f3FB504F3;
	abs.f32 	%f69, %f10;
	setp.ltu.f32 	%p195, %f69, 0f3F8060FE;
	setp.ge.f32 	%p196, %f69, 0f3F8060FE;
	mul.f32 	%f70, %f10, %f10;
	selp.f32 	%f71, %f69, %f70, %p196;
	selp.f32 	%f72, 0f38EB4C3A, 0f38B1E96A, %p196;
	selp.f32 	%f73, 0fBAAE005B, 0fBA574D20, %p196;
	fma.rn.f32 	%f74, %f72, %f71, %f73;
	selp.f32 	%f75, 0f3C09919F, 0f3BAAD5EA, %p196;
	fma.rn.f32 	%f76, %f74, %f71, %f75;
	selp.f32 	%f77, 0fBD24D99A, 0fBCDC1BE7, %p196;
	fma.rn.f32 	%f78, %f76, %f71, %f77;
	selp.f32 	%f79, 0f3E235519, 0f3DE718AF, %p196;
	fma.rn.f32 	%f80, %f78, %f71, %f79;
	selp.f32 	%f81, 0f3F69B4F9, 0fBEC093AC, %p196;
	fma.rn.f32 	%f82, %f80, %f71, %f81;
	selp.f32 	%f83, 0f3F210A14, 0f3E0375D3, %p196;
	fma.rn.f32 	%f84, %f82, %f71, %f83;
	neg.f32 	%f85, %f71;
	selp.f32 	%f86, %f85, %f10, %p196;
	fma.rn.f32 	%f196, %f84, %f86, %f86;
	@%p195 bra 	$L__BB1_125;
	ex2.approx.ftz.f32 	%f87, %f196;
	mov.f32 	%f88, 0f3F800000;
	sub.f32 	%f89, %f88, %f87;
	copysign.f32 	%f196, %f10, %f89;
$L__BB1_125:
	mul.f32 	%f90, %f9, 0f3F000000;
	add.f32 	%f91, %f196, 0f3F800000;
	mul.f32 	%f92, %f91, 0f3F000000;
	sub.f32 	%f93, %f92, %f90;
	fma.rn.f32 	%f94, %f4, %f93, %f90;
	fma.rn.f32 	%f14, %f94, 0f40000000, 0fBF800000;
	neg.f32 	%f95, %f14;
	fma.rn.f32 	%f96, %f14, %f95, 0f3F800000;
	lg2.approx.ftz.f32 	%f15, %f96;
	neg.f32 	%f16, %f15;
	fma.rn.f32 	%f97, %f15, 0f2F8A6370, 0f3221F645;
	fma.rn.f32 	%f98, %f97, %f16, 0fB4016FDA;
	fma.rn.f32 	%f99, %f98, %f16, 0f3468F846;
	fma.rn.f32 	%f100, %f99, %f16, 0f370742AA;
	fma.rn.f32 	%f101, %f100, %f16, 0fB804DB4D;
	fma.rn.f32 	%f102, %f101, %f16, 0fBA4AFEA1;
	fma.rn.f32 	%f103, %f102, %f16, 0f3BB5C027;
	fma.rn.f32 	%f104, %f103, %f16, 0f3E24AE0F;
	fma.rn.f32 	%f105, %f104, %f16, 0f3F62DFC4;
	mul.f32 	%f197, %f14, %f105;
	setp.geu.f32 	%p197, %f15, 0fC1033333;
	@%p197 bra 	$L__BB1_127;
	rsqrt.approx.ftz.f32 	%f106, %f16;
	fma.rn.f32 	%f107, %f106, 0fBF1704A1, 0fBF29BAA5;
	fma.rn.f32 	%f108, %f107, %f106, 0f3FCC6ADC;
	fma.rn.f32 	%f109, %f108, %f106, 0fBF2CDAED;
	fma.rn.f32 	%f110, %f109, %f106, 0fBDC30537;
	fma.rn.f32 	%f111, %f110, %f106, 0f3F55D9B9;
	mul.f32 	%f112, %f106, %f16;
	mul.f32 	%f113, %f112, %f111;
	setp.eq.f32 	%p198, %f15, 0fFF800000;
	selp.f32 	%f114, 0f7F800000, %f113, %p198;
	copysign.f32 	%f197, %f14, %f114;
$L__BB1_127:
	cvt.u32.u64 	%r3407, %rd16;
	mul.f32 	%f115, %f3, 0f3FB504F3;
	fma.rn.f32 	%f116, %f115, %f197, %f2;
	add.s64 	%rd108, %rd16, %rd15;
	shl.b64 	%rd109, %rd108, 2;
	add.s64 	%rd110, %rd6, %rd109;
	st.global.f32 	[%rd110], %f116;
	add.s32 	%r4109, %r3407, 1;
	setp.eq.s32 	%p199, %r4109, %r2266;
	mov.u32 	%r3920, %r563;
	@%p199 bra 	$L__BB1_128;
	bra.uni 	$L__BB1_121;
$L__BB1_128:
	st.local.u32 	[%rd4+4], %r563;
	st.local.v2.u32 	[%rd4+8], {%r3919, %r3918};
	st.local.v2.u32 	[%rd4+16], {%r3917, %r4104};
	mov.u32 	%r3408, %ntid.x;
	mov.u32 	%r3409, %nctaid.x;
	mad.lo.s32 	%r3806, %r3408, %r3409, %r3806;
	setp.lt.s32 	%p200, %r3806, %r2264;
	@%p200 bra 	$L__BB1_3;
	bra.uni 	$L__BB1_251;
$L__BB1_129:
	ld.global.u32 	%r3034, [%rd10];
	xor.b32  	%r3921, %r3921, %r3034;
	ld.global.u32 	%r3035, [%rd10+4];
	xor.b32  	%r3920, %r3920, %r3035;
	ld.global.u32 	%r3036, [%rd10+8];
	xor.b32  	%r3919, %r3919, %r3036;
	ld.global.u32 	%r3037, [%rd10+12];
	xor.b32  	%r3918, %r3918, %r3037;
	ld.global.u32 	%r3038, [%rd10+16];
	xor.b32  	%r3917, %r3917, %r3038;
	bra.uni 	$L__BB1_9;
$L__BB1_130:
	setp.lt.s32 	%p3, %r2267, 1;
	mov.u32 	%r4405, %r4698;
	@%p3 bra 	$L__BB1_131;
	bra.uni 	$L__BB1_384;
$L__BB1_131:
	mov.u64 	%rd75, precalc_xorwow_matrix;
	mov.u32 	%r4110, %r4698;
$L__BB1_132:
	ld.param.u64 	%rd137, [generate_vectors_param_0];
	shr.s32 	%r2643, %r4110, 31;
	shr.u32 	%r2644, %r2643, 30;
	add.s32 	%r2645, %r4110, %r2644;
	and.b32  	%r2646, %r2645, -4;
	sub.s32 	%r2647, %r4110, %r2646;
	cvta.to.global.u64 	%rd70, %rd137;
	mul.wide.s32 	%rd71, %r2647, 8;
	add.s64 	%rd72, %rd70, %rd71;
	ld.global.u64 	%rd73, [%rd72];
	cvt.u32.u64 	%r2648, %rd73;
	xor.b32  	%r2649, %r2648, -1429050551;
	mul.lo.s32 	%r576, %r2649, 1099087573;
	{ .reg .b32 tmp; mov.b64 {tmp, %r2650}, %rd73; }
	xor.b32  	%r2651, %r2650, -136515619;
	mul.lo.s32 	%r577, %r2651, -1703105765;
	add.s32 	%r4225, %r576, 123456789;
	st.local.u32 	[%rd4+4], %r4225;
	xor.b32  	%r4224, %r576, 362436069;
	add.s32 	%r4223, %r577, 521288629;
	st.local.v2.u32 	[%rd4+8], {%r4224, %r4223};
	xor.b32  	%r4222, %r577, 88675123;
	add.s32 	%r4221, %r576, 5783321;
	st.local.v2.u32 	[%rd4+16], {%r4222, %r4221};
	setp.eq.s32 	%p67, %r4110, 0;
	@%p67 bra 	$L__BB1_246;
	cvt.s64.s32 	%rd142, %r4110;
	mov.b32 	%r4116, 0;
$L__BB1_134:
	mov.u64 	%rd19, %rd142;
	and.b64  	%rd20, %rd19, 3;
	setp.eq.s64 	%p68, %rd20, 0;
	@%p68 bra 	$L__BB1_245;
	mul.wide.u32 	%rd74, %r4116, 3200;
	add.s64 	%rd25, %rd75, %rd74;
	mov.b32 	%r4221, 0;
	mov.u32 	%r4222, %r4221;
	mov.u32 	%r4223, %r4221;
	mov.u32 	%r4224, %r4221;
	mov.u32 	%r4225, %r4221;
	mov.u32 	%r4122, %r4221;
$L__BB1_136:
	mul.wide.u32 	%rd76, %r4122, 4;
	add.s64 	%rd77, %rd4, %rd76;
	ld.local.u32 	%r595, [%rd77+4];
	shl.b32 	%r596, %r4122, 5;
	mov.b32 	%r4128, 0;
$L__BB1_137:
	.pragma "nounroll";
	shr.u32 	%r2655, %r595, %r4128;
	and.b32  	%r2656, %r2655, 1;
	setp.eq.b32 	%p69, %r2656, 1;
	add.s32 	%r2657, %r596, %r4128;
	mul.lo.s32 	%r2658, %r2657, 5;
	mul.wide.u32 	%rd78, %r2658, 4;
	add.s64 	%rd21, %rd25, %rd78;
	@%p69 bra 	$L__BB1_248;
$L__BB1_138:
	and.b32  	%r2665, %r2655, 2;
	setp.eq.s32 	%p70, %r2665, 0;
	@%p70 bra 	$L__BB1_140;
	ld.global.u32 	%r2666, [%rd21+20];
	xor.b32  	%r4225, %r4225, %r2666;
	ld.global.u32 	%r2667, [%rd21+24];
	xor.b32  	%r4224, %r4224, %r2667;
	ld.global.u32 	%r2668, [%rd21+28];
	xor.b32  	%r4223, %r4223, %r2668;
	ld.global.u32 	%r2669, [%rd21+32];
	xor.b32  	%r4222, %r4222, %r2669;
	ld.global.u32 	%r2670, [%rd21+36];
	xor.b32  	%r4221, %r4221, %r2670;
$L__BB1_140:
	and.b32  	%r2672, %r2655, 4;
	setp.eq.s32 	%p71, %r2672, 0;
	@%p71 bra 	$L__BB1_142;
	ld.global.u32 	%r2673, [%rd21+40];
	xor.b32  	%r4225, %r4225, %r2673;
	ld.global.u32 	%r2674, [%rd21+44];
	xor.b32  	%r4224, %r4224, %r2674;
	ld.global.u32 	%r2675, [%rd21+48];
	xor.b32  	%r4223, %r4223, %r2675;
	ld.global.u32 	%r2676, [%rd21+52];
	xor.b32  	%r4222, %r4222, %r2676;
	ld.global.u32 	%r2677, [%rd21+56];
	xor.b32  	%r4221, %r4221, %r2677;
$L__BB1_142:
	and.b32  	%r2679, %r2655, 8;
	setp.eq.s32 	%p72, %r2679, 0;
	@%p72 bra 	$L__BB1_144;
	ld.global.u32 	%r2680, [%rd21+60];
	xor.b32  	%r4225, %r4225, %r2680;
	ld.global.u32 	%r2681, [%rd21+64];
	xor.b32  	%r4224, %r4224, %r2681;
	ld.global.u32 	%r2682, [%rd21+68];
	xor.b32  	%r4223, %r4223, %r2682;
	ld.global.u32 	%r2683, [%rd21+72];
	xor.b32  	%r4222, %r4222, %r2683;
	ld.global.u32 	%r2684, [%rd21+76];
	xor.b32  	%r4221, %r4221, %r2684;
$L__BB1_144:
	and.b32  	%r2686, %r2655, 16;
	setp.eq.s32 	%p73, %r2686, 0;
	@%p73 bra 	$L__BB1_146;
	ld.global.u32 	%r2687, [%rd21+80];
	xor.b32  	%r4225, %r4225, %r2687;
	ld.global.u32 	%r2688, [%rd21+84];
	xor.b32  	%r4224, %r4224, %r2688;
	ld.global.u32 	%r2689, [%rd21+88];
	xor.b32  	%r4223, %r4223, %r2689;
	ld.global.u32 	%r2690, [%rd21+92];
	xor.b32  	%r4222, %r4222, %r2690;
	ld.global.u32 	%r2691, [%rd21+96];
	xor.b32  	%r4221, %r4221, %r2691;
$L__BB1_146:
	and.b32  	%r2693, %r2655, 32;
	setp.eq.s32 	%p74, %r2693, 0;
	@%p74 bra 	$L__BB1_148;
	ld.global.u32 	%r2694, [%rd21+100];
	xor.b32  	%r4225, %r4225, %r2694;
	ld.global.u32 	%r2695, [%rd21+104];
	xor.b32  	%r4224, %r4224, %r2695;
	ld.global.u32 	%r2696, [%rd21+108];
	xor.b32  	%r4223, %r4223, %r2696;
	ld.global.u32 	%r2697, [%rd21+112];
	xor.b32  	%r4222, %r4222, %r2697;
	ld.global.u32 	%r2698, [%rd21+116];
	xor.b32  	%r4221, %r4221, %r2698;
$L__BB1_148:
	and.b32  	%r2700, %r2655, 64;
	setp.eq.s32 	%p75, %r2700, 0;
	@%p75 bra 	$L__BB1_150;
	ld.global.u32 	%r2701, [%rd21+120];
	xor.b32  	%r4225, %r4225, %r2701;
	ld.global.u32 	%r2702, [%rd21+124];
	xor.b32  	%r4224, %r4224, %r2702;
	ld.global.u32 	%r2703, [%rd21+128];
	xor.b32  	%r4223, %r4223, %r2703;
	ld.global.u32 	%r2704, [%rd21+132];
	xor.b32  	%r4222, %r4222, %r2704;
	ld.global.u32 	%r2705, [%rd21+136];
	xor.b32  	%r4221, %r4221, %r2705;
$L__BB1_150:
	and.b32  	%r2707, %r2655, 128;
	setp.eq.s32 	%p76, %r2707, 0;
	@%p76 bra 	$L__BB1_152;
	ld.global.u32 	%r2708, [%rd21+140];
	xor.b32  	%r4225, %r4225, %r2708;
	ld.global.u32 	%r2709, [%rd21+144];
	xor.b32  	%r4224, %r4224, %r2709;
	ld.global.u32 	%r2710, [%rd21+148];
	xor.b32  	%r4223, %r4223, %r2710;
	ld.global.u32 	%r2711, [%rd21+152];
	xor.b32  	%r4222, %r4222, %r2711;
	ld.global.u32 	%r2712, [%rd21+156];
	xor.b32  	%r4221, %r4221, %r2712;
$L__BB1_152:
	and.b32  	%r2714, %r2655, 256;
	setp.eq.s32 	%p77, %r2714, 0;
	@%p77 bra 	$L__BB1_154;
	ld.global.u32 	%r2715, [%rd21+160];
	xor.b32  	%r4225, %r4225, %r2715;
	ld.global.u32 	%r2716, [%rd21+164];
	xor.b32  	%r4224, %r4224, %r2716;
	ld.global.u32 	%r2717, [%rd21+168];
	xor.b32  	%r4223, %r4223, %r2717;
	ld.global.u32 	%r2718, [%rd21+172];
	xor.b32  	%r4222, %r4222, %r2718;
	ld.global.u32 	%r2719, [%rd21+176];
	xor.b32  	%r4221, %r4221, %r2719;
$L__BB1_154:
	and.b32  	%r2721, %r2655, 512;
	setp.eq.s32 	%p78, %r2721, 0;
	@%p78 bra 	$L__BB1_156;
	ld.global.u32 	%r2722, [%rd21+180];
	xor.b32  	%r4225, %r4225, %r2722;
	ld.global.u32 	%r2723, [%rd21+184];
	xor.b32  	%r4224, %r4224, %r2723;
	ld.global.u32 	%r2724, [%rd21+188];
	xor.b32  	%r4223, %r4223, %r2724;
	ld.global.u32 	%r2725, [%rd21+192];
	xor.b32  	%r4222, %r4222, %r2725;
	ld.global.u32 	%r2726, [%rd21+196];
	xor.b32  	%r4221, %r4221, %r2726;
$L__BB1_156:
	and.b32  	%r2728, %r2655, 1024;
	setp.eq.s32 	%p79, %r2728, 0;
	@%p79 bra 	$L__BB1_158;
	ld.global.u32 	%r2729, [%rd21+200];
	xor.b32  	%r4225, %r4225, %r2729;
	ld.global.u32 	%r2730, [%rd21+204];
	xor.b32  	%r4224, %r4224, %r2730;
	ld.global.u32 	%r2731, [%rd21+208];
	xor.b32  	%r4223, %r4223, %r2731;
	ld.global.u32 	%r2732, [%rd21+212];
	xor.b32  	%r4222, %r4222, %r2732;
	ld.global.u32 	%r2733, [%rd21+216];
	xor.b32  	%r4221, %r4221, %r2733;
$L__BB1_158:
	and.b32  	%r2735, %r2655, 2048;
	setp.eq.s32 	%p80, %r2735, 0;
	@%p80 bra 	$L__BB1_160;
	ld.global.u32 	%r2736, [%rd21+220];
	xor.b32  	%r4225, %r4225, %r2736;
	ld.global.u32 	%r2737, [%rd21+224];
	xor.b32  	%r4224, %r4224, %r2737;
	ld.global.u32 	%r2738, [%rd21+228];
	xor.b32  	%r4223, %r4223, %r2738;
	ld.global.u32 	%r2739, [%rd21+232];
	xor.b32  	%r4222, %r4222, %r2739;
	ld.global.u32 	%r2740, [%rd21+236];
	xor.b32  	%r4221, %r4221, %r2740;
$L__BB1_160:
	and.b32  	%r2742, %r2655, 4096;
	setp.eq.s32 	%p81, %r2742, 0;
	@%p81 bra 	$L__BB1_162;
	ld.global.u32 	%r2743, [%rd21+240];
	xor.b32  	%r4225, %r4225, %r2743;
	ld.global.u32 	%r2744, [%rd21+244];
	xor.b32  	%r4224, %r4224, %r2744;
	ld.global.u32 	%r2745, [%rd21+248];
	xor.b32  	%r4223, %r4223, %r2745;
	ld.global.u32 	%r2746, [%rd21+252];
	xor.b32  	%r4222, %r4222, %r2746;
	ld.global.u32 	%r2747, [%rd21+256];
	xor.b32  	%r4221, %r4221, %r2747;
$L__BB1_162:
	and.b32  	%r2749, %r2655, 8192;
	setp.eq.s32 	%p82, %r2749, 0;
	@%p82 bra 	$L__BB1_164;
	ld.global.u32 	%r2750, [%rd21+260];
	xor.b32  	%r4225, %r4225, %r2750;
	ld.global.u32 	%r2751, [%rd21+264];
	xor.b32  	%r4224, %r4224, %r2751;
	ld.global.u32 	%r2752, [%rd21+268];
	xor.b32  	%r4223, %r4223, %r2752;
	ld.global.u32 	%r2753, [%rd21+272];
	xor.b32  	%r4222, %r4222, %r2753;
	ld.global.u32 	%r2754, [%rd21+276];
	xor.b32  	%r4221, %r4221, %r2754;
$L__BB1_164:
	and.b32  	%r2756, %r2655, 16384;
	setp.eq.s32 	%p83, %r2756, 0;
	@%p83 bra 	$L__BB1_166;
	ld.global.u32 	%r2757, [%rd21+280];
	xor.b32  	%r4225, %r4225, %r2757;
	ld.global.u32 	%r2758, [%rd21+284];
	xor.b32  	%r4224, %r4224, %r2758;
	ld.global.u32 	%r2759, [%rd21+288];
	xor.b32  	%r4223, %r4223, %r2759;
	ld.global.u32 	%r2760, [%rd21+292];
	xor.b32  	%r4222, %r4222, %r2760;
	ld.global.u32 	%r2761, [%rd21+296];
	xor.b32  	%r4221, %r4221, %r2761;
$L__BB1_166:
	and.b32  	%r2763, %r2655, 32768;
	setp.eq.s32 	%p84, %r2763, 0;
	@%p84 bra 	$L__BB1_168;
	ld.global.u32 	%r2764, [%rd21+300];
	xor.b32  	%r4225, %r4225, %r2764;
	ld.global.u32 	%r2765, [%rd21+304];
	xor.b32  	%r4224, %r4224, %r2765;
	ld.global.u32 	%r2766, [%rd21+308];
	xor.b32  	%r4223, %r4223, %r2766;
	ld.global.u32 	%r2767, [%rd21+312];
	xor.b32  	%r4222, %r4222, %r2767;
	ld.global.u32 	%r2768, [%rd21+316];
	xor.b32  	%r4221, %r4221, %r2768;
$L__BB1_168:
	add.s32 	%r4128, %r4128, 16;
	setp.ne.s32 	%p85, %r4128, 32;
	@%p85 bra 	$L__BB1_137;
	mad.lo.s32 	%r2769, %r4122, -31, %r596;
	add.s32 	%r4122, %r2769, 1;
	setp.eq.s32 	%p86, %r4122, 5;
	@%p86 bra 	$L__BB1_170;
	bra.uni 	$L__BB1_136;
$L__BB1_170:
	st.local.u32 	[%rd4+4], %r4225;
	st.local.v2.u32 	[%rd4+8], {%r4224, %r4223};
	st.local.v2.u32 	[%rd4+16], {%r4222, %r4221};
	setp.eq.s64 	%p87, %rd20, 1;
	@%p87 bra 	$L__BB1_245;
	mov.b32 	%r4221, 0;
	mov.u32 	%r4222, %r4221;
	mov.u32 	%r4223, %r4221;
	mov.u32 	%r4224, %r4221;
	mov.u32 	%r4225, %r4221;
	mov.u32 	%r4214, %r4221;
$L__BB1_172:
	mul.wide.u32 	%rd79, %r4214, 4;
	add.s64 	%rd80, %rd4, %rd79;
	ld.local.u32 	%r766, [%rd80+4];
	shl.b32 	%r767, %r4214, 5;
	mov.b32 	%r4220, 0;
$L__BB1_173:
	.pragma "nounroll";
	shr.u32 	%r2772, %r766, %r4220;
	and.b32  	%r2773, %r2772, 1;
	setp.eq.b32 	%p88, %r2773, 1;
	not.pred 	%p89, %p88;
	add.s32 	%r2774, %r767, %r4220;
	mul.lo.s32 	%r2775, %r2774, 5;
	mul.wide.u32 	%rd81, %r2775, 4;
	add.s64 	%rd22, %rd25, %rd81;
	@%p89 bra 	$L__BB1_175;
	ld.global.u32 	%r2776, [%rd22];
	xor.b32  	%r4225, %r4225, %r2776;
	ld.global.u32 	%r2777, [%rd22+4];
	xor.b32  	%r4224, %r4224, %r2777;
	ld.global.u32 	%r2778, [%rd22+8];
	xor.b32  	%r4223, %r4223, %r2778;
	ld.global.u32 	%r2779, [%rd22+12];
	xor.b32  	%r4222, %r4222, %r2779;
	ld.global.u32 	%r2780, [%rd22+16];
	xor.b32  	%r4221, %r4221, %r2780;
$L__BB1_175:
	and.b32  	%r2782, %r2772, 2;
	setp.eq.s32 	%p90, %r2782, 0;
	@%p90 bra 	$L__BB1_177;
	ld.global.u32 	%r2783, [%rd22+20];
	xor.b32  	%r4225, %r4225, %r2783;
	ld.global.u32 	%r2784, [%rd22+24];
	xor.b32  	%r4224, %r4224, %r2784;
	ld.global.u32 	%r2785, [%rd22+28];
	xor.b32  	%r4223, %r4223, %r2785;
	ld.global.u32 	%r2786, [%rd22+32];
	xor.b32  	%r4222, %r4222, %r2786;
	ld.global.u32 	%r2787, [%rd22+36];
	xor.b32  	%r4221, %r4221, %r2787;
$L__BB1_177:
	and.b32  	%r2789, %r2772, 4;
	setp.eq.s32 	%p91, %r2789, 0;
	@%p91 bra 	$L__BB1_179;
	ld.global.u32 	%r2790, [%rd22+40];
	xor.b32  	%r4225, %r4225, %r2790;
	ld.global.u32 	%r2791, [%rd22+44];
	xor.b32  	%r4224, %r4224, %r2791;
	ld.global.u32 	%r2792, [%rd22+48];
	xor.b32  	%r4223, %r4223, %r2792;
	ld.global.u32 	%r2793, [%rd22+52];
	xor.b32  	%r4222, %r4222, %r2793;
	ld.global.u32 	%r2794, [%rd22+56];
	xor.b32  	%r4221, %r4221, %r2794;
$L__BB1_179:
	and.b32  	%r2796, %r2772, 8;
	setp.eq.s32 	%p92, %r2796, 0;
	@%p92 bra 	$L__BB1_181;
	ld.global.u32 	%r2797, [%rd22+60];
	xor.b32  	%r4225, %r4225, %r2797;
	ld.global.u32 	%r2798, [%rd22+64];
	xor.b32  	%r4224, %r4224, %r2798;
	ld.global.u32 	%r2799, [%rd22+68];
	xor.b32  	%r4223, %r4223, %r2799;
	ld.global.u32 	%r2800, [%rd22+72];
	xor.b32  	%r4222, %r4222, %r2800;
	ld.global.u32 	%r2801, [%rd22+76];
	xor.b32  	%r4221, %r4221, %r2801;
$L__BB1_181:
	and.b32  	%r2803, %r2772, 16;
	setp.eq.s32 	%p93, %r2803, 0;
	@%p93 bra 	$L__BB1_183;
	ld.global.u32 	%r2804, [%rd22+80];
	xor.b32  	%r4225, %r4225, %r2804;
	ld.global.u32 	%r2805, [%rd22+84];
	xor.b32  	%r4224, %r4224, %r2805;
	ld.global.u32 	%r2806, [%rd22+88];
	xor.b32  	%r4223, %r4223, %r2806;
	ld.global.u32 	%r2807, [%rd22+92];
	xor.b32  	%r4222, %r4222, %r2807;
	ld.global.u32 	%r2808, [%rd22+96];
	xor.b32  	%r4221, %r4221, %r2808;
$L__BB1_183:
	and.b32  	%r2810, %r2772, 32;
	setp.eq.s32 	%p94, %r2810, 0;
	@%p94 bra 	$L__BB1_185;
	ld.global.u32 	%r2811, [%rd22+100];
	xor.b32  	%r4225, %r4225, %r2811;
	ld.global.u32 	%r2812, [%rd22+104];
	xor.b32  	%r4224, %r4224, %r2812;
	ld.global.u32 	%r2813, [%rd22+108];
	xor.b32  	%r4223, %r4223, %r2813;
	ld.global.u32 	%r2814, [%rd22+112];
	xor.b32  	%r4222, %r4222, %r2814;
	ld.global.u32 	%r2815, [%rd22+116];
	xor.b32  	%r4221, %r4221, %r2815;
$L__BB1_185:
	and.b32  	%r2817, %r2772, 64;
	setp.eq.s32 	%p95, %r2817, 0;
	@%p95 bra 	$L__BB1_187;
	ld.global.u32 	%r2818, [%rd22+120];
	xor.b32  	%r4225, %r4225, %r2818;
	ld.global.u32 	%r2819, [%rd22+124];
	xor.b32  	%r4224, %r4224, %r2819;
	ld.global.u32 	%r2820, [%rd22+128];
	xor.b32  	%r4223, %r4223, %r2820;
	ld.global.u32 	%r2821, [%rd22+132];
	xor.b32  	%r4222, %r4222, %r2821;
	ld.global.u32 	%r2822, [%rd22+136];
	xor.b32  	%r4221, %r4221, %r2822;
$L__BB1_187:
	and.b32  	%r2824, %r2772, 128;
	setp.eq.s32 	%p96, %r2824, 0;
	@%p96 bra 	$L__BB1_189;
	ld.global.u32 	%r2825, [%rd22+140];
	xor.b32  	%r4225, %r4225, %r2825;
	ld.global.u32 	%r2826, [%rd22+144];
	xor.b32  	%r4224, %r4224, %r2826;
	ld.global.u32 	%r2827, [%rd22+148];
	xor.b32  	%r4223, %r4223, %r2827;
	ld.global.u32 	%r2828, [%rd22+152];
	xor.b32  	%r4222, %r4222, %r2828;
	ld.global.u32 	%r2829, [%rd22+156];
	xor.b32  	%r4221, %r4221, %r2829;
$L__BB1_189:
	and.b32  	%r2831, %r2772, 256;
	setp.eq.s32 	%p97, %r2831, 0;
	@%p97 bra 	$L__BB1_191;
	ld.global.u32 	%r2832, [%rd22+160];
	xor.b32  	%r4225, %r4225, %r2832;
	ld.global.u32 	%r2833, [%rd22+164];
	xor.b32  	%r4224, %r4224, %r2833;
	ld.global.u32 	%r2834, [%rd22+168];
	xor.b32  	%r4223, %r4223, %r2834;
	ld.global.u32 	%r2835, [%rd22+172];
	xor.b32  	%r4222, %r4222, %r2835;
	ld.global.u32 	%r2836, [%rd22+176];
	xor.b32  	%r4221, %r4221, %r2836;
$L__BB1_191:
	and.b32  	%r2838, %r2772, 512;
	setp.eq.s32 	%p98, %r2838, 0;
	@%p98 bra 	$L__BB1_193;
	ld.global.u32 	%r2839, [%rd22+180];
	xor.b32  	%r4225, %r4225, %r2839;
	ld.global.u32 	%r2840, [%rd22+184];
	xor.b32  	%r4224, %r4224, %r2840;
	ld.global.u32 	%r2841, [%rd22+188];
	xor.b32  	%r4223, %r4223, %r2841;
	ld.global.u32 	%r2842, [%rd22+192];
	xor.b32  	%r4222, %r4222, %r2842;
	ld.global.u32 	%r2843, [%rd22+196];
	xor.b32  	%r4221, %r4221, %r2843;
$L__BB1_193:
	and.b32  	%r2845, %r2772, 1024;
	setp.eq.s32 	%p99, %r2845, 0;
	@%p99 bra 	$L__BB1_195;
	ld.global.u32 	%r2846, [%rd22+200];
	xor.b32  	%r4225, %r4225, %r2846;
	ld.global.u32 	%r2847, [%rd22+204];
	xor.b32  	%r4224, %r4224, %r2847;
	ld.global.u32 	%r2848, [%rd22+208];
	xor.b32  	%r4223, %r4223, %r2848;
	ld.global.u32 	%r2849, [%rd22+212];
	xor.b32  	%r4222, %r4222, %r2849;
	ld.global.u32 	%r2850, [%rd22+216];
	xor.b32  	%r4221, %r4221, %r2850;
$L__BB1_195:
	and.b32  	%r2852, %r2772, 2048;
	setp.eq.s32 	%p100, %r2852, 0;
	@%p100 bra 	$L__BB1_197;
	ld.global.u32 	%r2853, [%rd22+220];
	xor.b32  	%r4225, %r4225, %r2853;
	ld.global.u32 	%r2854, [%rd22+224];
	xor.b32  	%r4224, %r4224, %r2854;
	ld.global.u32 	%r2855, [%rd22+228];
	xor.b32  	%r4223, %r4223, %r2855;
	ld.global.u32 	%r2856, [%rd22+232];
	xor.b32  	%r4222, %r4222, %r2856;
	ld.global.u32 	%r2857, [%rd22+236];
	xor.b32  	%r4221, %r4221, %r2857;
$L__BB1_197:
	and.b32  	%r2859, %r2772, 4096;
	setp.eq.s32 	%p101, %r2859, 0;
	@%p101 bra 	$L__BB1_199;
	ld.global.u32 	%r2860, [%rd22+240];
	xor.b32  	%r4225, %r4225, %r2860;
	ld.global.u32 	%r2861, [%rd22+244];
	xor.b32  	%r4224, %r4224, %r2861;
	ld.global.u32 	%r2862, [%rd22+248];
	xor.b32  	%r4223, %r4223, %r2862;
	ld.global.u32 	%r2863, [%rd22+252];
	xor.b32  	%r4222, %r4222, %r2863;
	ld.global.u32 	%r2864, [%rd22+256];
	xor.b32  	%r4221, %r4221, %r2864;
$L__BB1_199:
	and.b32  	%r2866, %r2772, 8192;
	setp.eq.s32 	%p102, %r2866, 0;
	@%p102 bra 	$L__BB1_201;
	ld.global.u32 	%r2867, [%rd22+260];
	xor.b32  	%r4225, %r4225, %r2867;
	ld.global.u32 	%r2868, [%rd22+264];
	xor.b32  	%r4224, %r4224, %r2868;
	ld.global.u32 	%r2869, [%rd22+268];
	xor.b32  	%r4223, %r4223, %r2869;
	ld.global.u32 	%r2870, [%rd22+272];
	xor.b32  	%r4222, %r4222, %r2870;
	ld.global.u32 	%r2871, [%rd22+276];
	xor.b32  	%r4221, %r4221, %r2871;
$L__BB1_201:
	and.b32  	%r2873, %r2772, 16384;
	setp.eq.s32 	%p103, %r2873, 0;
	@%p103 bra 	$L__BB1_203;
	ld.global.u32 	%r2874, [%rd22+280];
	xor.b32  	%r4225, %r4225, %r2874;
	ld.global.u32 	%r2875, [%rd22+284];
	xor.b32  	%r4224, %r4224, %r2875;
	ld.global.u32 	%r2876, [%rd22+288];
	xor.b32  	%r4223, %r4223, %r2876;
	ld.global.u32 	%r2877, [%rd22+292];
	xor.b32  	%r4222, %r4222, %r2877;
	ld.global.u32 	%r2878, [%rd22+296];
	xor.b32  	%r4221, %r4221, %r2878;
$L__BB1_203:
	and.b32  	%r2880, %r2772, 32768;
	setp.eq.s32 	%p104, %r2880, 0;
	@%p104 bra 	$L__BB1_205;
	ld.global.u32 	%r2881, [%rd22+300];
	xor.b32  	%r4225, %r4225, %r2881;
	ld.global.u32 	%r2882, [%rd22+304];
	xor.b32  	%r4224, %r4224, %r2882;
	ld.global.u32 	%r2883, [%rd22+308];
	xor.b32  	%r4223, %r4223, %r2883;
	ld.global.u32 	%r2884, [%rd22+312];
	xor.b32  	%r4222, %r4222, %r2884;
	ld.global.u32 	%r2885, [%rd22+316];
	xor.b32  	%r4221, %r4221, %r2885;
$L__BB1_205:
	add.s32 	%r4220, %r4220, 16;
	setp.ne.s32 	%p105, %r4220, 32;
	@%p105 bra 	$L__BB1_173;
	mad.lo.s32 	%r2886, %r4214, -31, %r767;
	add.s32 	%r4214, %r2886, 1;
	setp.ne.s32 	%p106, %r4214, 5;
	@%p106 bra 	$L__BB1_172;
	st.local.u32 	[%rd4+4], %r4225;
	st.local.v2.u32 	[%rd4+8], {%r4224, %r4223};
	st.local.v2.u32 	[%rd4+16], {%r4222, %r4221};
	setp.ne.s64 	%p107, %rd20, 3;
	@%p107 bra 	$L__BB1_245;
	mov.b32 	%r4221, 0;
	mov.u32 	%r4222, %r4221;
	mov.u32 	%r4223, %r4221;
	mov.u32 	%r4224, %r4221;
	mov.u32 	%r4225, %r4221;
	mov.u32 	%r4306, %r4221;
$L__BB1_209:
	mul.wide.u32 	%rd82, %r4306, 4;
	add.s64 	%rd83, %rd4, %rd82;
	ld.local.u32 	%r942, [%rd83+4];
	shl.b32 	%r943, %r4306, 5;
	mov.b32 	%r4312, 0;
$L__BB1_210:
	.pragma "nounroll";
	shr.u32 	%r2889, %r942, %r4312;
	and.b32  	%r2890, %r2889, 1;
	setp.eq.b32 	%p108, %r2890, 1;
	not.pred 	%p109, %p108;
	add.s32 	%r2891, %r943, %r4312;
	mul.lo.s32 	%r2892, %r2891, 5;
	mul.wide.u32 	%rd84, %r2892, 4;
	add.s64 	%rd23, %rd25, %rd84;
	@%p109 bra 	$L__BB1_212;
	ld.global.u32 	%r2893, [%rd23];
	xor.b32  	%r4225, %r4225, %r2893;
	ld.global.u32 	%r2894, [%rd23+4];
	xor.b32  	%r4224, %r4224, %r2894;
	ld.global.u32 	%r2895, [%rd23+8];
	xor.b32  	%r4223, %r4223, %r2895;
	ld.global.u32 	%r2896, [%rd23+12];
	xor.b32  	%r4222, %r4222, %r2896;
	ld.global.u32 	%r2897, [%rd23+16];
	xor.b32  	%r4221, %r4221, %r2897;
$L__BB1_212:
	and.b32  	%r2899, %r2889, 2;
	setp.eq.s32 	%p110, %r2899, 0;
	@%p110 bra 	$L__BB1_214;
	ld.global.u32 	%r2900, [%rd23+20];
	xor.b32  	%r4225, %r4225, %r2900;
	ld.global.u32 	%r2901, [%rd23+24];
	xor.b32  	%r4224, %r4224, %r2901;
	ld.global.u32 	%r2902, [%rd23+28];
	xor.b32  	%r4223, %r4223, %r2902;
	ld.global.u32 	%r2903, [%rd23+32];
	xor.b32  	%r4222, %r4222, %r2903;
	ld.global.u32 	%r2904, [%rd23+36];
	xor.b32  	%r4221, %r4221, %r2904;
$L__BB1_214:
	and.b32  	%r2906, %r2889, 4;
	setp.eq.s32 	%p111, %r2906, 0;
	@%p111 bra 	$L__BB1_216;
	ld.global.u32 	%r2907, [%rd23+40];
	xor.b32  	%r4225, %r4225, %r2907;
	ld.global.u32 	%r2908, [%rd23+44];
	xor.b32  	%r4224, %r4224, %r2908;
	ld.global.u32 	%r2909, [%rd23+48];
	xor.b32  	%r4223, %r4223, %r2909;
	ld.global.u32 	%r2910, [%rd23+52];
	xor.b32  	%r4222, %r4222, %r2910;
	ld.global.u32 	%r2911, [%rd23+56];
	xor.b32  	%r4221, %r4221, %r2911;
$L__BB1_216:
	and.b32  	%r2913, %r2889, 8;
	setp.eq.s32 	%p112, %r2913, 0;
	@%p112 bra 	$L__BB1_218;
	ld.global.u32 	%r2914, [%rd23+60];
	xor.b32  	%r4225, %r4225, %r2914;
	ld.global.u32 	%r2915, [%rd23+64];
	xor.b32  	%r4224, %r4224, %r2915;
	ld.global.u32 	%r2916, [%rd23+68];
	xor.b32  	%r4223, %r4223, %r2916;
	ld.global.u32 	%r2917, [%rd23+72];
	xor.b32  	%r4222, %r4222, %r2917;
	ld.global.u32 	%r2918, [%rd23+76];
	xor.b32  	%r4221, %r4221, %r2918;
$L__BB1_218:
	and.b32  	%r2920, %r2889, 16;
	setp.eq.s32 	%p113, %r2920, 0;
	@%p113 bra 	$L__BB1_220;
	ld.global.u32 	%r2921, [%rd23+80];
	xor.b32  	%r4225, %r4225, %r2921;
	ld.global.u32 	%r2922, [%rd23+84];
	xor.b32  	%r4224, %r4224, %r2922;
	ld.global.u32 	%r2923, [%rd23+88];
	xor.b32  	%r4223, %r4223, %r2923;
	ld.global.u32 	%r2924, [%rd23+92];
	xor.b32  	%r4222, %r4222, %r2924;
	ld.global.u32 	%r2925, [%rd23+96];
	xor.b32  	%r4221, %r4221, %r2925;
$L__BB1_220:
	and.b32  	%r2927, %r2889, 32;
	setp.eq.s32 	%p114, %r2927, 0;
	@%p114 bra 	$L__BB1_222;
	ld.global.u32 	%r2928, [%rd23+100];
	xor.b32  	%r4225, %r4225, %r2928;
	ld.global.u32 	%r2929, [%rd23+104];
	xor.b32  	%r4224, %r4224, %r2929;
	ld.global.u32 	%r2930, [%rd23+108];
	xor.b32  	%r4223, %r4223, %r2930;
	ld.global.u32 	%r2931, [%rd23+112];
	xor.b32  	%r4222, %r4222, %r2931;
	ld.global.u32 	%r2932, [%rd23+116];
	xor.b32  	%r4221, %r4221, %r2932;
$L__BB1_222:
	and.b32  	%r2934, %r2889, 64;
	setp.eq.s32 	%p115, %r2934, 0;
	@%p115 bra 	$L__BB1_224;
	ld.global.u32 	%r2935, [%rd23+120];
	xor.b32  	%r4225, %r4225, %r2935;
	ld.global.u32 	%r2936, [%rd23+124];
	xor.b32  	%r4224, %r4224, %r2936;
	ld.global.u32 	%r2937, [%rd23+128];
	xor.b32  	%r4223, %r4223, %r2937;
	ld.global.u32 	%r2938, [%rd23+132];
	xor.b32  	%r4222, %r4222, %r2938;
	ld.global.u32 	%r2939, [%rd23+136];
	xor.b32  	%r4221, %r4221, %r2939;
$L__BB1_224:
	and.b32  	%r2941, %r2889, 128;
	setp.eq.s32 	%p116, %r2941, 0;
	@%p116 bra 	$L__BB1_226;
	ld.global.u32 	%r2942, [%rd23+140];
	xor.b32  	%r4225, %r4225, %r2942;
	ld.global.u32 	%r2943, [%rd23+144];
	xor.b32  	%r4224, %r4224, %r2943;
	ld.global.u32 	%r2944, [%rd23+148];
	xor.b32  	%r4223, %r4223, %r2944;
	ld.global.u32 	%r2945, [%rd23+152];
	xor.b32  	%r4222, %r4222, %r2945;
	ld.global.u32 	%r2946, [%rd23+156];
	xor.b32  	%r4221, %r4221, %r2946;
$L__BB1_226:
	and.b32  	%r2948, %r2889, 256;
	setp.eq.s32 	%p117, %r2948, 0;
	@%p117 bra 	$L__BB1_228;
	ld.global.u32 	%r2949, [%rd23+160];
	xor.b32  	%r4225, %r4225, %r2949;
	ld.global.u32 	%r2950, [%rd23+164];
	xor.b32  	%r4224, %r4224, %r2950;
	ld.global.u32 	%r2951, [%rd23+168];
	xor.b32  	%r4223, %r4223, %r2951;
	ld.global.u32 	%r2952, [%rd23+172];
	xor.b32  	%r4222, %r4222, %r2952;
	ld.global.u32 	%r2953, [%rd23+176];
	xor.b32  	%r4221, %r4221, %r2953;
$L__BB1_228:
	and.b32  	%r2955, %r2889, 512;
	setp.eq.s32 	%p118, %r2955, 0;
	@%p118 bra 	$L__BB1_230;
	ld.global.u32 	%r2956, [%rd23+180];
	xor.b32  	%r4225, %r4225, %r2956;
	ld.global.u32 	%r2957, [%rd23+184];
	xor.b32  	%r4224, %r4224, %r2957;
	ld.global.u32 	%r2958, [%rd23+188];
	xor.b32  	%r4223, %r4223, %r2958;
	ld.global.u32 	%r2959, [%rd23+192];
	xor.b32  	%r4222, %r4222, %r2959;
	ld.global.u32 	%r2960, [%rd23+196];
	xor.b32  	%r4221, %r4221, %r2960;
$L__BB1_230:
	and.b32  	%r2962, %r2889, 1024;
	setp.eq.s32 	%p119, %r2962, 0;
	@%p119 bra 	$L__BB1_232;
	ld.global.u32 	%r2963, [%rd23+200];
	xor.b32  	%r4225, %r4225, %r2963;
	ld.global.u32 	%r2964, [%rd23+204];
	xor.b32  	%r4224, %r4224, %r2964;
	ld.global.u32 	%r2965, [%rd23+208];
	xor.b32  	%r4223, %r4223, %r2965;
	ld.global.u32 	%r2966, [%rd23+212];
	xor.b32  	%r4222, %r4222, %r2966;
	ld.global.u32 	%r2967, [%rd23+216];
	xor.b32  	%r4221, %r4221, %r2967;
$L__BB1_232:
	and.b32  	%r2969, %r2889, 2048;
	setp.eq.s32 	%p120, %r2969, 0;
	@%p120 bra 	$L__BB1_234;
	ld.global.u32 	%r2970, [%rd23+220];
	xor.b32  	%r4225, %r4225, %r2970;
	ld.global.u32 	%r2971, [%rd23+224];
	xor.b32  	%r4224, %r4224, %r2971;
	ld.global.u32 	%r2972, [%rd23+228];
	xor.b32  	%r4223, %r4223, %r2972;
	ld.global.u32 	%r2973, [%rd23+232];
	xor.b32  	%r4222, %r4222, %r2973;
	ld.global.u32 	%r2974, [%rd23+236];
	xor.b32  	%r4221, %r4221, %r2974;
$L__BB1_234:
	and.b32  	%r2976, %r2889, 4096;
	setp.eq.s32 	%p121, %r2976, 0;
	@%p121 bra 	$L__BB1_236;
	ld.global.u32 	%r2977, [%rd23+240];
	xor.b32  	%r4225, %r4225, %r2977;
	ld.global.u32 	%r2978, [%rd23+244];
	xor.b32  	%r4224, %r4224, %r2978;
	ld.global.u32 	%r2979, [%rd23+248];
	xor.b32  	%r4223, %r4223, %r2979;
	ld.global.u32 	%r2980, [%rd23+252];
	xor.b32  	%r4222, %r4222, %r2980;
	ld.global.u32 	%r2981, [%rd23+256];
	xor.b32  	%r4221, %r4221, %r2981;
$L__BB1_236:
	and.b32  	%r2983, %r2889, 8192;
	setp.eq.s32 	%p122, %r2983, 0;
	@%p122 bra 	$L__BB1_238;
	ld.global.u32 	%r2984, [%rd23+260];
	xor.b32  	%r4225, %r4225, %r2984;
	ld.global.u32 	%r2985, [%rd23+264];
	xor.b32  	%r4224, %r4224, %r2985;
	ld.global.u32 	%r2986, [%rd23+268];
	xor.b32  	%r4223, %r4223, %r2986;
	ld.global.u32 	%r2987, [%rd23+272];
	xor.b32  	%r4222, %r4222, %r2987;
	ld.global.u32 	%r2988, [%rd23+276];
	xor.b32  	%r4221, %r4221, %r2988;
$L__BB1_238:
	and.b32  	%r2990, %r2889, 16384;
	setp.eq.s32 	%p123, %r2990, 0;
	@%p123 bra 	$L__BB1_240;
	ld.global.u32 	%r2991, [%rd23+280];
	xor.b32  	%r4225, %r4225, %r2991;
	ld.global.u32 	%r2992, [%rd23+284];
	xor.b32  	%r4224, %r4224, %r2992;
	ld.global.u32 	%r2993, [%rd23+288];
	xor.b32  	%r4223, %r4223, %r2993;
	ld.global.u32 	%r2994, [%rd23+292];
	xor.b32  	%r4222, %r4222, %r2994;
	ld.global.u32 	%r2995, [%rd23+296];
	xor.b32  	%r4221, %r4221, %r2995;
$L__BB1_240:
	and.b32  	%r2997, %r2889, 32768;
	setp.eq.s32 	%p124, %r2997, 0;
	@%p124 bra 	$L__BB1_242;
	ld.global.u32 	%r2998, [%rd23+300];
	xor.b32  	%r4225, %r4225, %r2998;
	ld.global.u32 	%r2999, [%rd23+304];
	xor.b32  	%r4224, %r4224, %r2999;
	ld.global.u32 	%r3000, [%rd23+308];
	xor.b32  	%r4223, %r4223, %r3000;
	ld.global.u32 	%r3001, [%rd23+312];
	xor.b32  	%r4222, %r4222, %r3001;
	ld.global.u32 	%r3002, [%rd23+316];
	xor.b32  	%r4221, %r4221, %r3002;
$L__BB1_242:
	add.s32 	%r4312, %r4312, 16;
	setp.ne.s32 	%p125, %r4312, 32;
	@%p125 bra 	$L__BB1_210;
	mad.lo.s32 	%r3003, %r4306, -31, %r943;
	add.s32 	%r4306, %r3003, 1;
	setp.ne.s32 	%p126, %r4306, 5;
	@%p126 bra 	$L__BB1_209;
	st.local.u32 	[%rd4+4], %r4225;
	st.local.v2.u32 	[%rd4+8], {%r4224, %r4223};
	st.local.v2.u32 	[%rd4+16], {%r4222, %r4221};
$L__BB1_245:
	shr.u64 	%rd142, %rd19, 2;
	add.s32 	%r4116, %r4116, 1;
	setp.gt.u64 	%p127, %rd19, 3;
	@%p127 bra 	$L__BB1_134;
$L__BB1_246:
	mov.b32 	%r3004, 0;
	st.local.v2.u32 	[%rd4+24], {%r3004, %r3004};
	st.local.u32 	[%rd4+32], %r3004;
	mov.b64 	%rd85, 0;
	st.local.u64 	[%rd4+40], %rd85;
	shr.u32 	%r3005, %r4225, 2;
	xor.b32  	%r3006, %r3005, %r4225;
	st.local.u32 	[%rd4+4], %r4224;
	st.local.v2.u32 	[%rd4+8], {%r4223, %r4222};
	shl.b32 	%r3007, %r4221, 4;
	shl.b32 	%r3008, %r3006, 1;
	xor.b32  	%r3009, %r3008, %r3007;
	xor.b32  	%r3010, %r3009, %r3006;
	xor.b32  	%r3011, %r3010, %r4221;
	st.local.v2.u32 	[%rd4+16], {%r4221, %r3011};
	mov.u32 	%r3012, %ntid.x;
	mov.u32 	%r3013, %nctaid.x;
	mad.lo.s32 	%r4110, %r3012, %r3013, %r4110;
	setp.lt.s32 	%p128, %r4110, %r2264;
	@%p128 bra 	$L__BB1_132;
	add.s32 	%r3014, %r576, %r577;
	add.s32 	%r4403, %r3014, 6615241;
	bra.uni 	$L__BB1_250;
$L__BB1_248:
	ld.global.u32 	%r2659, [%rd21];
	xor.b32  	%r4225, %r4225, %r2659;
	ld.global.u32 	%r2660, [%rd21+4];
	xor.b32  	%r4224, %r4224, %r2660;
	ld.global.u32 	%r2661, [%rd21+8];
	xor.b32  	%r4223, %r4223, %r2661;
	ld.global.u32 	%r2662, [%rd21+12];
	xor.b32  	%r4222, %r4222, %r2662;
	ld.global.u32 	%r2663, [%rd21+16];
	xor.b32  	%r4221, %r4221, %r2663;
	bra.uni 	$L__BB1_138;
$L__BB1_249:
	add.s32 	%r2642, %r1136, %r1137;
	add.s32 	%r4403, %r2642, 6615241;
$L__BB1_250:
	add.s32 	%r4103, %r4403, 362437;
$L__BB1_251:
	st.local.u32 	[%rd4], %r4103;
$L__BB1_252:
	ld.param.u32 	%r3804, [generate_vectors_param_2];
	setp.ge.s32 	%p201, %r4698, %r3804;
	@%p201 bra 	$L__BB1_383;
	ld.param.u64 	%rd140, [generate_vectors_param_9];
	mov.u32 	%r3410, %nctaid.x;
	mov.u32 	%r3411, %ntid.x;
	mul.lo.s32 	%r1134, %r3411, %r3410;
	cvta.to.global.u64 	%rd26, %rd140;
$L__BB1_254:
	ld.param.u64 	%rd139, [generate_vectors_param_0];
	shr.s32 	%r3412, %r4698, 31;
	shr.u32 	%r3413, %r3412, 30;
	add.s32 	%r3414, %r4698, %r3413;
	and.b32  	%r3415, %r3414, -4;
	sub.s32 	%r3416, %r4698, %r3415;
	cvta.to.global.u64 	%rd111, %rd139;
	mul.wide.s32 	%rd112, %r3416, 8;
	add.s64 	%rd113, %rd111, %rd112;
	ld.global.u64 	%rd114, [%rd113];
	add.s32 	%r1690, %r4698, %r2264;
	cvt.u32.u64 	%r3417, %rd114;
	xor.b32  	%r3418, %r3417, -1429050551;
	mul.lo.s32 	%r3419, %r3418, 1099087573;
	{ .reg .b32 tmp; mov.b64 {tmp, %r3420}, %rd114; }
	xor.b32  	%r3421, %r3420, -136515619;
	mul.lo.s32 	%r3422, %r3421, -1703105765;
	add.s32 	%r3423, %r3419, %r3422;
	add.s32 	%r1691, %r3423, 6615241;
	add.s32 	%r4721, %r3419, 123456789;
	st.local.u32 	[%rd5+4], %r4721;
	xor.b32  	%r4720, %r3419, 362436069;
	add.s32 	%r4719, %r3422, 521288629;
	st.local.v2.u32 	[%rd5+8], {%r4720, %r4719};
	xor.b32  	%r4718, %r3422, 88675123;
	add.s32 	%r4717, %r3419, 5783321;
	st.local.v2.u32 	[%rd5+16], {%r4718, %r4717};
	setp.eq.s32 	%p202, %r1690, 0;
	@%p202 bra 	$L__BB1_369;
	cvt.s64.s32 	%rd144, %r1690;
	mov.b32 	%r4704, 0;
$L__BB1_256:
	mov.u64 	%rd36, %rd144;
	and.b64  	%rd37, %rd36, 3;
	setp.eq.s64 	%p203, %rd37, 0;
	@%p203 bra 	$L__BB1_368;
	mul.wide.u32 	%rd115, %r4704, 3200;
	mov.u64 	%rd116, precalc_xorwow_matrix;
	add.s64 	%rd38, %rd116, %rd115;
	mov.b32 	%r4717, 0;
	mov.u32 	%r4718, %r4717;
	mov.u32 	%r4719, %r4717;
	mov.u32 	%r4720, %r4717;
	mov.u32 	%r4721, %r4717;
	mov.u32 	%r4710, %r4717;
$L__BB1_258:
	mul.wide.u32 	%rd117, %r4710, 4;
	add.s64 	%rd118, %rd5, %rd117;
	ld.local.u32 	%r1709, [%rd118+4];
	shl.b32 	%r1710, %r4710, 5;
	mov.b32 	%r4716, 0;
$L__BB1_259:
	.pragma "nounroll";
	shr.u32 	%r3427, %r1709, %r4716;
	and.b32  	%r3428, %r3427, 1;
	setp.eq.b32 	%p204, %r3428, 1;
	not.pred 	%p205, %p204;
	add.s32 	%r3429, %r1710, %r4716;
	mul.lo.s32 	%r3430, %r3429, 5;
	mul.wide.u32 	%rd119, %r3430, 4;
	add.s64 	%rd39, %rd38, %rd119;
	@%p205 bra 	$L__BB1_261;
	ld.global.u32 	%r3431, [%rd39];
	xor.b32  	%r4721, %r4721, %r3431;
	ld.global.u32 	%r3432, [%rd39+4];
	xor.b32  	%r4720, %r4720, %r3432;
	ld.global.u32 	%r3433, [%rd39+8];
	xor.b32  	%r4719, %r4719, %r3433;
	ld.global.u32 	%r3434, [%rd39+12];
	xor.b32  	%r4718, %r4718, %r3434;
	ld.global.u32 	%r3435, [%rd39+16];
	xor.b32  	%r4717, %r4717, %r3435;
$L__BB1_261:
	and.b32  	%r3437, %r3427, 2;
	setp.eq.s32 	%p206, %r3437, 0;
	@%p206 bra 	$L__BB1_263;
	ld.global.u32 	%r3438, [%rd39+20];
	xor.b32  	%r4721, %r4721, %r3438;
	ld.global.u32 	%r3439, [%rd39+24];
	xor.b32  	%r4720, %r4720, %r3439;
	ld.global.u32 	%r3440, [%rd39+28];
	xor.b32  	%r4719, %r4719, %r3440;
	ld.global.u32 	%r3441, [%rd39+32];
	xor.b32  	%r4718, %r4718, %r3441;
	ld.global.u32 	%r3442, [%rd39+36];
	xor.b32  	%r4717, %r4717, %r3442;
$L__BB1_263:
	and.b32  	%r3444, %r3427, 4;
	setp.eq.s32 	%p207, %r3444, 0;
	@%p207 bra 	$L__BB1_265;
	ld.global.u32 	%r3445, [%rd39+40];
	xor.b32  	%r4721, %r4721, %r3445;
	ld.global.u32 	%r3446, [%rd39+44];
	xor.b32  	%r4720, %r4720, %r3446;
	ld.global.u32 	%r3447, [%rd39+48];
	xor.b32  	%r4719, %r4719, %r3447;
	ld.global.u32 	%r3448, [%rd39+52];
	xor.b32  	%r4718, %r4718, %r3448;
	ld.global.u32 	%r3449, [%rd39+56];
	xor.b32  	%r4717, %r4717, %r3449;
$L__BB1_265:
	and.b32  	%r3451, %r3427, 8;
	setp.eq.s32 	%p208, %r3451, 0;
	@%p208 bra 	$L__BB1_267;
	ld.global.u32 	%r3452, [%rd39+60];
	xor.b32  	%r4721, %r4721, %r3452;
	ld.global.u32 	%r3453, [%rd39+64];
	xor.b32  	%r4720, %r4720, %r3453;
	ld.global.u32 	%r3454, [%rd39+68];
	xor.b32  	%r4719, %r4719, %r3454;
	ld.global.u32 	%r3455, [%rd39+72];
	xor.b32  	%r4718, %r4718, %r3455;
	ld.global.u32 	%r3456, [%rd39+76];
	xor.b32  	%r4717, %r4717, %r3456;
$L__BB1_267:
	and.b32  	%r3458, %r3427, 16;
	setp.eq.s32 	%p209, %r3458, 0;
	@%p209 bra 	$L__BB1_269;
	ld.global.u32 	%r3459, [%rd39+80];
	xor.b32  	%r4721, %r4721, %r3459;
	ld.global.u32 	%r3460, [%rd39+84];
	xor.b32  	%r4720, %r4720, %r3460;
	ld.global.u32 	%r3461, [%rd39+88];
	xor.b32  	%r4719, %r4719, %r3461;
	ld.global.u32 	%r3462, [%rd39+92];
	xor.b32  	%r4718, %r4718, %r3462;
	ld.global.u32 	%r3463, [%rd39+96];
	xor.b32  	%r4717, %r4717, %r3463;
$L__BB1_269:
	and.b32  	%r3465, %r3427, 32;
	setp.eq.s32 	%p210, %r3465, 0;
	@%p210 bra 	$L__BB1_271;
	ld.global.u32 	%r3466, [%rd39+100];
	xor.b32  	%r4721, %r4721, %r3466;
	ld.global.u32 	%r3467, [%rd39+104];
	xor.b32  	%r4720, %r4720, %r3467;
	ld.global.u32 	%r3468, [%rd39+108];
	xor.b32  	%r4719, %r4719, %r3468;
	ld.global.u32 	%r3469, [%rd39+112];
	xor.b32  	%r4718, %r4718, %r3469;
	ld.global.u32 	%r3470, [%rd39+116];
	xor.b32  	%r4717, %r4717, %r3470;
$L__BB1_271:
	and.b32  	%r3472, %r3427, 64;
	setp.eq.s32 	%p211, %r3472, 0;
	@%p211 bra 	$L__BB1_273;
	ld.global.u32 	%r3473, [%rd39+120];
	xor.b32  	%r4721, %r4721, %r3473;
	ld.global.u32 	%r3474, [%rd39+124];
	xor.b32  	%r4720, %r4720, %r3474;
	ld.global.u32 	%r3475, [%rd39+128];
	xor.b32  	%r4719, %r4719, %r3475;
	ld.global.u32 	%r3476, [%rd39+132];
	xor.b32  	%r4718, %r4718, %r3476;
	ld.global.u32 	%r3477, [%rd39+136];
	xor.b32  	%r4717, %r4717, %r3477;
$L__BB1_273:
	and.b32  	%r3479, %r3427, 128;
	setp.eq.s32 	%p212, %r3479, 0;
	@%p212 bra 	$L__BB1_275;
	ld.global.u32 	%r3480, [%rd39+140];
	xor.b32  	%r4721, %r4721, %r3480;
	ld.global.u32 	%r3481, [%rd39+144];
	xor.b32  	%r4720, %r4720, %r3481;
	ld.global.u32 	%r3482, [%rd39+148];
	xor.b32  	%r4719, %r4719, %r3482;
	ld.global.u32 	%r3483, [%rd39+152];
	xor.b32  	%r4718, %r4718, %r3483;
	ld.global.u32 	%r3484, [%rd39+156];
	xor.b32  	%r4717, %r4717, %r3484;
$L__BB1_275:
	and.b32  	%r3486, %r3427, 256;
	setp.eq.s32 	%p213, %r3486, 0;
	@%p213 bra 	$L__BB1_277;
	ld.global.u32 	%r3487, [%rd39+160];
	xor.b32  	%r4721, %r4721, %r3487;
	ld.global.u32 	%r3488, [%rd39+164];
	xor.b32  	%r4720, %r4720, %r3488;
	ld.global.u32 	%r3489, [%rd39+168];
	xor.b32  	%r4719, %r4719, %r3489;
	ld.global.u32 	%r3490, [%rd39+172];
	xor.b32  	%r4718, %r4718, %r3490;
	ld.global.u32 	%r3491, [%rd39+176];
	xor.b32  	%r4717, %r4717, %r3491;
$L__BB1_277:
	and.b32  	%r3493, %r3427, 512;
	setp.eq.s32 	%p214, %r3493, 0;
	@%p214 bra 	$L__BB1_279;
	ld.global.u32 	%r3494, [%rd39+180];
	xor.b32  	%r4721, %r4721, %r3494;
	ld.global.u32 	%r3495, [%rd39+184];
	xor.b32  	%r4720, %r4720, %r3495;
	ld.global.u32 	%r3496, [%rd39+188];
	xor.b32  	%r4719, %r4719, %r3496;
	ld.global.u32 	%r3497, [%rd39+192];
	xor.b32  	%r4718, %r4718, %r3497;
	ld.global.u32 	%r3498, [%rd39+196];
	xor.b32  	%r4717, %r4717, %r3498;
$L__BB1_279:
	and.b32  	%r3500, %r3427, 1024;
	setp.eq.s32 	%p215, %r3500, 0;
	@%p215 bra 	$L__BB1_281;
	ld.global.u32 	%r3501, [%rd39+200];
	xor.b32  	%r4721, %r4721, %r3501;
	ld.global.u32 	%r3502, [%rd39+204];
	xor.b32  	%r4720, %r4720, %r3502;
	ld.global.u32 	%r3503, [%rd39+208];
	xor.b32  	%r4719, %r4719, %r3503;
	ld.global.u32 	%r3504, [%rd39+212];
	xor.b32  	%r4718, %r4718, %r3504;
	ld.global.u32 	%r3505, [%rd39+216];
	xor.b32  	%r4717, %r4717, %r3505;
$L__BB1_281:
	and.b32  	%r3507, %r3427, 2048;
	setp.eq.s32 	%p216, %r3507, 0;
	@%p216 bra 	$L__BB1_283;
	ld.global.u32 	%r3508, [%rd39+220];
	xor.b32  	%r4721, %r4721, %r3508;
	ld.global.u32 	%r3509, [%rd39+224];
	xor.b32  	%r4720, %r4720, %r3509;
	ld.global.u32 	%r3510, [%rd39+228];
	xor.b32  	%r4719, %r4719, %r3510;
	ld.global.u32 	%r3511, [%rd39+232];
	xor.b32  	%r4718, %r4718, %r3511;
	ld.global.u32 	%r3512, [%rd39+236];
	xor.b32  	%r4717, %r4717, %r3512;
$L__BB1_283:
	and.b32  	%r3514, %r3427, 4096;
	setp.eq.s32 	%p217, %r3514, 0;
	@%p217 bra 	$L__BB1_285;
	ld.global.u32 	%r3515, [%rd39+240];
	xor.b32  	%r4721, %r4721, %r3515;
	ld.global.u32 	%r3516, [%rd39+244];
	xor.b32  	%r4720, %r4720, %r3516;
	ld.global.u32 	%r3517, [%rd39+248];
	xor.b32  	%r4719, %r4719, %r3517;
	ld.global.u32 	%r3518, [%rd39+252];
	xor.b32  	%r4718, %r4718, %r3518;
	ld.global.u32 	%r3519, [%rd39+256];
	xor.b32  	%r4717, %r4717, %r3519;
$L__BB1_285:
	and.b32  	%r3521, %r3427, 8192;
	setp.eq.s32 	%p218, %r3521, 0;
	@%p218 bra 	$L__BB1_287;
	ld.global.u32 	%r3522, [%rd39+260];
	xor.b32  	%r4721, %r4721, %r3522;
	ld.global.u32 	%r3523, [%rd39+264];
	xor.b32  	%r4720, %r4720, %r3523;
	ld.global.u32 	%r3524, [%rd39+268];
	xor.b32  	%r4719, %r4719, %r3524;
	ld.global.u32 	%r3525, [%rd39+272];
	xor.b32  	%r4718, %r4718, %r3525;
	ld.global.u32 	%r3526, [%rd39+276];
	xor.b32  	%r4717, %r4717, %r3526;
$L__BB1_287:
	and.b32  	%r3528, %r3427, 16384;
	setp.eq.s32 	%p219, %r3528, 0;
	@%p219 bra 	$L__BB1_289;
	ld.global.u32 	%r3529, [%rd39+280];
	xor.b32  	%r4721, %r4721, %r3529;
	ld.global.u32 	%r3530, [%rd39+284];
	xor.b32  	%r4720, %r4720, %r3530;
	ld.global.u32 	%r3531, [%rd39+288];
	xor.b32  	%r4719, %r4719, %r3531;
	ld.global.u32 	%r3532, [%rd39+292];
	xor.b32  	%r4718, %r4718, %r3532;
	ld.global.u32 	%r3533, [%rd39+296];
	xor.b32  	%r4717, %r4717, %r3533;
$L__BB1_289:
	and.b32  	%r3535, %r3427, 32768;
	setp.eq.s32 	%p220, %r3535, 0;
	@%p220 bra 	$L__BB1_291;
	ld.global.u32 	%r3536, [%rd39+300];
	xor.b32  	%r4721, %r4721, %r3536;
	ld.global.u32 	%r3537, [%rd39+304];
	xor.b32  	%r4720, %r4720, %r3537;
	ld.global.u32 	%r3538, [%rd39+308];
	xor.b32  	%r4719, %r4719, %r3538;
	ld.global.u32 	%r3539, [%rd39+312];
	xor.b32  	%r4718, %r4718, %r3539;
	ld.global.u32 	%r3540, [%rd39+316];
	xor.b32  	%r4717, %r4717, %r3540;
$L__BB1_291:
	add.s32 	%r4716, %r4716, 16;
	setp.ne.s32 	%p221, %r4716, 32;
	@%p221 bra 	$L__BB1_259;
	mad.lo.s32 	%r3541, %r4710, -31, %r1710;
	add.s32 	%r4710, %r3541, 1;
	setp.ne.s32 	%p222, %r4710, 5;
	@%p222 bra 	$L__BB1_258;
	st.local.u32 	[%rd5+4], %r4721;
	st.local.v2.u32 	[%rd5+8], {%r4720, %r4719};
	st.local.v2.u32 	[%rd5+16], {%r4718, %r4717};
	setp.eq.s64 	%p223, %rd37, 1;
	@%p223 bra 	$L__BB1_368;
	mov.b32 	%r4717, 0;
	mov.u32 	%r4718, %r4717;
	mov.u32 	%r4719, %r4717;
	mov.u32 	%r4720, %r4717;
	mov.u32 	%r4721, %r4717;
	mov.u32 	%r4802, %r4717;
$L__BB1_295:
	mul.wide.u32 	%rd120, %r4802, 4;
	add.s64 	%rd121, %rd5, %rd120;
	ld.local.u32 	%r1885, [%rd121+4];
	shl.b32 	%r1886, %r4802, 5;
	mov.b32 	%r4808, 0;
$L__BB1_296:
	.pragma "nounroll";
	shr.u32 	%r3544, %r1885, %r4808;
	and.b32  	%r3545, %r3544, 1;
	setp.eq.b32 	%p224, %r3545, 1;
	not.pred 	%p225, %p224;
	add.s32 	%r3546, %r1886, %r4808;
	mul.lo.s32 	%r3547, %r3546, 5;
	mul.wide.u32 	%rd122, %r3547, 4;
	add.s64 	%rd40, %rd38, %rd122;
	@%p225 bra 	$L__BB1_298;
	ld.global.u32 	%r3548, [%rd40];
	xor.b32  	%r4721, %r4721, %r3548;
	ld.global.u32 	%r3549, [%rd40+4];
	xor.b32  	%r4720, %r4720, %r3549;
	ld.global.u32 	%r3550, [%rd40+8];
	xor.b32  	%r4719, %r4719, %r3550;
	ld.global.u32 	%r3551, [%rd40+12];
	xor.b32  	%r4718, %r4718, %r3551;
	ld.global.u32 	%r3552, [%rd40+16];
	xor.b32  	%r4717, %r4717, %r3552;
$L__BB1_298:
	and.b32  	%r3554, %r3544, 2;
	setp.eq.s32 	%p226, %r3554, 0;
	@%p226 bra 	$L__BB1_300;
	ld.global.u32 	%r3555, [%rd40+20];
	xor.b32  	%r4721, %r4721, %r3555;
	ld.global.u32 	%r3556, [%rd40+24];
	xor.b32  	%r4720, %r4720, %r3556;
	ld.global.u32 	%r3557, [%rd40+28];
	xor.b32  	%r4719, %r4719, %r3557;
	ld.global.u32 	%r3558, [%rd40+32];
	xor.b32  	%r4718, %r4718, %r3558;
	ld.global.u32 	%r3559, [%rd40+36];
	xor.b32  	%r4717, %r4717, %r3559;
$L__BB1_300:
	and.b32  	%r3561, %r3544, 4;
	setp.eq.s32 	%p227, %r3561, 0;
	@%p227 bra 	$L__BB1_302;
	ld.global.u32 	%r3562, [%rd40+40];
	xor.b32  	%r4721, %r4721, %r3562;
	ld.global.u32 	%r3563, [%rd40+44];
	xor.b32  	%r4720, %r4720, %r3563;
	ld.global.u32 	%r3564, [%rd40+48];
	xor.b32  	%r4719, %r4719, %r3564;
	ld.global.u32 	%r3565, [%rd40+52];
	xor.b32  	%r4718, %r4718, %r3565;
	ld.global.u32 	%r3566, [%rd40+56];
	xor.b32  	%r4717, %r4717, %r3566;
$L__BB1_302:
	and.b32  	%r3568, %r3544, 8;
	setp.eq.s32 	%p228, %r3568, 0;
	@%p228 bra 	$L__BB1_304;
	ld.global.u32 	%r3569, [%rd40+60];
	xor.b32  	%r4721, %r4721, %r3569;
	ld.global.u32 	%r3570, [%rd40+64];
	xor.b32  	%r4720, %r4720, %r3570;
	ld.global.u32 	%r3571, [%rd40+68];
	xor.b32  	%r4719, %r4719, %r3571;
	ld.global.u32 	%r3572, [%rd40+72];
	xor.b32  	%r4718, %r4718, %r3572;
	ld.global.u32 	%r3573, [%rd40+76];
	xor.b32  	%r4717, %r4717, %r3573;
$L__BB1_304:
	and.b32  	%r3575, %r3544, 16;
	setp.eq.s32 	%p229, %r3575, 0;
	@%p229 bra 	$L__BB1_306;
	ld.global.u32 	%r3576, [%rd40+80];
	xor.b32  	%r4721, %r4721, %r3576;
	ld.global.u32 	%r3577, [%rd40+84];
	xor.b32  	%r4720, %r4720, %r3577;
	ld.global.u32 	%r3578, [%rd40+88];
	xor.b32  	%r4719, %r4719, %r3578;
	ld.global.u32 	%r3579, [%rd40+92];
	xor.b32  	%r4718, %r4718, %r3579;
	ld.global.u32 	%r3580, [%rd40+96];
	xor.b32  	%r4717, %r4717, %r3580;
$L__BB1_306:
	and.b32  	%r3582, %r3544, 32;
	setp.eq.s32 	%p230, %r3582, 0;
	@%p230 bra 	$L__BB1_308;
	ld.global.u32 	%r3583, [%rd40+100];
	xor.b32  	%r4721, %r4721, %r3583;
	ld.global.u32 	%r3584, [%rd40+104];
	xor.b32  	%r4720, %r4720, %r3584;
	ld.global.u32 	%r3585, [%rd40+108];
	xor.b32  	%r4719, %r4719, %r3585;
	ld.global.u32 	%r3586, [%rd40+112];
	xor.b32  	%r4718, %r4718, %r3586;
	ld.global.u32 	%r3587, [%rd40+116];
	xor.b32  	%r4717, %r4717, %r3587;
$L__BB1_308:
	and.b32  	%r3589, %r3544, 64;
	setp.eq.s32 	%p231, %r3589, 0;
	@%p231 bra 	$L__BB1_310;
	ld.global.u32 	%r3590, [%rd40+120];
	xor.b32  	%r4721, %r4721, %r3590;
	ld.global.u32 	%r3591, [%rd40+124];
	xor.b32  	%r4720, %r4720, %r3591;
	ld.global.u32 	%r3592, [%rd40+128];
	xor.b32  	%r4719, %r4719, %r3592;
	ld.global.u32 	%r3593, [%rd40+132];
	xor.b32  	%r4718, %r4718, %r3593;
	ld.global.u32 	%r3594, [%rd40+136];
	xor.b32  	%r4717, %r4717, %r3594;
$L__BB1_310:
	and.b32  	%r3596, %r3544, 128;
	setp.eq.s32 	%p232, %r3596, 0;
	@%p232 bra 	$L__BB1_312;
	ld.global.u32 	%r3597, [%rd40+140];
	xor.b32  	%r4721, %r4721, %r3597;
	ld.global.u32 	%r3598, [%rd40+144];
	xor.b32  	%r4720, %r4720, %r3598;
	ld.global.u32 	%r3599, [%rd40+148];
	xor.b32  	%r4719, %r4719, %r3599;
	ld.global.u32 	%r3600, [%rd40+152];
	xor.b32  	%r4718, %r4718, %r3600;
	ld.global.u32 	%r3601, [%rd40+156];
	xor.b32  	%r4717, %r4717, %r3601;
$L__BB1_312:
	and.b32  	%r3603, %r3544, 256;
	setp.eq.s32 	%p233, %r3603, 0;
	@%p233 bra 	$L__BB1_314;
	ld.global.u32 	%r3604, [%rd40+160];
	xor.b32  	%r4721, %r4721, %r3604;
	ld.global.u32 	%r3605, [%rd40+164];
	xor.b32  	%r4720, %r4720, %r3605;
	ld.global.u32 	%r3606, [%rd40+168];
	xor.b32  	%r4719, %r4719, %r3606;
	ld.global.u32 	%r3607, [%rd40+172];
	xor.b32  	%r4718, %r4718, %r3607;
	ld.global.u32 	%r3608, [%rd40+176];
	xor.b32  	%r4717, %r4717, %r3608;
$L__BB1_314:
	and.b32  	%r3610, %r3544, 512;
	setp.eq.s32 	%p234, %r3610, 0;
	@%p234 bra 	$L__BB1_316;
	ld.global.u32 	%r3611, [%rd40+180];
	xor.b32  	%r4721, %r4721, %r3611;
	ld.global.u32 	%r3612, [%rd40+184];
	xor.b32  	%r4720, %r4720, %r3612;
	ld.global.u32 	%r3613, [%rd40+188];
	xor.b32  	%r4719, %r4719, %r3613;
	ld.global.u32 	%r3614, [%rd40+192];
	xor.b32  	%r4718, %r4718, %r3614;
	ld.global.u32 	%r3615, [%rd40+196];
	xor.b32  	%r4717, %r4717, %r3615;
$L__BB1_316:
	and.b32  	%r3617, %r3544, 1024;
	setp.eq.s32 	%p235, %r3617, 0;
	@%p235 bra 	$L__BB1_318;
	ld.global.u32 	%r3618, [%rd40+200];
	xor.b32  	%r4721, %r4721, %r3618;
	ld.global.u32 	%r3619, [%rd40+204];
	xor.b32  	%r4720, %r4720, %r3619;
	ld.global.u32 	%r3620, [%rd40+208];
	xor.b32  	%r4719, %r4719, %r3620;
	ld.global.u32 	%r3621, [%rd40+212];
	xor.b32  	%r4718, %r4718, %r3621;
	ld.global.u32 	%r3622, [%rd40+216];
	xor.b32  	%r4717, %r4717, %r3622;
$L__BB1_318:
	and.b32  	%r3624, %r3544, 2048;
	setp.eq.s32 	%p236, %r3624, 0;
	@%p236 bra 	$L__BB1_320;
	ld.global.u32 	%r3625, [%rd40+220];
	xor.b32  	%r4721, %r4721, %r3625;
	ld.global.u32 	%r3626, [%rd40+224];
	xor.b32  	%r4720, %r4720, %r3626;
	ld.global.u32 	%r3627, [%rd40+228];
	xor.b32  	%r4719, %r4719, %r3627;
	ld.global.u32 	%r3628, [%rd40+232];
	xor.b32  	%r4718, %r4718, %r3628;
	ld.global.u32 	%r3629, [%rd40+236];
	xor.b32  	%r4717, %r4717, %r3629;
$L__BB1_320:
	and.b32  	%r3631, %r3544, 4096;
	setp.eq.s32 	%p237, %r3631, 0;
	@%p237 bra 	$L__BB1_322;
	ld.global.u32 	%r3632, [%rd40+240];
	xor.b32  	%r4721, %r4721, %r3632;
	ld.global.u32 	%r3633, [%rd40+244];
	xor.b32  	%r4720, %r4720, %r3633;
	ld.global.u32 	%r3634, [%rd40+248];
	xor.b32  	%r4719, %r4719, %r3634;
	ld.global.u32 	%r3635, [%rd40+252];
	xor.b32  	%r4718, %r4718, %r3635;
	ld.global.u32 	%r3636, [%rd40+256];
	xor.b32  	%r4717, %r4717, %r3636;
$L__BB1_322:
	and.b32  	%r3638, %r3544, 8192;
	setp.eq.s32 	%p238, %r3638, 0;
	@%p238 bra 	$L__BB1_324;
	ld.global.u32 	%r3639, [%rd40+260];
	xor.b32  	%r4721, %r4721, %r3639;
	ld.global.u32 	%r3640, [%rd40+264];
	xor.b32  	%r4720, %r4720, %r3640;
	ld.global.u32 	%r3641, [%rd40+268];
	xor.b32  	%r4719, %r4719, %r3641;
	ld.global.u32 	%r3642, [%rd40+272];
	xor.b32  	%r4718, %r4718, %r3642;
	ld.global.u32 	%r3643, [%rd40+276];
	xor.b32  	%r4717, %r4717, %r3643;
$L__BB1_324:
	and.b32  	%r3645, %r3544, 16384;
	setp.eq.s32 	%p239, %r3645, 0;
	@%p239 bra 	$L__BB1_326;
	ld.global.u32 	%r3646, [%rd40+280];
	xor.b32  	%r4721, %r4721, %r3646;
	ld.global.u32 	%r3647, [%rd40+284];
	xor.b32  	%r4720, %r4720, %r3647;
	ld.global.u32 	%r3648, [%rd40+288];
	xor.b32  	%r4719, %r4719, %r3648;
	ld.global.u32 	%r3649, [%rd40+292];
	xor.b32  	%r4718, %r4718, %r3649;
	ld.global.u32 	%r3650, [%rd40+296];
	xor.b32  	%r4717, %r4717, %r3650;
$L__BB1_326:
	and.b32  	%r3652, %r3544, 32768;
	setp.eq.s32 	%p240, %r3652, 0;
	@%p240 bra 	$L__BB1_328;
	ld.global.u32 	%r3653, [%rd40+300];
	xor.b32  	%r4721, %r4721, %r3653;
	ld.global.u32 	%r3654, [%rd40+304];
	xor.b32  	%r4720, %r4720, %r3654;
	ld.global.u32 	%r3655, [%rd40+308];
	xor.b32  	%r4719, %r4719, %r3655;
	ld.global.u32 	%r3656, [%rd40+312];
	xor.b32  	%r4718, %r4718, %r3656;
	ld.global.u32 	%r3657, [%rd40+316];
	xor.b32  	%r4717, %r4717, %r3657;
$L__BB1_328:
	add.s32 	%r4808, %r4808, 16;
	setp.ne.s32 	%p241, %r4808, 32;
	@%p241 bra 	$L__BB1_296;
	mad.lo.s32 	%r3658, %r4802, -31, %r1886;
	add.s32 	%r4802, %r3658, 1;
	setp.ne.s32 	%p242, %r4802, 5;
	@%p242 bra 	$L__BB1_295;
	st.local.u32 	[%rd5+4], %r4721;
	st.local.v2.u32 	[%rd5+8], {%r4720, %r4719};
	st.local.v2.u32 	[%rd5+16], {%r4718, %r4717};
	setp.ne.s64 	%p243, %rd37, 3;
	@%p243 bra 	$L__BB1_368;
	mov.b32 	%r4717, 0;
	mov.u32 	%r4718, %r4717;
	mov.u32 	%r4719, %r4717;
	mov.u32 	%r4720, %r4717;
	mov.u32 	%r4721, %r4717;
	mov.u32 	%r4894, %r4717;
$L__BB1_332:
	mul.wide.u32 	%rd123, %r4894, 4;
	add.s64 	%rd124, %rd5, %rd123;
	ld.local.u32 	%r2061, [%rd124+4];
	shl.b32 	%r2062, %r4894, 5;
	mov.b32 	%r4900, 0;
$L__BB1_333:
	.pragma "nounroll";
	shr.u32 	%r3661, %r2061, %r4900;
	and.b32  	%r3662, %r3661, 1;
	setp.eq.b32 	%p244, %r3662, 1;
	not.pred 	%p245, %p244;
	add.s32 	%r3663, %r2062, %r4900;
	mul.lo.s32 	%r3664, %r3663, 5;
	mul.wide.u32 	%rd125, %r3664, 4;
	add.s64 	%rd41, %rd38, %rd125;
	@%p245 bra 	$L__BB1_335;
	ld.global.u32 	%r3665, [%rd41];
	xor.b32  	%r4721, %r4721, %r3665;
	ld.global.u32 	%r3666, [%rd41+4];
	xor.b32  	%r4720, %r4720, %r3666;
	ld.global.u32 	%r3667, [%rd41+8];
	xor.b32  	%r4719, %r4719, %r3667;
	ld.global.u32 	%r3668, [%rd41+12];
	xor.b32  	%r4718, %r4718, %r3668;
	ld.global.u32 	%r3669, [%rd41+16];
	xor.b32  	%r4717, %r4717, %r3669;
$L__BB1_335:
	and.b32  	%r3671, %r3661, 2;
	setp.eq.s32 	%p246, %r3671, 0;
	@%p246 bra 	$L__BB1_337;
	ld.global.u32 	%r3672, [%rd41+20];
	xor.b32  	%r4721, %r4721, %r3672;
	ld.global.u32 	%r3673, [%rd41+24];
	xor.b32  	%r4720, %r4720, %r3673;
	ld.global.u32 	%r3674, [%rd41+28];
	xor.b32  	%r4719, %r4719, %r3674;
	ld.global.u32 	%r3675, [%rd41+32];
	xor.b32  	%r4718, %r4718, %r3675;
	ld.global.u32 	%r3676, [%rd41+36];
	xor.b32  	%r4717, %r4717, %r3676;
$L__BB1_337:
	and.b32  	%r3678, %r3661, 4;
	setp.eq.s32 	%p247, %r3678, 0;
	@%p247 bra 	$L__BB1_339;
	ld.global.u32 	%r3679, [%rd41+40];
	xor.b32  	%r4721, %r4721, %r3679;
	ld.global.u32 	%r3680, [%rd41+44];
	xor.b32  	%r4720, %r4720, %r3680;
	ld.global.u32 	%r3681, [%rd41+48];
	xor.b32  	%r4719, %r4719, %r3681;
	ld.global.u32 	%r3682, [%rd41+52];
	xor.b32  	%r4718, %r4718, %r3682;
	ld.global.u32 	%r3683, [%rd41+56];
	xor.b32  	%r4717, %r4717, %r3683;
$L__BB1_339:
	and.b32  	%r3685, %r3661, 8;
	setp.eq.s32 	%p248, %r3685, 0;
	@%p248 bra 	$L__BB1_341;
	ld.global.u32 	%r3686, [%rd41+60];
	xor.b32  	%r4721, %r4721, %r3686;
	ld.global.u32 	%r3687, [%rd41+64];
	xor.b32  	%r4720, %r4720, %r3687;
	ld.global.u32 	%r3688, [%rd41+68];
	xor.b32  	%r4719, %r4719, %r3688;
	ld.global.u32 	%r3689, [%rd41+72];
	xor.b32  	%r4718, %r4718, %r3689;
	ld.global.u32 	%r3690, [%rd41+76];
	xor.b32  	%r4717, %r4717, %r3690;
$L__BB1_341:
	and.b32  	%r3692, %r3661, 16;
	setp.eq.s32 	%p249, %r3692, 0;
	@%p249 bra 	$L__BB1_343;
	ld.global.u32 	%r3693, [%rd41+80];
	xor.b32  	%r4721, %r4721, %r3693;
	ld.global.u32 	%r3694, [%rd41+84];
	xor.b32  	%r4720, %r4720, %r3694;
	ld.global.u32 	%r3695, [%rd41+88];
	xor.b32  	%r4719, %r4719, %r3695;
	ld.global.u32 	%r3696, [%rd41+92];
	xor.b32  	%r4718, %r4718, %r3696;
	ld.global.u32 	%r3697, [%rd41+96];
	xor.b32  	%r4717, %r4717, %r3697;
$L__BB1_343:
	and.b32  	%r3699, %r3661, 32;
	setp.eq.s32 	%p250, %r3699, 0;
	@%p250 bra 	$L__BB1_345;
	ld.global.u32 	%r3700, [%rd41+100];
	xor.b32  	%r4721, %r4721, %r3700;
	ld.global.u32 	%r3701, [%rd41+104];
	xor.b32  	%r4720, %r4720, %r3701;
	ld.global.u32 	%r3702, [%rd41+108];
	xor.b32  	%r4719, %r4719, %r3702;
	ld.global.u32 	%r3703, [%rd41+112];
	xor.b32  	%r4718, %r4718, %r3703;
	ld.global.u32 	%r3704, [%rd41+116];
	xor.b32  	%r4717, %r4717, %r3704;
$L__BB1_345:
	and.b32  	%r3706, %r3661, 64;
	setp.eq.s32 	%p251, %r3706, 0;
	@%p251 bra 	$L__BB1_347;
	ld.global.u32 	%r3707, [%rd41+120];
	xor.b32  	%r4721, %r4721, %r3707;
	ld.global.u32 	%r3708, [%rd41+124];
	xor.b32  	%r4720, %r4720, %r3708;
	ld.global.u32 	%r3709, [%rd41+128];
	xor.b32  	%r4719, %r4719, %r3709;
	ld.global.u32 	%r3710, [%rd41+132];
	xor.b32  	%r4718, %r4718, %r3710;
	ld.global.u32 	%r3711, [%rd41+136];
	xor.b32  	%r4717, %r4717, %r3711;
$L__BB1_347:
	and.b32  	%r3713, %r3661, 128;
	setp.eq.s32 	%p252, %r3713, 0;
	@%p252 bra 	$L__BB1_349;
	ld.global.u32 	%r3714, [%rd41+140];
	xor.b32  	%r4721, %r4721, %r3714;
	ld.global.u32 	%r3715, [%rd41+144];
	xor.b32  	%r4720, %r4720, %r3715;
	ld.global.u32 	%r3716, [%rd41+148];
	xor.b32  	%r4719, %r4719, %r3716;
	ld.global.u32 	%r3717, [%rd41+152];
	xor.b32  	%r4718, %r4718, %r3717;
	ld.global.u32 	%r3718, [%rd41+156];
	xor.b32  	%r4717, %r4717, %r3718;
$L__BB1_349:
	and.b32  	%r3720, %r3661, 256;
	setp.eq.s32 	%p253, %r3720, 0;
	@%p253 bra 	$L__BB1_351;
	ld.global.u32 	%r3721, [%rd41+160];
	xor.b32  	%r4721, %r4721, %r3721;
	ld.global.u32 	%r3722, [%rd41+164];
	xor.b32  	%r4720, %r4720, %r3722;
	ld.global.u32 	%r3723, [%rd41+168];
	xor.b32  	%r4719, %r4719, %r3723;
	ld.global.u32 	%r3724, [%rd41+172];
	xor.b32  	%r4718, %r4718, %r3724;
	ld.global.u32 	%r3725, [%rd41+176];
	xor.b32  	%r4717, %r4717, %r3725;
$L__BB1_351:
	and.b32  	%r3727, %r3661, 512;
	setp.eq.s32 	%p254, %r3727, 0;
	@%p254 bra 	$L__BB1_353;
	ld.global.u32 	%r3728, [%rd41+180];
	xor.b32  	%r4721, %r4721, %r3728;
	ld.global.u32 	%r3729, [%rd41+184];
	xor.b32  	%r4720, %r4720, %r3729;
	ld.global.u32 	%r3730, [%rd41+188];
	xor.b32  	%r4719, %r4719, %r3730;
	ld.global.u32 	%r3731, [%rd41+192];
	xor.b32  	%r4718, %r4718, %r3731;
	ld.global.u32 	%r3732, [%rd41+196];
	xor.b32  	%r4717, %r4717, %r3732;
$L__BB1_353:
	and.b32  	%r3734, %r3661, 1024;
	setp.eq.s32 	%p255, %r3734, 0;
	@%p255 bra 	$L__BB1_355;
	ld.global.u32 	%r3735, [%rd41+200];
	xor.b32  	%r4721, %r4721, %r3735;
	ld.global.u32 	%r3736, [%rd41+204];
	xor.b32  	%r4720, %r4720, %r3736;
	ld.global.u32 	%r3737, [%rd41+208];
	xor.b32  	%r4719, %r4719, %r3737;
	ld.global.u32 	%r3738, [%rd41+212];
	xor.b32  	%r4718, %r4718, %r3738;
	ld.global.u32 	%r3739, [%rd41+216];
	xor.b32  	%r4717, %r4717, %r3739;
$L__BB1_355:
	and.b32  	%r3741, %r3661, 2048;
	setp.eq.s32 	%p256, %r3741, 0;
	@%p256 bra 	$L__BB1_357;
	ld.global.u32 	%r3742, [%rd41+220];
	xor.b32  	%r4721, %r4721, %r3742;
	ld.global.u32 	%r3743, [%rd41+224];
	xor.b32  	%r4720, %r4720, %r3743;
	ld.global.u32 	%r3744, [%rd41+228];
	xor.b32  	%r4719, %r4719, %r3744;
	ld.global.u32 	%r3745, [%rd41+232];
	xor.b32  	%r4718, %r4718, %r3745;
	ld.global.u32 	%r3746, [%rd41+236];
	xor.b32  	%r4717, %r4717, %r3746;
$L__BB1_357:
	and.b32  	%r3748, %r3661, 4096;
	setp.eq.s32 	%p257, %r3748, 0;
	@%p257 bra 	$L__BB1_359;
	ld.global.u32 	%r3749, [%rd41+240];
	xor.b32  	%r4721, %r4721, %r3749;
	ld.global.u32 	%r3750, [%rd41+244];
	xor.b32  	%r4720, %r4720, %r3750;
	ld.global.u32 	%r3751, [%rd41+248];
	xor.b32  	%r4719, %r4719, %r3751;
	ld.global.u32 	%r3752, [%rd41+252];
	xor.b32  	%r4718, %r4718, %r3752;
	ld.global.u32 	%r3753, [%rd41+256];
	xor.b32  	%r4717, %r4717, %r3753;
$L__BB1_359:
	and.b32  	%r3755, %r3661, 8192;
	setp.eq.s32 	%p258, %r3755, 0;
	@%p258 bra 	$L__BB1_361;
	ld.global.u32 	%r3756, [%rd41+260];
	xor.b32  	%r4721, %r4721, %r3756;
	ld.global.u32 	%r3757, [%rd41+264];
	xor.b32  	%r4720, %r4720, %r3757;
	ld.global.u32 	%r3758, [%rd41+268];
	xor.b32  	%r4719, %r4719, %r3758;
	ld.global.u32 	%r3759, [%rd41+272];
	xor.b32  	%r4718, %r4718, %r3759;
	ld.global.u32 	%r3760, [%rd41+276];
	xor.b32  	%r4717, %r4717, %r3760;
$L__BB1_361:
	and.b32  	%r3762, %r3661, 16384;
	setp.eq.s32 	%p259, %r3762, 0;
	@%p259 bra 	$L__BB1_363;
	ld.global.u32 	%r3763, [%rd41+280];
	xor.b32  	%r4721, %r4721, %r3763;
	ld.global.u32 	%r3764, [%rd41+284];
	xor.b32  	%r4720, %r4720, %r3764;
	ld.global.u32 	%r3765, [%rd41+288];
	xor.b32  	%r4719, %r4719, %r3765;
	ld.global.u32 	%r3766, [%rd41+292];
	xor.b32  	%r4718, %r4718, %r3766;
	ld.global.u32 	%r3767, [%rd41+296];
	xor.b32  	%r4717, %r4717, %r3767;
$L__BB1_363:
	and.b32  	%r3769, %r3661, 32768;
	setp.eq.s32 	%p260, %r3769, 0;
	@%p260 bra 	$L__BB1_365;
	ld.global.u32 	%r3770, [%rd41+300];
	xor.b32  	%r4721, %r4721, %r3770;
	ld.global.u32 	%r3771, [%rd41+304];
	xor.b32  	%r4720, %r4720, %r3771;
	ld.global.u32 	%r3772, [%rd41+308];
	xor.b32  	%r4719, %r4719, %r3772;
	ld.global.u32 	%r3773, [%rd41+312];
	xor.b32  	%r4718, %r4718, %r3773;
	ld.global.u32 	%r3774, [%rd41+316];
	xor.b32  	%r4717, %r4717, %r3774;
$L__BB1_365:
	add.s32 	%r4900, %r4900, 16;
	setp.ne.s32 	%p261, %r4900, 32;
	@%p261 bra 	$L__BB1_333;
	mad.lo.s32 	%r3775, %r4894, -31, %r2062;
	add.s32 	%r4894, %r3775, 1;
	setp.ne.s32 	%p262, %r4894, 5;
	@%p262 bra 	$L__BB1_332;
	st.local.u32 	[%rd5+4], %r4721;
	st.local.v2.u32 	[%rd5+8], {%r4720, %r4719};
	st.local.v2.u32 	[%rd5+16], {%r4718, %r4717};
$L__BB1_368:
	shr.u64 	%rd144, %rd36, 2;
	add.s32 	%r4704, %r4704, 1;
	setp.gt.u64 	%p263, %rd36, 3;
	@%p263 bra 	$L__BB1_256;
$L__BB1_369:
	setp.lt.s32 	%p264, %r2267, 1;
	mov.b32 	%r3777, 0;
	st.local.v2.u32 	[%rd5+24], {%r3777, %r3777};
	st.local.u32 	[%rd5+32], %r3777;
	mov.b64 	%rd126, 0;
	st.local.u64 	[%rd5+40], %rd126;
	shr.u32 	%r3778, %r4721, 2;
	xor.b32  	%r3779, %r3778, %r4721;
	st.local.u32 	[%rd5+4], %r4720;
	st.local.v2.u32 	[%rd5+8], {%r4719, %r4718};
	shl.b32 	%r3780, %r4717, 4;
	shl.b32 	%r3781, %r3779, 1;
	xor.b32  	%r3782, %r3781, %r3780;
	xor.b32  	%r3783, %r3782, %r3779;
	xor.b32  	%r4996, %r3783, %r4717;
	st.local.v2.u32 	[%rd5+16], {%r4717, %r4996};
	add.s32 	%r4995, %r1691, 362437;
	add.s32 	%r3784, %r4996, %r4995;
	cvt.rn.f32.u32 	%f117, %r3784;
	fma.rn.f32 	%f20, %f117, 0f2F800000, 0f2F000000;
	mov.b32 	%r4994, -1;
	@%p264 bra 	$L__BB1_372;
	add.s32 	%r4992, %r2267, -1;
	mov.b32 	%r4993, 0;
	mov.b32 	%r4994, -1;
$L__BB1_371:
	sub.s32 	%r3787, %r4992, %r4993;
	shr.u32 	%r3788, %r3787, 31;
	add.s32 	%r3789, %r3787, %r3788;
	shr.s32 	%r3790, %r3789, 1;
	add.s32 	%r3791, %r3790, %r4993;
	mul.wide.s32 	%rd127, %r3791, 4;
	add.s64 	%rd128, %rd3, %rd127;
	ld.global.f32 	%f118, [%rd128];
	setp.le.f32 	%p265, %f118, %f20;
	add.s32 	%r3792, %r3791, 1;
	add.s32 	%r3793, %r3791, -1;
	selp.b32 	%r4993, %r3792, %r4993, %p265;
	selp.b32 	%r4992, %r4992, %r3793, %p265;
	selp.b32 	%r4994, %r3791, %r4994, %p265;
	setp.le.s32 	%p266, %r4993, %r4992;
	@%p266 bra 	$L__BB1_371;
$L__BB1_372:
	setp.lt.s32 	%p267, %r2266, 1;
	mul.lo.s32 	%r2252, %r4994, %r2266;
	@%p267 bra 	$L__BB1_382;
	mul.lo.s32 	%r3795, %r4698, %r2266;
	cvt.s64.s32 	%rd43, %r3795;
	cvt.s64.s32 	%rd44, %r2252;
	mov.b32 	%r5001, 0;
$L__BB1_374:
	mov.u32 	%r2257, %r4719;
	mov.u32 	%r4719, %r4718;
	mov.u32 	%r4718, %r4717;
	mov.u32 	%r4717, %r4996;
	cvt.u64.u32 	%rd45, %r5001;
	add.s64 	%rd129, %rd45, %rd44;
	shl.b64 	%rd130, %rd129, 2;
	add.s64 	%rd131, %rd2, %rd130;
	ld.global.f32 	%f21, [%rd131];
	add.s64 	%rd132, %rd1, %rd130;
	ld.global.f32 	%f22, [%rd132];
	mov.f32 	%f119, 0fBF800000;
	sub.f32 	%f120, %f119, %f21;
	div.rn.f32 	%f121, %f120, %f22;
	shr.u32 	%r3796, %r4720, 2;
	xor.b32  	%r3797, %r3796, %r4720;
	shl.b32 	%r3798, %r4717, 4;
	shl.b32 	%r3799, %r3797, 1;
	xor.b32  	%r3800, %r3799, %r3798;
	xor.b32  	%r3801, %r3800, %r3797;
	xor.b32  	%r4996, %r3801, %r4717;
	add.s32 	%r4995, %r4995, 362437;
	add.s32 	%r3802, %r4996, %r4995;
	cvt.rn.f32.u32 	%f122, %r3802;
	fma.rn.f32 	%f23, %f122, 0f2F800000, 0f2F000000;
	div.rn.f32 	%f24, %f121, 0f3FB504F3;
	abs.f32 	%f123, %f24;
	setp.ltu.f32 	%p268, %f123, 0f3F8060FE;
	setp.ge.f32 	%p269, %f123, 0f3F8060FE;
	mul.f32 	%f124, %f24, %f24;
	selp.f32 	%f125, %f123, %f124, %p269;
	selp.f32 	%f126, 0f38EB4C3A, 0f38B1E96A, %p269;
	selp.f32 	%f127, 0fBAAE005B, 0fBA574D20, %p269;
	fma.rn.f32 	%f128, %f126, %f125, %f127;
	selp.f32 	%f129, 0f3C09919F, 0f3BAAD5EA, %p269;
	fma.rn.f32 	%f130, %f128, %f125, %f129;
	selp.f32 	%f131, 0fBD24D99A, 0fBCDC1BE7, %p269;
	fma.rn.f32 	%f132, %f130, %f125, %f131;
	selp.f32 	%f133, 0f3E235519, 0f3DE718AF, %p269;
	fma.rn.f32 	%f134, %f132, %f125, %f133;
	selp.f32 	%f135, 0f3F69B4F9, 0fBEC093AC, %p269;
	fma.rn.f32 	%f136, %f134, %f125, %f135;
	selp.f32 	%f137, 0f3F210A14, 0f3E0375D3, %p269;
	fma.rn.f32 	%f138, %f136, %f125, %f137;
	neg.f32 	%f139, %f125;
	selp.f32 	%f140, %f139, %f24, %p269;
	fma.rn.f32 	%f198, %f138, %f140, %f140;
	@%p268 bra 	$L__BB1_376;
	ex2.approx.ftz.f32 	%f141, %f198;
	mov.f32 	%f142, 0f3F800000;
	sub.f32 	%f143, %f142, %f141;
	copysign.f32 	%f198, %f24, %f143;
$L__BB1_376:
	add.f32 	%f28, %f198, 0f3F800000;
	mov.f32 	%f144, 0f3F800000;
	sub.f32 	%f145, %f144, %f21;
	div.rn.f32 	%f146, %f145, %f22;
	div.rn.f32 	%f29, %f146, 0f3FB504F3;
	abs.f32 	%f147, %f29;
	setp.ltu.f32 	%p270, %f147, 0f3F8060FE;
	setp.ge.f32 	%p271, %f147, 0f3F8060FE;
	mul.f32 	%f148, %f29, %f29;
	selp.f32 	%f149, %f147, %f148, %p271;
	selp.f32 	%f150, 0f38EB4C3A, 0f38B1E96A, %p271;
	selp.f32 	%f151, 0fBAAE005B, 0fBA574D20, %p271;
	fma.rn.f32 	%f152, %f150, %f149, %f151;
	selp.f32 	%f153, 0f3C09919F, 0f3BAAD5EA, %p271;
	fma.rn.f32 	%f154, %f152, %f149, %f153;
	selp.f32 	%f155, 0fBD24D99A, 0fBCDC1BE7, %p271;
	fma.rn.f32 	%f156, %f154, %f149, %f155;
	selp.f32 	%f157, 0f3E235519, 0f3DE718AF, %p271;
	fma.rn.f32 	%f158, %f156, %f149, %f157;
	selp.f32 	%f159, 0f3F69B4F9, 0fBEC093AC, %p271;
	fma.rn.f32 	%f160, %f158, %f149, %f159;
	selp.f32 	%f161, 0f3F210A14, 0f3E0375D3, %p271;
	fma.rn.f32 	%f162, %f160, %f149, %f161;
	neg.f32 	%f163, %f149;
	selp.f32 	%f164, %f163, %f29, %p271;
	fma.rn.f32 	%f199, %f162, %f164, %f164;
	@%p270 bra 	$L__BB1_378;
	ex2.approx.ftz.f32 	%f165, %f199;
	mov.f32 	%f166, 0f3F800000;
	sub.f32 	%f167, %f166, %f165;
	copysign.f32 	%f199, %f29, %f167;
$L__BB1_378:
	mul.f32 	%f168, %f28, 0f3F000000;
	add.f32 	%f169, %f199, 0f3F800000;
	mul.f32 	%f170, %f169, 0f3F000000;
	sub.f32 	%f171, %f170, %f168;
	fma.rn.f32 	%f172, %f23, %f171, %f168;
	fma.rn.f32 	%f33, %f172, 0f40000000, 0fBF800000;
	neg.f32 	%f173, %f33;
	fma.rn.f32 	%f174, %f33, %f173, 0f3F800000;
	lg2.approx.ftz.f32 	%f34, %f174;
	neg.f32 	%f35, %f34;
	fma.rn.f32 	%f175, %f34, 0f2F8A6370, 0f3221F645;
	fma.rn.f32 	%f176, %f175, %f35, 0fB4016FDA;
	fma.rn.f32 	%f177, %f176, %f35, 0f3468F846;
	fma.rn.f32 	%f178, %f177, %f35, 0f370742AA;
	fma.rn.f32 	%f179, %f178, %f35, 0fB804DB4D;
	fma.rn.f32 	%f180, %f179, %f35, 0fBA4AFEA1;
	fma.rn.f32 	%f181, %f180, %f35, 0f3BB5C027;
	fma.rn.f32 	%f182, %f181, %f35, 0f3E24AE0F;
	fma.rn.f32 	%f183, %f182, %f35, 0f3F62DFC4;
	mul.f32 	%f200, %f33, %f183;
	setp.geu.f32 	%p272, %f34, 0fC1033333;
	@%p272 bra 	$L__BB1_380;
	rsqrt.approx.ftz.f32 	%f184, %f35;
	fma.rn.f32 	%f185, %f184, 0fBF1704A1, 0fBF29BAA5;
	fma.rn.f32 	%f186, %f185, %f184, 0f3FCC6ADC;
	fma.rn.f32 	%f187, %f186, %f184, 0fBF2CDAED;
	fma.rn.f32 	%f188, %f187, %f184, 0fBDC30537;
	fma.rn.f32 	%f189, %f188, %f184, 0f3F55D9B9;
	mul.f32 	%f190, %f184, %f35;
	mul.f32 	%f191, %f190, %f189;
	setp.eq.f32 	%p273, %f34, 0fFF800000;
	selp.f32 	%f192, 0f7F800000, %f191, %p273;
	copysign.f32 	%f200, %f33, %f192;
$L__BB1_380:
	cvt.u32.u64 	%r3803, %rd45;
	mul.f32 	%f193, %f22, 0f3FB504F3;
	fma.rn.f32 	%f194, %f193, %f200, %f21;
	add.s64 	%rd133, %rd45, %rd43;
	shl.b64 	%rd134, %rd133, 2;
	add.s64 	%rd135, %rd26, %rd134;
	st.global.f32 	[%rd135], %f194;
	add.s32 	%r5001, %r3803, 1;
	setp.ne.s32 	%p274, %r5001, %r2266;
	mov.u32 	%r4720, %r2257;
	@%p274 bra 	$L__BB1_374;
	st.local.u32 	[%rd5+4], %r2257;
	st.local.v2.u32 	[%rd5+8], {%r4719, %r4718};
	st.local.v2.u32 	[%rd5+16], {%r4717, %r4996};
$L__BB1_382:
	ld.param.u32 	%r3805, [generate_vectors_param_2];
	add.s32 	%r4698, %r4698, %r1134;
	setp.lt.s32 	%p275, %r4698, %r3805;
	@%p275 bra 	$L__BB1_254;
$L__BB1_383:
	ret;
$L__BB1_384:
	ld.param.u64 	%rd136, [generate_vectors_param_0];
	shr.s32 	%r2271, %r4405, 31;
	shr.u32 	%r2272, %r2271, 30;
	add.s32 	%r2273, %r4405, %r2272;
	and.b32  	%r2274, %r2273, -4;
	sub.s32 	%r2275, %r4405, %r2274;
	cvta.to.global.u64 	%rd54, %rd136;
	mul.wide.s32 	%rd55, %r2275, 8;
	add.s64 	%rd56, %rd54, %rd55;
	ld.global.u64 	%rd57, [%rd56];
	cvt.u32.u64 	%r2276, %rd57;
	xor.b32  	%r2277, %r2276, -1429050551;
	mul.lo.s32 	%r1136, %r2277, 1099087573;
	{ .reg .b32 tmp; mov.b64 {tmp, %r2278}, %rd57; }
	xor.b32  	%r2279, %r2278, -136515619;
	mul.lo.s32 	%r1137, %r2279, -1703105765;
	add.s32 	%r4428, %r1136, 123456789;
	st.local.u32 	[%rd4+4], %r4428;
	xor.b32  	%r4427, %r1136, 362436069;
	add.s32 	%r4426, %r1137, 521288629;
	st.local.v2.u32 	[%rd4+8], {%r4427, %r4426};
	xor.b32  	%r4425, %r1137, 88675123;
	add.s32 	%r4424, %r1136, 5783321;
	st.local.v2.u32 	[%rd4+16], {%r4425, %r4424};
	setp.eq.s32 	%p4, %r4405, 0;
	@%p4 bra 	$L__BB1_499;
	cvt.s64.s32 	%rd143, %r4405;
	mov.b32 	%r4411, 0;
$L__BB1_386:
	mov.u64 	%rd28, %rd143;
	and.b64  	%rd29, %rd28, 3;
	setp.eq.s64 	%p5, %rd29, 0;
	@%p5 bra 	$L__BB1_498;
	mul.wide.u32 	%rd58, %r4411, 3200;
	mov.u64 	%rd59, precalc_xorwow_matrix;
	add.s64 	%rd30, %rd59, %rd58;
	mov.b32 	%r4424, 0;
	mov.u32 	%r4425, %r4424;
	mov.u32 	%r4426, %r4424;
	mov.u32 	%r4427, %r4424;
	mov.u32 	%r4428, %r4424;
	mov.u32 	%r4417, %r4424;
$L__BB1_388:
	mul.wide.u32 	%rd60, %r4417, 4;
	add.s64 	%rd61, %rd4, %rd60;
	ld.local.u32 	%r1155, [%rd61+4];
	shl.b32 	%r1156, %r4417, 5;
	mov.b32 	%r4423, 0;
$L__BB1_389:
	.pragma "nounroll";
	shr.u32 	%r2283, %r1155, %r4423;
	and.b32  	%r2284, %r2283, 1;
	setp.eq.b32 	%p6, %r2284, 1;
	not.pred 	%p7, %p6;
	add.s32 	%r2285, %r1156, %r4423;
	mul.lo.s32 	%r2286, %r2285, 5;
	mul.wide.u32 	%rd62, %r2286, 4;
	add.s64 	%rd31, %rd30, %rd62;
	@%p7 bra 	$L__BB1_391;
	ld.global.u32 	%r2287, [%rd31];
	xor.b32  	%r4428, %r4428, %r2287;
	ld.global.u32 	%r2288, [%rd31+4];
	xor.b32  	%r4427, %r4427, %r2288;
	ld.global.u32 	%r2289, [%rd31+8];
	xor.b32  	%r4426, %r4426, %r2289;
	ld.global.u32 	%r2290, [%rd31+12];
	xor.b32  	%r4425, %r4425, %r2290;
	ld.global.u32 	%r2291, [%rd31+16];
	xor.b32  	%r4424, %r4424, %r2291;
$L__BB1_391:
	and.b32  	%r2293, %r2283, 2;
	setp.eq.s32 	%p8, %r2293, 0;
	@%p8 bra 	$L__BB1_393;
	ld.global.u32 	%r2294, [%rd31+20];
	xor.b32  	%r4428, %r4428, %r2294;
	ld.global.u32 	%r2295, [%rd31+24];
	xor.b32  	%r4427, %r4427, %r2295;
	ld.global.u32 	%r2296, [%rd31+28];
	xor.b32  	%r4426, %r4426, %r2296;
	ld.global.u32 	%r2297, [%rd31+32];
	xor.b32  	%r4425, %r4425, %r2297;
	ld.global.u32 	%r2298, [%rd31+36];
	xor.b32  	%r4424, %r4424, %r2298;
$L__BB1_393:
	and.b32  	%r2300, %r2283, 4;
	setp.eq.s32 	%p9, %r2300, 0;
	@%p9 bra 	$L__BB1_395;
	ld.global.u32 	%r2301, [%rd31+40];
	xor.b32  	%r4428, %r4428, %r2301;
	ld.global.u32 	%r2302, [%rd31+44];
	xor.b32  	%r4427, %r4427, %r2302;
	ld.global.u32 	%r2303, [%rd31+48];
	xor.b32  	%r4426, %r4426, %r2303;
	ld.global.u32 	%r2304, [%rd31+52];
	xor.b32  	%r4425, %r4425, %r2304;
	ld.global.u32 	%r2305, [%rd31+56];
	xor.b32  	%r4424, %r4424, %r2305;
$L__BB1_395:
	and.b32  	%r2307, %r2283, 8;
	setp.eq.s32 	%p10, %r2307, 0;
	@%p10 bra 	$L__BB1_397;
	ld.global.u32 	%r2308, [%rd31+60];
	xor.b32  	%r4428, %r4428, %r2308;
	ld.global.u32 	%r2309, [%rd31+64];
	xor.b32  	%r4427, %r4427, %r2309;
	ld.global.u32 	%r2310, [%rd31+68];
	xor.b32  	%r4426, %r4426, %r2310;
	ld.global.u32 	%r2311, [%rd31+72];
	xor.b32  	%r4425, %r4425, %r2311;
	ld.global.u32 	%r2312, [%rd31+76];
	xor.b32  	%r4424, %r4424, %r2312;
$L__BB1_397:
	and.b32  	%r2314, %r2283, 16;
	setp.eq.s32 	%p11, %r2314, 0;
	@%p11 bra 	$L__BB1_399;
	ld.global.u32 	%r2315, [%rd31+80];
	xor.b32  	%r4428, %r4428, %r2315;
	ld.global.u32 	%r2316, [%rd31+84];
	xor.b32  	%r4427, %r4427, %r2316;
	ld.global.u32 	%r2317, [%rd31+88];
	xor.b32  	%r4426, %r4426, %r2317;
	ld.global.u32 	%r2318, [%rd31+92];
	xor.b32  	%r4425, %r4425, %r2318;
	ld.global.u32 	%r2319, [%rd31+96];
	xor.b32  	%r4424, %r4424, %r2319;
$L__BB1_399:
	and.b32  	%r2321, %r2283, 32;
	setp.eq.s32 	%p12, %r2321, 0;
	@%p12 bra 	$L__BB1_401;
	ld.global.u32 	%r2322, [%rd31+100];
	xor.b32  	%r4428, %r4428, %r2322;
	ld.global.u32 	%r2323, [%rd31+104];
	xor.b32  	%r4427, %r4427, %r2323;
	ld.global.u32 	%r2324, [%rd31+108];
	xor.b32  	%r4426, %r4426, %r2324;
	ld.global.u32 	%r2325, [%rd31+112];
	xor.b32  	%r4425, %r4425, %r2325;
	ld.global.u32 	%r2326, [%rd31+116];
	xor.b32  	%r4424, %r4424, %r2326;
$L__BB1_401:
	and.b32  	%r2328, %r2283, 64;
	setp.eq.s32 	%p13, %r2328, 0;
	@%p13 bra 	$L__BB1_403;
	ld.global.u32 	%r2329, [%rd31+120];
	xor.b32  	%r4428, %r4428, %r2329;
	ld.global.u32 	%r2330, [%rd31+124];
	xor.b32  	%r4427, %r4427, %r2330;
	ld.global.u32 	%r2331, [%rd31+128];
	xor.b32  	%r4426, %r4426, %r2331;
	ld.global.u32 	%r2332, [%rd31+132];
	xor.b32  	%r4425, %r4425, %r2332;
	ld.global.u32 	%r2333, [%rd31+136];
	xor.b32  	%r4424, %r4424, %r2333;
$L__BB1_403:
	and.b32  	%r2335, %r2283, 128;
	setp.eq.s32 	%p14, %r2335, 0;
	@%p14 bra 	$L__BB1_405;
	ld.global.u32 	%r2336, [%rd31+140];
	xor.b32  	%r4428, %r4428, %r2336;
	ld.global.u32 	%r2337, [%rd31+144];
	xor.b32  	%r4427, %r4427, %r2337;
	ld.global.u32 	%r2338, [%rd31+148];
	xor.b32  	%r4426, %r4426, %r2338;
	ld.global.u32 	%r2339, [%rd31+152];
	xor.b32  	%r4425, %r4425, %r2339;
	ld.global.u32 	%r2340, [%rd31+156];
	xor.b32  	%r4424, %r4424, %r2340;
$L__BB1_405:
	and.b32  	%r2342, %r2283, 256;
	setp.eq.s32 	%p15, %r2342, 0;
	@%p15 bra 	$L__BB1_407;
	ld.global.u32 	%r2343, [%rd31+160];
	xor.b32  	%r4428, %r4428, %r2343;
	ld.global.u32 	%r2344, [%rd31+164];
	xor.b32  	%r4427, %r4427, %r2344;
	ld.global.u32 	%r2345, [%rd31+168];
	xor.b32  	%r4426, %r4426, %r2345;
	ld.global.u32 	%r2346, [%rd31+172];
	xor.b32  	%r4425, %r4425, %r2346;
	ld.global.u32 	%r2347, [%rd31+176];
	xor.b32  	%r4424, %r4424, %r2347;
$L__BB1_407:
	and.b32  	%r2349, %r2283, 512;
	setp.eq.s32 	%p16, %r2349, 0;
	@%p16 bra 	$L__BB1_409;
	ld.global.u32 	%r2350, [%rd31+180];
	xor.b32  	%r4428, %r4428, %r2350;
	ld.global.u32 	%r2351, [%rd31+184];
	xor.b32  	%r4427, %r4427, %r2351;
	ld.global.u32 	%r2352, [%rd31+188];
	xor.b32  	%r4426, %r4426, %r2352;
	ld.global.u32 	%r2353, [%rd31+192];
	xor.b32  	%r4425, %r4425, %r2353;
	ld.global.u32 	%r2354, [%rd31+196];
	xor.b32  	%r4424, %r4424, %r2354;
$L__BB1_409:
	and.b32  	%r2356, %r2283, 1024;
	setp.eq.s32 	%p17, %r2356, 0;
	@%p17 bra 	$L__BB1_411;
	ld.global.u32 	%r2357, [%rd31+200];
	xor.b32  	%r4428, %r4428, %r2357;
	ld.global.u32 	%r2358, [%rd31+204];
	xor.b32  	%r4427, %r4427, %r2358;
	ld.global.u32 	%r2359, [%rd31+208];
	xor.b32  	%r4426, %r4426, %r2359;
	ld.global.u32 	%r2360, [%rd31+212];
	xor.b32  	%r4425, %r4425, %r2360;
	ld.global.u32 	%r2361, [%rd31+216];
	xor.b32  	%r4424, %r4424, %r2361;
$L__BB1_411:
	and.b32  	%r2363, %r2283, 2048;
	setp.eq.s32 	%p18, %r2363, 0;
	@%p18 bra 	$L__BB1_413;
	ld.global.u32 	%r2364, [%rd31+220];
	xor.b32  	%r4428, %r4428, %r2364;
	ld.global.u32 	%r2365, [%rd31+224];
	xor.b32  	%r4427, %r4427, %r2365;
	ld.global.u32 	%r2366, [%rd31+228];
	xor.b32  	%r4426, %r4426, %r2366;
	ld.global.u32 	%r2367, [%rd31+232];
	xor.b32  	%r4425, %r4425, %r2367;
	ld.global.u32 	%r2368, [%rd31+236];
	xor.b32  	%r4424, %r4424, %r2368;
$L__BB1_413:
	and.b32  	%r2370, %r2283, 4096;
	setp.eq.s32 	%p19, %r2370, 0;
	@%p19 bra 	$L__BB1_415;
	ld.global.u32 	%r2371, [%rd31+240];
	xor.b32  	%r4428, %r4428, %r2371;
	ld.global.u32 	%r2372, [%rd31+244];
	xor.b32  	%r4427, %r4427, %r2372;
	ld.global.u32 	%r2373, [%rd31+248];
	xor.b32  	%r4426, %r4426, %r2373;
	ld.global.u32 	%r2374, [%rd31+252];
	xor.b32  	%r4425, %r4425, %r2374;
	ld.global.u32 	%r2375, [%rd31+256];
	xor.b32  	%r4424, %r4424, %r2375;
$L__BB1_415:
	and.b32  	%r2377, %r2283, 8192;
	setp.eq.s32 	%p20, %r2377, 0;
	@%p20 bra 	$L__BB1_417;
	ld.global.u32 	%r2378, [%rd31+260];
	xor.b32  	%r4428, %r4428, %r2378;
	ld.global.u32 	%r2379, [%rd31+264];
	xor.b32  	%r4427, %r4427, %r2379;
	ld.global.u32 	%r2380, [%rd31+268];
	xor.b32  	%r4426, %r4426, %r2380;
	ld.global.u32 	%r2381, [%rd31+272];
	xor.b32  	%r4425, %r4425, %r2381;
	ld.global.u32 	%r2382, [%rd31+276];
	xor.b32  	%r4424, %r4424, %r2382;
$L__BB1_417:
	and.b32  	%r2384, %r2283, 16384;
	setp.eq.s32 	%p21, %r2384, 0;
	@%p21 bra 	$L__BB1_419;
	ld.global.u32 	%r2385, [%rd31+280];
	xor.b32  	%r4428, %r4428, %r2385;
	ld.global.u32 	%r2386, [%rd31+284];
	xor.b32  	%r4427, %r4427, %r2386;
	ld.global.u32 	%r2387, [%rd31+288];
	xor.b32  	%r4426, %r4426, %r2387;
	ld.global.u32 	%r2388, [%rd31+292];
	xor.b32  	%r4425, %r4425, %r2388;
	ld.global.u32 	%r2389, [%rd31+296];
	xor.b32  	%r4424, %r4424, %r2389;
$L__BB1_419:
	and.b32  	%r2391, %r2283, 32768;
	setp.eq.s32 	%p22, %r2391, 0;
	@%p22 bra 	$L__BB1_421;
	ld.global.u32 	%r2392, [%rd31+300];
	xor.b32  	%r4428, %r4428, %r2392;
	ld.global.u32 	%r2393, [%rd31+304];
	xor.b32  	%r4427, %r4427, %r2393;
	ld.global.u32 	%r2394, [%rd31+308];
	xor.b32  	%r4426, %r4426, %r2394;
	ld.global.u32 	%r2395, [%rd31+312];
	xor.b32  	%r4425, %r4425, %r2395;
	ld.global.u32 	%r2396, [%rd31+316];
	xor.b32  	%r4424, %r4424, %r2396;
$L__BB1_421:
	add.s32 	%r4423, %r4423, 16;
	setp.ne.s32 	%p23, %r4423, 32;
	@%p23 bra 	$L__BB1_389;
	mad.lo.s32 	%r2397, %r4417, -31, %r1156;
	add.s32 	%r4417, %r2397, 1;
	setp.ne.s32 	%p24, %r4417, 5;
	@%p24 bra 	$L__BB1_388;
	st.local.u32 	[%rd4+4], %r4428;
	st.local.v2.u32 	[%rd4+8], {%r4427, %r4426};
	st.local.v2.u32 	[%rd4+16], {%r4425, %r4424};
	setp.eq.s64 	%p25, %rd29, 1;
	@%p25 bra 	$L__BB1_498;
	mov.b32 	%r4424, 0;
	mov.u32 	%r4425, %r4424;
	mov.u32 	%r4426, %r4424;
	mov.u32 	%r4427, %r4424;
	mov.u32 	%r4428, %r4424;
	mov.u32 	%r4509, %r4424;
$L__BB1_425:
	mul.wide.u32 	%rd63, %r4509, 4;
	add.s64 	%rd64, %rd4, %rd63;
	ld.local.u32 	%r1331, [%rd64+4];
	shl.b32 	%r1332, %r4509, 5;
	mov.b32 	%r4515, 0;
$L__BB1_426:
	.pragma "nounroll";
	shr.u32 	%r2400, %r1331, %r4515;
	and.b32  	%r2401, %r2400, 1;
	setp.eq.b32 	%p26, %r2401, 1;
	not.pred 	%p27, %p26;
	add.s32 	%r2402, %r1332, %r4515;
	mul.lo.s32 	%r2403, %r2402, 5;
	mul.wide.u32 	%rd65, %r2403, 4;
	add.s64 	%rd32, %rd30, %rd65;
	@%p27 bra 	$L__BB1_428;
	ld.global.u32 	%r2404, [%rd32];
	xor.b32  	%r4428, %r4428, %r2404;
	ld.global.u32 	%r2405, [%rd32+4];
	xor.b32  	%r4427, %r4427, %r2405;
	ld.global.u32 	%r2406, [%rd32+8];
	xor.b32  	%r4426, %r4426, %r2406;
	ld.global.u32 	%r2407, [%rd32+12];
	xor.b32  	%r4425, %r4425, %r2407;
	ld.global.u32 	%r2408, [%rd32+16];
	xor.b32  	%r4424, %r4424, %r2408;
$L__BB1_428:
	and.b32  	%r2410, %r2400, 2;
	setp.eq.s32 	%p28, %r2410, 0;
	@%p28 bra 	$L__BB1_430;
	ld.global.u32 	%r2411, [%rd32+20];
	xor.b32  	%r4428, %r4428, %r2411;
	ld.global.u32 	%r2412, [%rd32+24];
	xor.b32  	%r4427, %r4427, %r2412;
	ld.global.u32 	%r2413, [%rd32+28];
	xor.b32  	%r4426, %r4426, %r2413;
	ld.global.u32 	%r2414, [%rd32+32];
	xor.b32  	%r4425, %r4425, %r2414;
	ld.global.u32 	%r2415, [%rd32+36];
	xor.b32  	%r4424, %r4424, %r2415;
$L__BB1_430:
	and.b32  	%r2417, %r2400, 4;
	setp.eq.s32 	%p29, %r2417, 0;
	@%p29 bra 	$L__BB1_432;
	ld.global.u32 	%r2418, [%rd32+40];
	xor.b32  	%r4428, %r4428, %r2418;
	ld.global.u32 	%r2419, [%rd32+44];
	xor.b32  	%r4427, %r4427, %r2419;
	ld.global.u32 	%r2420, [%rd32+48];
	xor.b32  	%r4426, %r4426, %r2420;
	ld.global.u32 	%r2421, [%rd32+52];
	xor.b32  	%r4425, %r4425, %r2421;
	ld.global.u32 	%r2422, [%rd32+56];
	xor.b32  	%r4424, %r4424, %r2422;
$L__BB1_432:
	and.b32  	%r2424, %r2400, 8;
	setp.eq.s32 	%p30, %r2424, 0;
	@%p30 bra 	$L__BB1_434;
	ld.global.u32 	%r2425, [%rd32+60];
	xor.b32  	%r4428, %r4428, %r2425;
	ld.global.u32 	%r2426, [%rd32+64];
	xor.b32  	%r4427, %r4427, %r2426;
	ld.global.u32 	%r2427, [%rd32+68];
	xor.b32  	%r4426, %r4426, %r2427;
	ld.global.u32 	%r2428, [%rd32+72];
	xor.b32  	%r4425, %r4425, %r2428;
	ld.global.u32 	%r2429, [%rd32+76];
	xor.b32  	%r4424, %r4424, %r2429;
$L__BB1_434:
	and.b32  	%r2431, %r2400, 16;
	setp.eq.s32 	%p31, %r2431, 0;
	@%p31 bra 	$L__BB1_436;
	ld.global.u32 	%r2432, [%rd32+80];
	xor.b32  	%r4428, %r4428, %r2432;
	ld.global.u32 	%r2433, [%rd32+84];
	xor.b32  	%r4427, %r4427, %r2433;
	ld.global.u32 	%r2434, [%rd32+88];
	xor.b32  	%r4426, %r4426, %r2434;
	ld.global.u32 	%r2435, [%rd32+92];
	xor.b32  	%r4425, %r4425, %r2435;
	ld.global.u32 	%r2436, [%rd32+96];
	xor.b32  	%r4424, %r4424, %r2436;
$L__BB1_436:
	and.b32  	%r2438, %r2400, 32;
	setp.eq.s32 	%p32, %r2438, 0;
	@%p32 bra 	$L__BB1_438;
	ld.global.u32 	%r2439, [%rd32+100];
	xor.b32  	%r4428, %r4428, %r2439;
	ld.global.u32 	%r2440, [%rd32+104];
	xor.b32  	%r4427, %r4427, %r2440;
	ld.global.u32 	%r2441, [%rd32+108];
	xor.b32  	%r4426, %r4426, %r2441;
	ld.global.u32 	%r2442, [%rd32+112];
	xor.b32  	%r4425, %r4425, %r2442;
	ld.global.u32 	%r2443, [%rd32+116];
	xor.b32  	%r4424, %r4424, %r2443;
$L__BB1_438:
	and.b32  	%r2445, %r2400, 64;
	setp.eq.s32 	%p33, %r2445, 0;
	@%p33 bra 	$L__BB1_440;
	ld.global.u32 	%r2446, [%rd32+120];
	xor.b32  	%r4428, %r4428, %r2446;
	ld.global.u32 	%r2447, [%rd32+124];
	xor.b32  	%r4427, %r4427, %r2447;
	ld.global.u32 	%r2448, [%rd32+128];
	xor.b32  	%r4426, %r4426, %r2448;
	ld.global.u32 	%r2449, [%rd32+132];
	xor.b32  	%r4425, %r4425, %r2449;
	ld.global.u32 	%r2450, [%rd32+136];
	xor.b32  	%r4424, %r4424, %r2450;
$L__BB1_440:
	and.b32  	%r2452, %r2400, 128;
	setp.eq.s32 	%p34, %r2452, 0;
	@%p34 bra 	$L__BB1_442;
	ld.global.u32 	%r2453, [%rd32+140];
	xor.b32  	%r4428, %r4428, %r2453;
	ld.global.u32 	%r2454, [%rd32+144];
	xor.b32  	%r4427, %r4427, %r2454;
	ld.global.u32 	%r2455, [%rd32+148];
	xor.b32  	%r4426, %r4426, %r2455;
	ld.global.u32 	%r2456, [%rd32+152];
	xor.b32  	%r4425, %r4425, %r2456;
	ld.global.u32 	%r2457, [%rd32+156];
	xor.b32  	%r4424, %r4424, %r2457;
$L__BB1_442:
	and.b32  	%r2459, %r2400, 256;
	setp.eq.s32 	%p35, %r2459, 0;
	@%p35 bra 	$L__BB1_444;
	ld.global.u32 	%r2460, [%rd32+160];
	xor.b32  	%r4428, %r4428, %r2460;
	ld.global.u32 	%r2461, [%rd32+164];
	xor.b32  	%r4427, %r4427, %r2461;
	ld.global.u32 	%r2462, [%rd32+168];
	xor.b32  	%r4426, %r4426, %r2462;
	ld.global.u32 	%r2463, [%rd32+172];
	xor.b32  	%r4425, %r4425, %r2463;
	ld.global.u32 	%r2464, [%rd32+176];
	xor.b32  	%r4424, %r4424, %r2464;
$L__BB1_444:
	and.b32  	%r2466, %r2400, 512;
	setp.eq.s32 	%p36, %r2466, 0;
	@%p36 bra 	$L__BB1_446;
	ld.global.u32 	%r2467, [%rd32+180];
	xor.b32  	%r4428, %r4428, %r2467;
	ld.global.u32 	%r2468, [%rd32+184];
	xor.b32  	%r4427, %r4427, %r2468;
	ld.global.u32 	%r2469, [%rd32+188];
	xor.b32  	%r4426, %r4426, %r2469;
	ld.global.u32 	%r2470, [%rd32+192];
	xor.b32  	%r4425, %r4425, %r2470;
	ld.global.u32 	%r2471, [%rd32+196];
	xor.b32  	%r4424, %r4424, %r2471;
$L__BB1_446:
	and.b32  	%r2473, %r2400, 1024;
	setp.eq.s32 	%p37, %r2473, 0;
	@%p37 bra 	$L__BB1_448;
	ld.global.u32 	%r2474, [%rd32+200];
	xor.b32  	%r4428, %r4428, %r2474;
	ld.global.u32 	%r2475, [%rd32+204];
	xor.b32  	%r4427, %r4427, %r2475;
	ld.global.u32 	%r2476, [%rd32+208];
	xor.b32  	%r4426, %r4426, %r2476;
	ld.global.u32 	%r2477, [%rd32+212];
	xor.b32  	%r4425, %r4425, %r2477;
	ld.global.u32 	%r2478, [%rd32+216];
	xor.b32  	%r4424, %r4424, %r2478;
$L__BB1_448:
	and.b32  	%r2480, %r2400, 2048;
	setp.eq.s32 	%p38, %r2480, 0;
	@%p38 bra 	$L__BB1_450;
	ld.global.u32 	%r2481, [%rd32+220];
	xor.b32  	%r4428, %r4428, %r2481;
	ld.global.u32 	%r2482, [%rd32+224];
	xor.b32  	%r4427, %r4427, %r2482;
	ld.global.u32 	%r2483, [%rd32+228];
	xor.b32  	%r4426, %r4426, %r2483;
	ld.global.u32 	%r2484, [%rd32+232];
	xor.b32  	%r4425, %r4425, %r2484;
	ld.global.u32 	%r2485, [%rd32+236];
	xor.b32  	%r4424, %r4424, %r2485;
$L__BB1_450:
	and.b32  	%r2487, %r2400, 4096;
	setp.eq.s32 	%p39, %r2487, 0;
	@%p39 bra 	$L__BB1_452;
	ld.global.u32 	%r2488, [%rd32+240];
	xor.b32  	%r4428, %r4428, %r2488;
	ld.global.u32 	%r2489, [%rd32+244];
	xor.b32  	%r4427, %r4427, %r2489;
	ld.global.u32 	%r2490, [%rd32+248];
	xor.b32  	%r4426, %r4426, %r2490;
	ld.global.u32 	%r2491, [%rd32+252];
	xor.b32  	%r4425, %r4425, %r2491;
	ld.global.u32 	%r2492, [%rd32+256];
	xor.b32  	%r4424, %r4424, %r2492;
$L__BB1_452:
	and.b32  	%r2494, %r2400, 8192;
	setp.eq.s32 	%p40, %r2494, 0;
	@%p40 bra 	$L__BB1_454;
	ld.global.u32 	%r2495, [%rd32+260];
	xor.b32  	%r4428, %r4428, %r2495;
	ld.global.u32 	%r2496, [%rd32+264];
	xor.b32  	%r4427, %r4427, %r2496;
	ld.global.u32 	%r2497, [%rd32+268];
	xor.b32  	%r4426, %r4426, %r2497;
	ld.global.u32 	%r2498, [%rd32+272];
	xor.b32  	%r4425, %r4425, %r2498;
	ld.global.u32 	%r2499, [%rd32+276];
	xor.b32  	%r4424, %r4424, %r2499;
$L__BB1_454:
	and.b32  	%r2501, %r2400, 16384;
	setp.eq.s32 	%p41, %r2501, 0;
	@%p41 bra 	$L__BB1_456;
	ld.global.u32 	%r2502, [%rd32+280];
	xor.b32  	%r4428, %r4428, %r2502;
	ld.global.u32 	%r2503, [%rd32+284];
	xor.b32  	%r4427, %r4427, %r2503;
	ld.global.u32 	%r2504, [%rd32+288];
	xor.b32  	%r4426, %r4426, %r2504;
	ld.global.u32 	%r2505, [%rd32+292];
	xor.b32  	%r4425, %r4425, %r2505;
	ld.global.u32 	%r2506, [%rd32+296];
	xor.b32  	%r4424, %r4424, %r2506;
$L__BB1_456:
	and.b32  	%r2508, %r2400, 32768;
	setp.eq.s32 	%p42, %r2508, 0;
	@%p42 bra 	$L__BB1_458;
	ld.global.u32 	%r2509, [%rd32+300];
	xor.b32  	%r4428, %r4428, %r2509;
	ld.global.u32 	%r2510, [%rd32+304];
	xor.b32  	%r4427, %r4427, %r2510;
	ld.global.u32 	%r2511, [%rd32+308];
	xor.b32  	%r4426, %r4426, %r2511;
	ld.global.u32 	%r2512, [%rd32+312];
	xor.b32  	%r4425, %r4425, %r2512;
	ld.global.u32 	%r2513, [%rd32+316];
	xor.b32  	%r4424, %r4424, %r2513;
$L__BB1_458:
	add.s32 	%r4515, %r4515, 16;
	setp.ne.s32 	%p43, %r4515, 32;
	@%p43 bra 	$L__BB1_426;
	mad.lo.s32 	%r2514, %r4509, -31, %r1332;
	add.s32 	%r4509, %r2514, 1;
	setp.ne.s32 	%p44, %r4509, 5;
	@%p44 bra 	$L__BB1_425;
	st.local.u32 	[%rd4+4], %r4428;
	st.local.v2.u32 	[%rd4+8], {%r4427, %r4426};
	st.local.v2.u32 	[%rd4+16], {%r4425, %r4424};
	setp.ne.s64 	%p45, %rd29, 3;
	@%p45 bra 	$L__BB1_498;
	mov.b32 	%r4424, 0;
	mov.u32 	%r4425, %r4424;
	mov.u32 	%r4426, %r4424;
	mov.u32 	%r4427, %r4424;
	mov.u32 	%r4428, %r4424;
	mov.u32 	%r4601, %r4424;
$L__BB1_462:
	mul.wide.u32 	%rd66, %r4601, 4;
	add.s64 	%rd67, %rd4, %rd66;
	ld.local.u32 	%r1507, [%rd67+4];
	shl.b32 	%r1508, %r4601, 5;
	mov.b32 	%r4607, 0;
$L__BB1_463:
	.pragma "nounroll";
	shr.u32 	%r2517, %r1507, %r4607;
	and.b32  	%r2518, %r2517, 1;
	setp.eq.b32 	%p46, %r2518, 1;
	not.pred 	%p47, %p46;
	add.s32 	%r2519, %r1508, %r4607;
	mul.lo.s32 	%r2520, %r2519, 5;
	mul.wide.u32 	%rd68, %r2520, 4;
	add.s64 	%rd33, %rd30, %rd68;
	@%p47 bra 	$L__BB1_465;
	ld.global.u32 	%r2521, [%rd33];
	xor.b32  	%r4428, %r4428, %r2521;
	ld.global.u32 	%r2522, [%rd33+4];
	xor.b32  	%r4427, %r4427, %r2522;
	ld.global.u32 	%r2523, [%rd33+8];
	xor.b32  	%r4426, %r4426, %r2523;
	ld.global.u32 	%r2524, [%rd33+12];
	xor.b32  	%r4425, %r4425, %r2524;
	ld.global.u32 	%r2525, [%rd33+16];
	xor.b32  	%r4424, %r4424, %r2525;
$L__BB1_465:
	and.b32  	%r2527, %r2517, 2;
	setp.eq.s32 	%p48, %r2527, 0;
	@%p48 bra 	$L__BB1_467;
	ld.global.u32 	%r2528, [%rd33+20];
	xor.b32  	%r4428, %r4428, %r2528;
	ld.global.u32 	%r2529, [%rd33+24];
	xor.b32  	%r4427, %r4427, %r2529;
	ld.global.u32 	%r2530, [%rd33+28];
	xor.b32  	%r4426, %r4426, %r2530;
	ld.global.u32 	%r2531, [%rd33+32];
	xor.b32  	%r4425, %r4425, %r2531;
	ld.global.u32 	%r2532, [%rd33+36];
	xor.b32  	%r4424, %r4424, %r2532;
$L__BB1_467:
	and.b32  	%r2534, %r2517, 4;
	setp.eq.s32 	%p49, %r2534, 0;
	@%p49 bra 	$L__BB1_469;
	ld.global.u32 	%r2535, [%rd33+40];
	xor.b32  	%r4428, %r4428, %r2535;
	ld.global.u32 	%r2536, [%rd33+44];
	xor.b32  	%r4427, %r4427, %r2536;
	ld.global.u32 	%r2537, [%rd33+48];
	xor.b32  	%r4426, %r4426, %r2537;
	ld.global.u32 	%r2538, [%rd33+52];
	xor.b32  	%r4425, %r4425, %r2538;
	ld.global.u32 	%r2539, [%rd33+56];
	xor.b32  	%r4424, %r4424, %r2539;
$L__BB1_469:
	and.b32  	%r2541, %r2517, 8;
	setp.eq.s32 	%p50, %r2541, 0;
	@%p50 bra 	$L__BB1_471;
	ld.global.u32 	%r2542, [%rd33+60];
	xor.b32  	%r4428, %r4428, %r2542;
	ld.global.u32 	%r2543, [%rd33+64];
	xor.b32  	%r4427, %r4427, %r2543;
	ld.global.u32 	%r2544, [%rd33+68];
	xor.b32  	%r4426, %r4426, %r2544;
	ld.global.u32 	%r2545, [%rd33+72];
	xor.b32  	%r4425, %r4425, %r2545;
	ld.global.u32 	%r2546, [%rd33+76];
	xor.b32  	%r4424, %r4424, %r2546;
$L__BB1_471:
	and.b32  	%r2548, %r2517, 16;
	setp.eq.s32 	%p51, %r2548, 0;
	@%p51 bra 	$L__BB1_473;
	ld.global.u32 	%r2549, [%rd33+80];
	xor.b32  	%r4428, %r4428, %r2549;
	ld.global.u32 	%r2550, [%rd33+84];
	xor.b32  	%r4427, %r4427, %r2550;
	ld.global.u32 	%r2551, [%rd33+88];
	xor.b32  	%r4426, %r4426, %r2551;
	ld.global.u32 	%r2552, [%rd33+92];
	xor.b32  	%r4425, %r4425, %r2552;
	ld.global.u32 	%r2553, [%rd33+96];
	xor.b32  	%r4424, %r4424, %r2553;
$L__BB1_473:
	and.b32  	%r2555, %r2517, 32;
	setp.eq.s32 	%p52, %r2555, 0;
	@%p52 bra 	$L__BB1_475;
	ld.global.u32 	%r2556, [%rd33+100];
	xor.b32  	%r4428, %r4428, %r2556;
	ld.global.u32 	%r2557, [%rd33+104];
	xor.b32  	%r4427, %r4427, %r2557;
	ld.global.u32 	%r2558, [%rd33+108];
	xor.b32  	%r4426, %r4426, %r2558;
	ld.global.u32 	%r2559, [%rd33+112];
	xor.b32  	%r4425, %r4425, %r2559;
	ld.global.u32 	%r2560, [%rd33+116];
	xor.b32  	%r4424, %r4424, %r2560;
$L__BB1_475:
	and.b32  	%r2562, %r2517, 64;
	setp.eq.s32 	%p53, %r2562, 0;
	@%p53 bra 	$L__BB1_477;
	ld.global.u32 	%r2563, [%rd33+120];
	xor.b32  	%r4428, %r4428, %r2563;
	ld.global.u32 	%r2564, [%rd33+124];
	xor.b32  	%r4427, %r4427, %r2564;
	ld.global.u32 	%r2565, [%rd33+128];
	xor.b32  	%r4426, %r4426, %r2565;
	ld.global.u32 	%r2566, [%rd33+132];
	xor.b32  	%r4425, %r4425, %r2566;
	ld.global.u32 	%r2567, [%rd33+136];
	xor.b32  	%r4424, %r4424, %r2567;
$L__BB1_477:
	and.b32  	%r2569, %r2517, 128;
	setp.eq.s32 	%p54, %r2569, 0;
	@%p54 bra 	$L__BB1_479;
	ld.global.u32 	%r2570, [%rd33+140];
	xor.b32  	%r4428, %r4428, %r2570;
	ld.global.u32 	%r2571, [%rd33+144];
	xor.b32  	%r4427, %r4427, %r2571;
	ld.global.u32 	%r2572, [%rd33+148];
	xor.b32  	%r4426, %r4426, %r2572;
	ld.global.u32 	%r2573, [%rd33+152];
	xor.b32  	%r4425, %r4425, %r2573;
	ld.global.u32 	%r2574, [%rd33+156];
	xor.b32  	%r4424, %r4424, %r2574;
$L__BB1_479:
	and.b32  	%r2576, %r2517, 256;
	setp.eq.s32 	%p55, %r2576, 0;
	@%p55 bra 	$L__BB1_481;
	ld.global.u32 	%r2577, [%rd33+160];
	xor.b32  	%r4428, %r4428, %r2577;
	ld.global.u32 	%r2578, [%rd33+164];
	xor.b32  	%r4427, %r4427, %r2578;
	ld.global.u32 	%r2579, [%rd33+168];
	xor.b32  	%r4426, %r4426, %r2579;
	ld.global.u32 	%r2580, [%rd33+172];
	xor.b32  	%r4425, %r4425, %r2580;
	ld.global.u32 	%r2581, [%rd33+176];
	xor.b32  	%r4424, %r4424, %r2581;
$L__BB1_481:
	and.b32  	%r2583, %r2517, 512;
	setp.eq.s32 	%p56, %r2583, 0;
	@%p56 bra 	$L__BB1_483;
	ld.global.u32 	%r2584, [%rd33+180];
	xor.b32  	%r4428, %r4428, %r2584;
	ld.global.u32 	%r2585, [%rd33+184];
	xor.b32  	%r4427, %r4427, %r2585;
	ld.global.u32 	%r2586, [%rd33+188];
	xor.b32  	%r4426, %r4426, %r2586;
	ld.global.u32 	%r2587, [%rd33+192];
	xor.b32  	%r4425, %r4425, %r2587;
	ld.global.u32 	%r2588, [%rd33+196];
	xor.b32  	%r4424, %r4424, %r2588;
$L__BB1_483:
	and.b32  	%r2590, %r2517, 1024;
	setp.eq.s32 	%p57, %r2590, 0;
	@%p57 bra 	$L__BB1_485;
	ld.global.u32 	%r2591, [%rd33+200];
	xor.b32  	%r4428, %r4428, %r2591;
	ld.global.u32 	%r2592, [%rd33+204];
	xor.b32  	%r4427, %r4427, %r2592;
	ld.global.u32 	%r2593, [%rd33+208];
	xor.b32  	%r4426, %r4426, %r2593;
	ld.global.u32 	%r2594, [%rd33+212];
	xor.b32  	%r4425, %r4425, %r2594;
	ld.global.u32 	%r2595, [%rd33+216];
	xor.b32  	%r4424, %r4424, %r2595;
$L__BB1_485:
	and.b32  	%r2597, %r2517, 2048;
	setp.eq.s32 	%p58, %r2597, 0;
	@%p58 bra 	$L__BB1_487;
	ld.global.u32 	%r2598, [%rd33+220];
	xor.b32  	%r4428, %r4428, %r2598;
	ld.global.u32 	%r2599, [%rd33+224];
	xor.b32  	%r4427, %r4427, %r2599;
	ld.global.u32 	%r2600, [%rd33+228];
	xor.b32  	%r4426, %r4426, %r2600;
	ld.global.u32 	%r2601, [%rd33+232];
	xor.b32  	%r4425, %r4425, %r2601;
	ld.global.u32 	%r2602, [%rd33+236];
	xor.b32  	%r4424, %r4424, %r2602;
$L__BB1_487:
	and.b32  	%r2604, %r2517, 4096;
	setp.eq.s32 	%p59, %r2604, 0;
	@%p59 bra 	$L__BB1_489;
	ld.global.u32 	%r2605, [%rd33+240];
	xor.b32  	%r4428, %r4428, %r2605;
	ld.global.u32 	%r2606, [%rd33+244];
	xor.b32  	%r4427, %r4427, %r2606;
	ld.global.u32 	%r2607, [%rd33+248];
	xor.b32  	%r4426, %r4426, %r2607;
	ld.global.u32 	%r2608, [%rd33+252];
	xor.b32  	%r4425, %r4425, %r2608;
	ld.global.u32 	%r2609, [%rd33+256];
	xor.b32  	%r4424, %r4424, %r2609;
$L__BB1_489:
	and.b32  	%r2611, %r2517, 8192;
	setp.eq.s32 	%p60, %r2611, 0;
	@%p60 bra 	$L__BB1_491;
	ld.global.u32 	%r2612, [%rd33+260];
	xor.b32  	%r4428, %r4428, %r2612;
	ld.global.u32 	%r2613, [%rd33+264];
	xor.b32  	%r4427, %r4427, %r2613;
	ld.global.u32 	%r2614, [%rd33+268];
	xor.b32  	%r4426, %r4426, %r2614;
	ld.global.u32 	%r2615, [%rd33+272];
	xor.b32  	%r4425, %r4425, %r2615;
	ld.global.u32 	%r2616, [%rd33+276];
	xor.b32  	%r4424, %r4424, %r2616;
$L__BB1_491:
	and.b32  	%r2618, %r2517, 16384;
	setp.eq.s32 	%p61, %r2618, 0;
	@%p61 bra 	$L__BB1_493;
	ld.global.u32 	%r2619, [%rd33+280];
	xor.b32  	%r4428, %r4428, %r2619;
	ld.global.u32 	%r2620, [%rd33+284];
	xor.b32  	%r4427, %r4427, %r2620;
	ld.global.u32 	%r2621, [%rd33+288];
	xor.b32  	%r4426, %r4426, %r2621;
	ld.global.u32 	%r2622, [%rd33+292];
	xor.b32  	%r4425, %r4425, %r2622;
	ld.global.u32 	%r2623, [%rd33+296];
	xor.b32  	%r4424, %r4424, %r2623;
$L__BB1_493:
	and.b32  	%r2625, %r2517, 32768;
	setp.eq.s32 	%p62, %r2625, 0;
	@%p62 bra 	$L__BB1_495;
	ld.global.u32 	%r2626, [%rd33+300];
	xor.b32  	%r4428, %r4428, %r2626;
	ld.global.u32 	%r2627, [%rd33+304];
	xor.b32  	%r4427, %r4427, %r2627;
	ld.global.u32 	%r2628, [%rd33+308];
	xor.b32  	%r4426, %r4426, %r2628;
	ld.global.u32 	%r2629, [%rd33+312];
	xor.b32  	%r4425, %r4425, %r2629;
	ld.global.u32 	%r2630, [%rd33+316];
	xor.b32  	%r4424, %r4424, %r2630;
$L__BB1_495:
	add.s32 	%r4607, %r4607, 16;
	setp.ne.s32 	%p63, %r4607, 32;
	@%p63 bra 	$L__BB1_463;
	mad.lo.s32 	%r2631, %r4601, -31, %r1508;
	add.s32 	%r4601, %r2631, 1;
	setp.ne.s32 	%p64, %r4601, 5;
	@%p64 bra 	$L__BB1_462;
	st.local.u32 	[%rd4+4], %r4428;
	st.local.v2.u32 	[%rd4+8], {%r4427, %r4426};
	st.local.v2.u32 	[%rd4+16], {%r4425, %r4424};
$L__BB1_498:
	shr.u64 	%rd143, %rd28, 2;
	add.s32 	%r4411, %r4411, 1;
	setp.gt.u64 	%p65, %rd28, 3;
	@%p65 bra 	$L__BB1_386;
$L__BB1_499:
	mov.b32 	%r2632, 0;
	st.local.v2.u32 	[%rd4+24], {%r2632, %r2632};
	st.local.u32 	[%rd4+32], %r2632;
	mov.b64 	%rd69, 0;
	st.local.u64 	[%rd4+40], %rd69;
	shr.u32 	%r2633, %r4428, 2;
	xor.b32  	%r2634, %r2633, %r4428;
	st.local.u32 	[%rd4+4], %r4427;
	st.local.v2.u32 	[%rd4+8], {%r4426, %r4425};
	shl.b32 	%r2635, %r4424, 4;
	shl.b32 	%r2636, %r2634, 1;
	xor.b32  	%r2637, %r2636, %r2635;
	xor.b32  	%r2638, %r2637, %r2634;
	xor.b32  	%r2639, %r2638, %r4424;
	st.local.v2.u32 	[%rd4+16], {%r4424, %r2639};
	mov.u32 	%r2640, %ntid.x;
	mov.u32 	%r2641, %nctaid.x;
	mad.lo.s32 	%r4405, %r2640, %r2641, %r4405;
	setp.lt.s32 	%p66, %r4405, %r2264;
	@%p66 bra 	$L__BB1_384;
	bra.uni 	$L__BB1_249;

}
	// .globl	calc_total_distance
.visible .entry calc_total_distance(
	.param .u32 calc_total_distance_param_0,
	.param .u32 calc_total_distance_param_1,
	.param .u32 calc_total_distance_param_2,
	.param .u64 .ptr .align 1 calc_total_distance_param_3,
	.param .u64 .ptr .align 1 calc_total_distance_param_4,
	.param .u64 .ptr .align 1 calc_total_distance_param_5,
	.param .u64 .ptr .align 1 calc_total_distance_param_6,
	.param .u64 .ptr .align 1 calc_total_distance_param_7
)
{
	.reg .pred 	%p<12>;
	.reg .b32 	%r<27>;
	.reg .b32 	%f<85>;
	.reg .b64 	%rd<51>;

	ld.param.u32 	%r13, [calc_total_distance_param_0];
	ld.param.u32 	%r14, [calc_total_distance_param_1];
	ld.param.u32 	%r15, [calc_total_distance_param_2];
	ld.param.u64 	%rd15, [calc_total_distance_param_3];
	ld.param.u64 	%rd16, [calc_total_distance_param_4];
	ld.param.u64 	%rd12, [calc_total_distance_param_5];
	ld.param.u64 	%rd13, [calc_total_distance_param_6];
	ld.param.u64 	%rd14, [calc_total_distance_param_7];
	cvta.to.global.u64 	%rd1, %rd16;
	cvta.to.global.u64 	%rd2, %rd15;
	mov.u32 	%r16, %ctaid.x;
	mov.u32 	%r17, %ntid.x;
	mov.u32 	%r18, %tid.x;
	mad.lo.s32 	%r1, %r16, %r17, %r18;
	setp.ge.u32 	%p1, %r1, %r15;
	@%p1 bra 	$L__BB2_16;
	cvta.to.global.u64 	%rd17, %rd12;
	mul.wide.s32 	%rd18, %r1, 8;
	add.s64 	%rd19, %rd17, %rd18;
	ld.global.u64 	%rd3, [%rd19];
	cvt.u64.u32 	%rd20, %r14;
	setp.lt.u64 	%p2, %rd3, %rd20;
	@%p2 bra 	$L__BB2_3;
	cvta.to.global.u64 	%rd21, %rd14;
	mov.b32 	%r19, 1;
	st.global.u32 	[%rd21], %r19;
	bra.uni 	$L__BB2_16;
$L__BB2_3:
	cvt.u64.u32 	%rd22, %r13;
	mul.lo.s64 	%rd4, %rd3, %rd22;
	mul.lo.s32 	%r20, %r1, %r13;
	cvt.u64.u32 	%rd5, %r20;
	setp.eq.s32 	%p3, %r13, 0;
	mov.f32 	%f84, 0f00000000;
	@%p3 bra 	$L__BB2_15;
	and.b32  	%r2, %r13, 7;
	setp.lt.u32 	%p4, %r13, 8;
	mov.f32 	%f84, 0f00000000;
	mov.b32 	%r25, 0;
	@%p4 bra 	$L__BB2_7;
	and.b32  	%r25, %r13, -8;
	neg.s32 	%r23, %r25;
	shl.b64 	%rd23, %rd5, 2;
	add.s64 	%rd24, %rd23, %rd2;
	add.s64 	%rd50, %rd24, 16;
	shl.b64 	%rd25, %rd4, 2;
	add.s64 	%rd26, %rd25, %rd1;
	add.s64 	%rd49, %rd26, 16;
	mov.f32 	%f84, 0f00000000;
$L__BB2_6:
	.pragma "nounroll";
	ld.global.f32 	%f17, [%rd50+-16];
	ld.global.f32 	%f18, [%rd49+-16];
	sub.f32 	%f19, %f17, %f18;
	fma.rn.f32 	%f20, %f19, %f19, %f84;
	ld.global.f32 	%f21, [%rd50+-12];
	ld.global.f32 	%f22, [%rd49+-12];
	sub.f32 	%f23, %f21, %f22;
	fma.rn.f32 	%f24, %f23, %f23, %f20;
	ld.global.f32 	%f25, [%rd50+-8];
	ld.global.f32 	%f26, [%rd49+-8];
	sub.f32 	%f27, %f25, %f26;
	fma.rn.f32 	%f28, %f27, %f27, %f24;
	ld.global.f32 	%f29, [%rd50+-4];
	ld.global.f32 	%f30, [%rd49+-4];
	sub.f32 	%f31, %f29, %f30;
	fma.rn.f32 	%f32, %f31, %f31, %f28;
	ld.global.f32 	%f33, [%rd50];
	ld.global.f32 	%f34, [%rd49];
	sub.f32 	%f35, %f33, %f34;
	fma.rn.f32 	%f36, %f35, %f35, %f32;
	ld.global.f32 	%f37, [%rd50+4];
	ld.global.f32 	%f38, [%rd49+4];
	sub.f32 	%f39, %f37, %f38;
	fma.rn.f32 	%f40, %f39, %f39, %f36;
	ld.global.f32 	%f41, [%rd50+8];
	ld.global.f32 	%f42, [%rd49+8];
	sub.f32 	%f43, %f41, %f42;
	fma.rn.f32 	%f44, %f43, %f43, %f40;
	ld.global.f32 	%f45, [%rd50+12];
	ld.global.f32 	%f46, [%rd49+12];
	sub.f32 	%f47, %f45, %f46;
	fma.rn.f32 	%f84, %f47, %f47, %f44;
	add.s32 	%r23, %r23, 8;
	add.s64 	%rd50, %rd50, 32;
	add.s64 	%rd49, %rd49, 32;
	setp.ne.s32 	%p5, %r23, 0;
	@%p5 bra 	$L__BB2_6;
$L__BB2_7:
	setp.eq.s32 	%p6, %r2, 0;
	@%p6 bra 	$L__BB2_15;
	and.b32  	%r8, %r13, 3;
	setp.lt.u32 	%p7, %r2, 4;
	@%p7 bra 	$L__BB2_10;
	cvt.u64.u32 	%rd27, %r25;
	add.s64 	%rd28, %rd27, %rd5;
	shl.b64 	%rd29, %rd28, 2;
	add.s64 	%rd30, %rd2, %rd29;
	ld.global.f32 	%f49, [%rd30];
	add.s64 	%rd31, %rd4, %rd27;
	shl.b64 	%rd32, %rd31, 2;
	add.s64 	%rd33, %rd1, %rd32;
	ld.global.f32 	%f50, [%rd33];
	sub.f32 	%f51, %f49, %f50;
	fma.rn.f32 	%f52, %f51, %f51, %f84;
	ld.global.f32 	%f53, [%rd30+4];
	ld.global.f32 	%f54, [%rd33+4];
	sub.f32 	%f55, %f53, %f54;
	fma.rn.f32 	%f56, %f55, %f55, %f52;
	ld.global.f32 	%f57, [%rd30+8];
	ld.global.f32 	%f58, [%rd33+8];
	sub.f32 	%f59, %f57, %f58;
	fma.rn.f32 	%f60, %f59, %f59, %f56;
	ld.global.f32 	%f61, [%rd30+12];
	ld.global.f32 	%f62, [%rd33+12];
	sub.f32 	%f63, %f61, %f62;
	fma.rn.f32 	%f84, %f63, %f63, %f60;
	add.s32 	%r25, %r25, 4;
$L__BB2_10:
	setp.eq.s32 	%p8, %r8, 0;
	@%p8 bra 	$L__BB2_15;
	setp.eq.s32 	%p9, %r8, 1;
	@%p9 bra 	$L__BB2_13;
	cvt.u64.u32 	%rd34, %r25;
	add.s64 	%rd35, %rd34, %rd5;
	shl.b64 	%rd36, %rd35, 2;
	add.s64 	%rd37, %rd2, %rd36;
	ld.global.f32 	%f65, [%rd37];
	add.s64 	%rd38, %rd4, %rd34;
	shl.b64 	%rd39, %rd38, 2;
	add.s64 	%rd40, %rd1, %rd39;
	ld.global.f32 	%f66, [%rd40];
	sub.f32 	%f67, %f65, %f66;
	fma.rn.f32 	%f68, %f67, %f67, %f84;
	ld.global.f32 	%f69, [%rd37+4];
	ld.global.f32 	%f70, [%rd40+4];
	sub.f32 	%f71, %f69, %f70;
	fma.rn.f32 	%f84, %f71, %f71, %f68;
	add.s32 	%r25, %r25, 2;
$L__BB2_13:
	and.b32  	%r22, %r13, 1;
	setp.eq.b32 	%p10, %r22, 1;
	not.pred 	%p11, %p10;
	@%p11 bra 	$L__BB2_15;
	cvt.u64.u32 	%rd41, %r25;
	add.s64 	%rd42, %rd41, %rd5;
	shl.b64 	%rd43, %rd42, 2;
	add.s64 	%rd44, %rd2, %rd43;
	ld.global.f32 	%f72, [%rd44];
	add.s64 	%rd45, %rd4, %rd41;
	shl.b64 	%rd46, %rd45, 2;
	add.s64 	%rd47, %rd1, %rd46;
	ld.global.f32 	%f73, [%rd47];
	sub.f32 	%f74, %f72, %f73;
	fma.rn.f32 	%f84, %f74, %f74, %f84;
$L__BB2_15:
	sqrt.rn.f32 	%f75, %f84;
	cvta.to.global.u64 	%rd48, %rd13;
	atom.global.add.f32 	%f76, [%rd48], %f75;
$L__BB2_16:
	ret;

}


// ===== COMPILED SASS (sm_100) =====

	.target	sm_100

	.elftype	@"ET_EXEC"


//--------------------- .note.nv.tkinfo           --------------------------
	.section	.note.nv.tkinfo,"",@"SHT_NOTE"
	.sectionflags	@"SHF_NOTE_NV_TKINFO"
	.tkinfo
        /*0018*/ 	.word	0x00000002
        /*0030*/ 	.string	""
        /*0030*/ 	.string	"ptxas"
        /*0030*/ 	.string	"Cuda compilation tools, release 13.0, V13.0.88"
        /*0030*/ 	.string	"Build cuda_13.0.r13.0/compiler.36424714_0"
        /*0030*/ 	.string	"-arch sm_100 -m 64 "



//--------------------- .note.nv.cuinfo           --------------------------
	.section	.note.nv.cuinfo,"",@"SHT_NOTE"
	.sectionflags	@"SHF_NOTE_NV_CUINFO"
        /*0018*/ 	.short	0x0002
        /*001a*/ 	.short	0x0064
        /*001c*/ 	.short	0x0082
	.zero		2


//--------------------- .nv.info                  --------------------------
	.section	.nv.info,"",@"SHT_CUDA_INFO"
	.align	4


	//----- nvinfo : EIATTR_REGCOUNT
	.align		4
        /*0000*/ 	.byte	0x04, 0x2f
        /*0002*/ 	.short	(.L_10 - .L_9)
	.align		4
.L_9:
        /*0004*/ 	.word	index@(generate_clusters)
        /*0008*/ 	.word	0x00000020


	//----- nvinfo : EIATTR_FRAME_SIZE
	.align		4
.L_10:
        /*000c*/ 	.byte	0x04, 0x11
        /*000e*/ 	.short	(.L_12 - .L_11)
	.align		4
.L_11:
        /*0010*/ 	.word	index@($__internal_2_$__cuda_sm20_sqrt_rn_f32_slowpath)
        /*0014*/ 	.word	0x00000030


	//----- nvinfo : EIATTR_FRAME_SIZE
	.align		4
.L_12:
        /*0018*/ 	.byte	0x04, 0x11
        /*001a*/ 	.short	(.L_14 - .L_13)
	.align		4
.L_13:
        /*001c*/ 	.word	index@(generate_clusters)
        /*0020*/ 	.word	0x00000030


	//----- nvinfo : EIATTR_REGCOUNT
	.align		4
.L_14:
        /*0024*/ 	.byte	0x04, 0x2f
        /*0026*/ 	.short	(.L_16 - .L_15)
	.align		4
.L_15:
        /*0028*/ 	.word	index@(generate_vectors)
        /*002c*/ 	.word	0x00000020


	//----- nvinfo : EIATTR_FRAME_SIZE
	.align		4
.L_16:
        /*0030*/ 	.byte	0x04, 0x11
        /*0032*/ 	.short	(.L_18 - .L_17)
	.align		4
.L_17:
        /*0034*/ 	.word	index@($__internal_1_$__cuda_sm3x_div_rn_noftz_f32_slowpath)
        /*0038*/ 	.word	0x00000060


	//----- nvinfo : EIATTR_FRAME_SIZE
	.align		4
.L_18:
        /*003c*/ 	.byte	0x04, 0x11
        /*003e*/ 	.short	(.L_20 - .L_19)
	.align		4
.L_19:
        /*0040*/ 	.word	index@(generate_vectors)
        /*0044*/ 	.word	0x00000060


	//----- nvinfo : EIATTR_REGCOUNT
	.align		4
.L_20:
        /*0048*/ 	.byte	0x04, 0x2f
        /*004a*/ 	.short	(.L_22 - .L_21)
	.align		4
.L_21:
        /*004c*/ 	.word	index@(calc_total_distance)
        /*0050*/ 	.word	0x0000001d


	//----- nvinfo : EIATTR_FRAME_SIZE
	.align		4
.L_22:
        /*0054*/ 	.byte	0x04, 0x11
        /*0056*/ 	.short	(.L_24 - .L_23)
	.align		4
.L_23:
        /*0058*/ 	.word	index@($__internal_0_$__cuda_sm20_sqrt_rn_f32_slowpath)
        /*005c*/ 	.word	0x00000000


	//----- nvinfo : EIATTR_FRAME_SIZE
	.align		4
.L_24:
        /*0060*/ 	.byte	0x04, 0x11
        /*0062*/ 	.short	(.L_26 - .L_25)
	.align		4
.L_25:
        /*0064*/ 	.word	index@(calc_total_distance)
        /*0068*/ 	.word	0x00000000


	//----- nvinfo : EIATTR_MIN_STACK_SIZE
	.align		4
.L_26:
        /*006c*/ 	.byte	0x04, 0x12
        /*006e*/ 	.short	(.L_28 - .L_27)
	.align		4
.L_27:
        /*0070*/ 	.word	index@(calc_total_distance)
        /*0074*/ 	.word	0x00000000


	//----- nvinfo : EIATTR_MIN_STACK_SIZE
	.align		4
.L_28:
        /*0078*/ 	.byte	0x04, 0x12
        /*007a*/ 	.short	(.L_30 - .L_29)
	.align		4
.L_29:
        /*007c*/ 	.word	index@(generate_vectors)
        /*0080*/ 	.word	0x00000060


	//----- nvinfo : EIATTR_MIN_STACK_SIZE
	.align		4
.L_30:
        /*0084*/ 	.byte	0x04, 0x12
        /*0086*/ 	.short	(.L_32 - .L_31)
	.align		4
.L_31:
        /*0088*/ 	.word	index@(generate_clusters)
        /*008c*/ 	.word	0x00000030
.L_32:


//--------------------- .nv.compat                --------------------------
	.section	.nv.compat,"",@"SHT_CUDA_COMPAT_INFO"
	.align	4
        /*0000*/ 	.byte	0x02, 0x09, 0x00, 0x00, 0x02, 0x02, 0x01, 0x00, 0x02, 0x05, 0x05, 0x00, 0x03, 0x07, 0x01, 0x01
        /*0010*/ 	.byte	0x02, 0x03, 0x00, 0x00, 0x02, 0x06, 0x01, 0x00, 0x04, 0x0b, 0x08, 0x00, 0x01, 0x00, 0x00, 0x00
        /*0020*/ 	.byte	0x00, 0x00, 0x00, 0x00


//--------------------- .nv.info.calc_total_distance --------------------------
	.section	.nv.info.calc_total_distance,"",@"SHT_CUDA_INFO"
	.sectionflags	@""
	.align	4


	//----- nvinfo : EIATTR_CUDA_API_VERSION
	.align		4
        /*0000*/ 	.byte	0x04, 0x37
        /*0002*/ 	.short	(.L_34 - .L_33)
.L_33:
        /*0004*/ 	.word	0x00000082


	//----- nvinfo : EIATTR_KPARAM_INFO
	.align		4
.L_34:
        /*0008*/ 	.byte	0x04, 0x17
        /*000a*/ 	.short	(.L_36 - .L_35)
.L_35:
        /*000c*/ 	.word	0x00000000
        /*0010*/ 	.short	0x0007
        /*0012*/ 	.short	0x0030
        /*0014*/ 	.byte	0x00, 0xf5, 0x21, 0x00


	//----- nvinfo : EIATTR_KPARAM_INFO
	.align		4
.L_36:
        /*0018*/ 	.byte	0x04, 0x17
        /*001a*/ 	.short	(.L_38 - .L_37)
.L_37:
        /*001c*/ 	.word	0x00000000
        /*0020*/ 	.short	0x0006
        /*0022*/ 	.short	0x0028
        /*0024*/ 	.byte	0x00, 0xf5, 0x21, 0x00


	//----- nvinfo : EIATTR_KPARAM_INFO
	.align		4
.L_38:
        /*0028*/ 	.byte	0x04, 0x17
        /*002a*/ 	.short	(.L_40 - .L_39)
.L_39:
        /*002c*/ 	.word	0x00000000
        /*0030*/ 	.short	0x0005
        /*0032*/ 	.short	0x0020
        /*0034*/ 	.byte	0x00, 0xf5, 0x21, 0x00


	//----- nvinfo : EIATTR_KPARAM_INFO
	.align		4
.L_40:
        /*0038*/ 	.byte	0x04, 0x17
        /*003a*/ 	.short	(.L_42 - .L_41)
.L_41:
        /*003c*/ 	.word	0x00000000
        /*0040*/ 	.short	0x0004
        /*0042*/ 	.short	0x0018
        /*0044*/ 	.byte	0x00, 0xf5, 0x21, 0x00


	//----- nvinfo : EIATTR_KPARAM_INFO
	.align		4
.L_42:
        /*0048*/ 	.byte	0x04, 0x17
        /*004a*/ 	.short	(.L_44 - .L_43)
.L_43:
        /*004c*/ 	.word	0x00000000
        /*0050*/ 	.short	0x0003
        /*0052*/ 	.short	0x0010
        /*0054*/ 	.byte	0x00, 0xf5, 0x21, 0x00


	//----- nvinfo : EIATTR_KPARAM_INFO
	.align		4
.L_44:
        /*0058*/ 	.byte	0x04, 0x17
        /*005a*/ 	.short	(.L_46 - .L_45)
.L_45:
        /*005c*/ 	.word	0x00000000
        /*0060*/ 	.short	0x0002
        /*0062*/ 	.short	0x0008
        /*0064*/ 	.byte	0x00, 0xf0, 0x11, 0x00


	//----- nvinfo : EIATTR_KPARAM_INFO
	.align		4
.L_46:
        /*0068*/ 	.byte	0x04, 0x17
        /*006a*/ 	.short	(.L_48 - .L_47)
.L_47:
        /*006c*/ 	.word	0x00000000
        /*0070*/ 	.short	0x0001
        /*0072*/ 	.short	0x0004
        /*0074*/ 	.byte	0x00, 0xf0, 0x11, 0x00


	//----- nvinfo : EIATTR_KPARAM_INFO
	.align		4
.L_48:
        /*0078*/ 	.byte	0x04, 0x17
        /*007a*/ 	.short	(.L_50 - .L_49)
.L_49:
        /*007c*/ 	.word	0x00000000
        /*0080*/ 	.short	0x0000
        /*0082*/ 	.short	0x0000
        /*0084*/ 	.byte	0x00, 0xf0, 0x11, 0x00


	//----- nvinfo : EIATTR_SPARSE_MMA_MASK
	.align		4
.L_50:
        /*0088*/ 	.byte	0x03, 0x50
        /*008a*/ 	.short	0x0000


	//----- nvinfo : EIATTR_MAXREG_COUNT
	.align		4
        /*008c*/ 	.byte	0x03, 0x1b
        /*008e*/ 	.short	0x00ff


	//----- nvinfo : EIATTR_MERCURY_ISA_VERSION
	.align		4
        /*0090*/ 	.byte	0x03, 0x5f
        /*0092*/ 	.short	0x0101


	//----- nvinfo : EIATTR_VRC_CTA_INIT_COUNT
	.align		4
        /*0094*/ 	.byte	0x02, 0x4a
	.zero		1
	.zero		1


	//----- nvinfo : EIATTR_EXIT_INSTR_OFFSETS
	.align		4
        /*0098*/ 	.byte	0x04, 0x1c
        /*009a*/ 	.short	(.L_52 - .L_51)


	//   ....[0]....
.L_51:
        /*009c*/ 	.word	0x00000070


	//   ....[1]....
        /*00a0*/ 	.word	0x00000120


	//   ....[2]....
        /*00a4*/ 	.word	0x00000a70


	//----- nvinfo : EIATTR_CRS_STACK_SIZE
	.align		4
.L_52:
        /*00a8*/ 	.byte	0x04, 0x1e
        /*00aa*/ 	.short	(.L_54 - .L_53)
.L_53:
        /*00ac*/ 	.word	0x00000000


	//----- nvinfo : EIATTR_CBANK_PARAM_SIZE
	.align		4
.L_54:
        /*00b0*/ 	.byte	0x03, 0x19
        /*00b2*/ 	.short	0x0038


	//----- nvinfo : EIATTR_PARAM_CBANK
	.align		4
        /*00b4*/ 	.byte	0x04, 0x0a
        /*00b6*/ 	.short	(.L_56 - .L_55)
	.align		4
.L_55:
        /*00b8*/ 	.word	index@(.nv.constant0.calc_total_distance)
        /*00bc*/ 	.short	0x0380
        /*00be*/ 	.short	0x0038


	//----- nvinfo : EIATTR_SW_WAR
	.align		4
.L_56:
        /*00c0*/ 	.byte	0x04, 0x36
        /*00c2*/ 	.short	(.L_58 - .L_57)
.L_57:
        /*00c4*/ 	.word	0x00000008
.L_58:


//--------------------- .nv.info.generate_vectors --------------------------
	.section	.nv.info.generate_vectors,"",@"SHT_CUDA_INFO"
	.sectionflags	@""
	.align	4


	//----- nvinfo : EIATTR_CUDA_API_VERSION
	.align		4
        /*0000*/ 	.byte	0x04, 0x37
        /*0002*/ 	.short	(.L_60 - .L_59)
.L_59:
        /*0004*/ 	.word	0x00000082


	//----- nvinfo : EIATTR_KPARAM_INFO
	.align		4
.L_60:
        /*0008*/ 	.byte	0x04, 0x17
        /*000a*/ 	.short	(.L_62 - .L_61)
.L_61:
        /*000c*/ 	.word	0x00000000
        /*0010*/ 	.short	0x0009
        /*0012*/ 	.short	0x0038
        /*0014*/ 	.byte	0x00, 0xf5, 0x21, 0x00


	//----- nvinfo : EIATTR_KPARAM_INFO
	.align		4
.L_62:
        /*0018*/ 	.byte	0x04, 0x17
        /*001a*/ 	.short	(.L_64 - .L_63)
.L_63:
        /*001c*/ 	.word	0x00000000
        /*0020*/ 	.short	0x0008
        /*0022*/ 	.short	0x0030
        /*0024*/ 	.byte	0x00, 0xf5, 0x21, 0x00


	//----- nvinfo : EIATTR_KPARAM_INFO
	.align		4
.L_64:
        /*0028*/ 	.byte	0x04, 0x17
        /*002a*/ 	.short	(.L_66 - .L_65)
.L_65:
        /*002c*/ 	.word	0x00000000
        /*0030*/ 	.short	0x0007
        /*0032*/ 	.short	0x0028
        /*0034*/ 	.byte	0x00, 0xf5, 0x21, 0x00


	//----- nvinfo : EIATTR_KPARAM_INFO
	.align		4
.L_66:
        /*0038*/ 	.byte	0x04, 0x17
        /*003a*/ 	.short	(.L_68 - .L_67)
.L_67:
        /*003c*/ 	.word	0x00000000
        /*0040*/ 	.short	0x0006
        /*0042*/ 	.short	0x0020
        /*0044*/ 	.byte	0x00, 0xf5, 0x21, 0x00


	//----- nvinfo : EIATTR_KPARAM_INFO
	.align		4
.L_68:
        /*0048*/ 	.byte	0x04, 0x17
        /*004a*/ 	.short	(.L_70 - .L_69)
.L_69:
        /*004c*/ 	.word	0x00000000
        /*0050*/ 	.short	0x0005
        /*0052*/ 	.short	0x0018
        /*0054*/ 	.byte	0x00, 0xf5, 0x21, 0x00


	//----- nvinfo : EIATTR_KPARAM_INFO
	.align		4
.L_70:
        /*0058*/ 	.byte	0x04, 0x17
        /*005a*/ 	.short	(.L_72 - .L_71)
.L_71:
        /*005c*/ 	.word	0x00000000
        /*0060*/ 	.short	0x0004
        /*0062*/ 	.short	0x0014
        /*0064*/ 	.byte	0x00, 0xf0, 0x11, 0x00


	//----- nvinfo : EIATTR_KPARAM_INFO
	.align		4
.L_72:
        /*0068*/ 	.byte	0x04, 0x17
        /*006a*/ 	.short	(.L_74 - .L_73)
.L_73:
        /*006c*/ 	.word	0x00000000
        /*0070*/ 	.short	0x0003
        /*0072*/ 	.short	0x0010
        /*0074*/ 	.byte	0x00, 0xf0, 0x11, 0x00


	//----- nvinfo : EIATTR_KPARAM_INFO
	.align		4
.L_74:
        /*0078*/ 	.byte	0x04, 0x17
        /*007a*/ 	.short	(.L_76 - .L_75)
.L_75:
        /*007c*/ 	.word	0x00000000
        /*0080*/ 	.short	0x0002
        /*0082*/ 	.short	0x000c
        /*0084*/ 	.byte	0x00, 0xf0, 0x11, 0x00


	//----- nvinfo : EIATTR_KPARAM_INFO
	.align		4
.L_76:
        /*0088*/ 	.byte	0x04, 0x17
        /*008a*/ 	.short	(.L_78 - .L_77)
.L_77:
        /*008c*/ 	.word	0x00000000
        /*0090*/ 	.short	0x0001
        /*0092*/ 	.short	0x0008
        /*0094*/ 	.byte	0x00, 0xf0, 0x11, 0x00


	//----- nvinfo : EIATTR_KPARAM_INFO
	.align		4
.L_78:
        /*0098*/ 	.byte	0x04, 0x17
        /*009a*/ 	.short	(.L_80 - .L_79)
.L_79:
        /*009c*/ 	.word	0x00000000
        /*00a0*/ 	.short	0x0000
        /*00a2*/ 	.short	0x0000
        /*00a4*/ 	.byte	0x00, 0xf5, 0x21, 0x00


	//----- nvinfo : EIATTR_SPARSE_MMA_MASK
	.align		4
.L_80:
        /*00a8*/ 	.byte	0x03, 0x50
        /*00aa*/ 	.short	0x0000


	//----- nvinfo : EIATTR_MAXREG_COUNT
	.align		4
        /*00ac*/ 	.byte	0x03, 0x1b
        /*00ae*/ 	.short	0x00ff


	//----- nvinfo : EIATTR_MERCURY_ISA_VERSION
	.align		4
        /*00b0*/ 	.byte	0x03, 0x5f
        /*00b2*/ 	.short	0x0101


	//----- nvinfo : EIATTR_VRC_CTA_INIT_COUNT
	.align		4
        /*00b4*/ 	.byte	0x02, 0x4a
	.zero		1
	.zero		1


	//----- nvinfo : EIATTR_EXIT_INSTR_OFFSETS
	.align		4
        /*00b8*/ 	.byte	0x04, 0x1c
        /*00ba*/ 	.short	(.L_82 - .L_81)


	//   ....[0]....
.L_81:
        /*00bc*/ 	.word	0x00008790


	//   ....[1]....
        /*00c0*/ 	.word	0x0000be30


	//----- nvinfo : EIATTR_CRS_STACK_SIZE
	.align		4
.L_82:
        /*00c4*/ 	.byte	0x04, 0x1e
        /*00c6*/ 	.short	(.L_84 - .L_83)
.L_83:
        /*00c8*/ 	.word	0x00000000


	//----- nvinfo : EIATTR_CBANK_PARAM_SIZE
	.align		4
.L_84:
        /*00cc*/ 	.byte	0x03, 0x19
        /*00ce*/ 	.short	0x0040


	//----- nvinfo : EIATTR_PARAM_CBANK
	.align		4
        /*00d0*/ 	.byte	0x04, 0x0a
        /*00d2*/ 	.short	(.L_86 - .L_85)
	.align		4
.L_85:
        /*00d4*/ 	.word	index@(.nv.constant0.generate_vectors)
        /*00d8*/ 	.short	0x0380
        /*00da*/ 	.short	0x0040


	//----- nvinfo : EIATTR_SW_WAR
	.align		4
.L_86:
        /*00dc*/ 	.byte	0x04, 0x36
        /*00de*/ 	.short	(.L_88 - .L_87)
.L_87:
        /*00e0*/ 	.word	0x00000008
.L_88:


//--------------------- .nv.info.generate_clusters --------------------------
	.section	.nv.info.generate_clusters,"",@"SHT_CUDA_INFO"
	.sectionflags	@""
	.align	4


	//----- nvinfo : EIATTR_CUDA_API_VERSION
	.align		4
        /*0000*/ 	.byte	0x04, 0x37
        /*0002*/ 	.short	(.L_90 - .L_89)
.L_89:
        /*0004*/ 	.word	0x00000082


	//----- nvinfo : EIATTR_KPARAM_INFO
	.align		4
.L_90:
        /*0008*/ 	.byte	0x04, 0x17
        /*000a*/ 	.short	(.L_92 - .L_91)
.L_91:
        /*000c*/ 	.word	0x00000000
        /*0010*/ 	.short	0x0008
        /*0012*/ 	.short	0x0030
        /*0014*/ 	.byte	0x00, 0xf5, 0x21, 0x00


	//----- nvinfo : EIATTR_KPARAM_INFO
	.align		4
.L_92:
        /*0018*/ 	.byte	0x04, 0x17
        /*001a*/ 	.short	(.L_94 - .L_93)
.L_93:
        /*001c*/ 	.word	0x00000000
        /*0020*/ 	.short	0x0007
        /*0022*/ 	.short	0x0028
        /*0024*/ 	.byte	0x00, 0xf5, 0x21, 0x00


	//----- nvinfo : EIATTR_KPARAM_INFO
	.align		4
.L_94:
        /*0028*/ 	.byte	0x04, 0x17
        /*002a*/ 	.short	(.L_96 - .L_95)
.L_95:
        /*002c*/ 	.word	0x00000000
        /*0030*/ 	.short	0x0006
        /*0032*/ 	.short	0x0020
        /*0034*/ 	.byte	0x00, 0xf5, 0x21, 0x00


	//----- nvinfo : EIATTR_KPARAM_INFO
	.align		4
.L_96:
        /*0038*/ 	.byte	0x04, 0x17
        /*003a*/ 	.short	(.L_98 - .L_97)
.L_97:
        /*003c*/ 	.word	0x00000000
        /*0040*/ 	.short	0x0005
        /*0042*/ 	.short	0x0018
        /*0044*/ 	.byte	0x00, 0xf0, 0x11, 0x00


	//----- nvinfo : EIATTR_KPARAM_INFO
	.align		4
.L_98:
        /*0048*/ 	.byte	0x04, 0x17
        /*004a*/ 	.short	(.L_100 - .L_99)
.L_99:
        /*004c*/ 	.word	0x00000000
        /*0050*/ 	.short	0x0004
        /*0052*/ 	.short	0x0014
        /*0054*/ 	.byte	0x00, 0xf0, 0x11, 0x00


	//----- nvinfo : EIATTR_KPARAM_INFO
	.align		4
.L_100:
        /*0058*/ 	.byte	0x04, 0x17
        /*005a*/ 	.short	(.L_102 - .L_101)
.L_101:
        /*005c*/ 	.word	0x00000000
        /*0060*/ 	.short	0x0003
        /*0062*/ 	.short	0x0010
        /*0064*/ 	.byte	0x00, 0xf0, 0x11, 0x00


	//----- nvinfo : EIATTR_KPARAM_INFO
	.align		4
.L_102:
        /*0068*/ 	.byte	0x04, 0x17
        /*006a*/ 	.short	(.L_104 - .L_103)
.L_103:
        /*006c*/ 	.word	0x00000000
        /*0070*/ 	.short	0x0002
        /*0072*/ 	.short	0x000c
        /*0074*/ 	.byte	0x00, 0xf0, 0x11, 0x00


	//----- nvinfo : EIATTR_KPARAM_INFO
	.align		4
.L_104:
        /*0078*/ 	.byte	0x04, 0x17
        /*007a*/ 	.short	(.L_106 - .L_105)
.L_105:
        /*007c*/ 	.word	0x00000000
        /*0080*/ 	.short	0x0001
        /*0082*/ 	.short	0x0008
        /*0084*/ 	.byte	0x00, 0xf0, 0x11, 0x00


	//----- nvinfo : EIATTR_KPARAM_INFO
	.align		4
.L_106:
        /*0088*/ 	.byte	0x04, 0x17
        /*008a*/ 	.short	(.L_108 - .L_107)
.L_107:
        /*008c*/ 	.word	0x00000000
        /*0090*/ 	.short	0x0000
        /*0092*/ 	.short	0x0000
        /*0094*/ 	.byte	0x00, 0xf5, 0x21, 0x00


	//----- nvinfo : EIATTR_SPARSE_MMA_MASK
	.align		4
.L_108:
        /*0098*/ 	.byte	0x03, 0x50
        /*009a*/ 	.short	0x0000


	//----- nvinfo : EIATTR_MAXREG_COUNT
	.align		4
        /*009c*/ 	.byte	0x03, 0x1b
        /*009e*/ 	.short	0x00ff


	//----- nvinfo : EIATTR_MERCURY_ISA_VERSION
	.align		4
        /*00a0*/ 	.byte	0x03, 0x5f
        /*00a2*/ 	.short	0x0101


	//----- nvinfo : EIATTR_VRC_CTA_INIT_COUNT
	.align		4
        /*00a4*/ 	.byte	0x02, 0x4a
	.zero		1
	.zero		1


	//----- nvinfo : EIATTR_EXIT_INSTR_OFFSETS
	.align		4
        /*00a8*/ 	.byte	0x04, 0x1c
        /*00aa*/ 	.short	(.L_110 - .L_109)


	//   ....[0]....
.L_109:
        /*00ac*/ 	.word	0x00000080


	//   ....[1]....
        /*00b0*/ 	.word	0x00003ff0


	//----- nvinfo : EIATTR_CRS_STACK_SIZE
	.align		4
.L_110:
        /*00b4*/ 	.byte	0x04, 0x1e
        /*00b6*/ 	.short	(.L_112 - .L_111)
.L_111:
        /*00b8*/ 	.word	0x00000000


	//----- nvinfo : EIATTR_CBANK_PARAM_SIZE
	.align		4
.L_112:
        /*00bc*/ 	.byte	0x03, 0x19
        /*00be*/ 	.short	0x0038


	//----- nvinfo : EIATTR_PARAM_CBANK
	.align		4
        /*00c0*/ 	.byte	0x04, 0x0a
        /*00c2*/ 	.short	(.L_114 - .L_113)
	.align		4
.L_113:
        /*00c4*/ 	.word	index@(.nv.constant0.generate_clusters)
        /*00c8*/ 	.short	0x0380
        /*00ca*/ 	.short	0x0038


	//----- nvinfo : EIATTR_SW_WAR
	.align		4
.L_114:
        /*00cc*/ 	.byte	0x04, 0x36
        /*00ce*/ 	.short	(.L_116 - .L_115)
.L_115:
        /*00d0*/ 	.word	0x00000008
.L_116:


//--------------------- .nv.callgraph             --------------------------
	.section	.nv.callgraph,"",@"SHT_CUDA_CALLGRAPH"
	.align	4
	.sectionentsize	8
	.align		4
        /*0000*/ 	.word	0x00000000
	.align		4
        /*0004*/ 	.word	0xffffffff
	.align		4
        /*0008*/ 	.word	0x00000000
	.align		4
        /*000c*/ 	.word	0xfffffffe
	.align		4
        /*0010*/ 	.word	0x00000000
	.align		4
        /*0014*/ 	.word	0xfffffffd
	.align		4
        /*0018*/ 	.word	0x00000000
	.align		4
        /*001c*/ 	.word	0xfffffffc


//--------------------- .nv.constant4             --------------------------
	.section	.nv.constant4,"a",@progbits
	.align	8
	.align		8
.nv.constant4:
        /*0000*/ 	.dword	precalc_xorwow_matrix
	.align		8
        /*0008*/ 	.dword	precalc_xorwow_offset_matrix
	.align		8
        /*0010*/ 	.dword	mrg32k3aM1
	.align		8
        /*0018*/ 	.dword	mrg32k3aM2
	.align		8
        /*0020*/ 	.dword	mrg32k3aM1SubSeq
	.align		8
        /*0028*/ 	.dword	mrg32k3aM2SubSeq
	.align		8
        /*0030*/ 	.dword	mrg32k3aM1Seq
	.align		8
        /*0038*/ 	.dword	mrg32k3aM2Seq


//--------------------- .nv.constant3             --------------------------
	.section	.nv.constant3,"a",@progbits
	.align	8
.nv.constant3:
	.type		__cr_lgamma_table,@object
	.size		__cr_lgamma_table,(.L_8 - __cr_lgamma_table)
__cr_lgamma_table:
        /*0000*/ 	.byte	0x00, 0x00, 0x00, 0x00, 0x00, 0x00, 0x00, 0x00, 0x00, 0x00, 0x00, 0x00, 0x00, 0x00, 0x00, 0x00
        /*0010*/ 	.byte	0xef, 0x39, 0xfa, 0xfe, 0x42, 0x2e, 0xe6, 0x3f, 0x02, 0x20, 0x2a, 0xfa, 0x0b, 0xab, 0xfc, 0x3f
        /*0020*/ 	.byte	0xf9, 0x2c, 0x92, 0x7c, 0xa7, 0x6c, 0x09, 0x40, 0xc9, 0x79, 0x44, 0x3c, 0x64, 0x26, 0x13, 0x40
        /*0030*/ 	.byte	0xca, 0x01, 0xcf, 0x3a, 0x27, 0x51, 0x1a, 0x40, 0x30, 0xcc, 0x2d, 0xf3, 0xe1, 0x0c, 0x21, 0x40
        /*0040*/ 	.byte	0x0d, 0xb7, 0xfc, 0x82, 0x8e, 0x35, 0x25, 0x40
.L_8:


//--------------------- .text.calc_total_distance --------------------------
	.section	.text.calc_total_distance,"ax",@progbits
	.align	128
        .global         calc_total_distance
        .type           calc_total_distance,@function
        .size           calc_total_distance,(.L_x_129 - calc_total_distance)
        .other          calc_total_distance,@"STO_CUDA_ENTRY STV_DEFAULT"
calc_total_distance:
.text.calc_total_distance:
[----:B------:R-:W-:Y:S01]  /*0000*/  LDC R1, c[0x0][0x37c] ;  /* 0x0000df00ff017b82 */ /* 0x000fe20000000800 */
[----:B------:R-:W0:Y:S07]  /*0010*/  S2R R0, SR_TID.X ;  /* 0x0000000000007919 */ /* 0x000e2e0000002100 */
[----:B------:R-:W0:Y:S01]  /*0020*/  S2UR UR4, SR_CTAID.X ;  /* 0x00000000000479c3 */ /* 0x000e220000002500 */
[----:B------:R-:W1:Y:S07]  /*0030*/  LDCU UR5, c[0x0][0x388] ;  /* 0x00007100ff0577ac */ /* 0x000e6e0008000800 */
[----:B------:R-:W0:Y:S02]  /*0040*/  LDC R7, c[0x0][0x360] ;  /* 0x0000d800ff077b82 */ /* 0x000e240000000800 */
[----:B0-----:R-:W-:-:S05]  /*0050*/  IMAD R7, R7, UR4, R0 ;  /* 0x0000000407077c24 */ /* 0x001fca000f8e0200 */
[----:B-1----:R-:W-:-:S13]  /*0060*/  ISETP.GE.U32.AND P0, PT, R7, UR5, PT ;  /* 0x0000000507007c0c */ /* 0x002fda000bf06070 */
[----:B------:R-:W-:Y:S05]  /*0070*/  @P0 EXIT ;  /* 0x000000000000094d */ /* 0x000fea0003800000 */
[----:B------:R-:W0:Y:S01]  /*0080*/  LDC.64 R2, c[0x0][0x3a0] ;  /* 0x0000e800ff027b82 */ /* 0x000e220000000a00 */
[----:B------:R-:W1:Y:S01]  /*0090*/  LDCU.64 UR4, c[0x0][0x358] ;  /* 0x00006b00ff0477ac */ /* 0x000e620008000a00 */
[----:B------:R-:W2:Y:S01]  /*00a0*/  LDCU UR6, c[0x0][0x384] ;  /* 0x00007080ff0677ac */ /* 0x000ea20008000800 */
[----:B0-----:R-:W-:-:S06]  /*00b0*/  IMAD.WIDE R2, R7, 0x8, R2 ;  /* 0x0000000807027825 */ /* 0x001fcc00078e0202 */
[----:B-1----:R-:W2:Y:S02]  /*00c0*/  LDG.E.64 R2, desc[UR4][R2.64] ;  /* 0x0000000402027981 */ /* 0x002ea4000c1e1b00 */
[----:B--2---:R-:W-:-:S04]  /*00d0*/  ISETP.GE.U32.AND P0, PT, R2, UR6, PT ;  /* 0x0000000602007c0c */ /* 0x004fc8000bf06070 */
[----:B------:R-:W-:-:S13]  /*00e0*/  ISETP.GE.U32.AND.EX P0, PT, R3, RZ, PT, P0 ;  /* 0x000000ff0300720c */ /* 0x000fda0003f06100 */
[----:B------:R-:W0:Y:S01]  /*00f0*/  @P0 LDC.64 R4, c[0x0][0x3b0] ;  /* 0x0000ec00ff040b82 */ /* 0x000e220000000a00 */
[----:B------:R-:W-:-:S05]  /*0100*/  @P0 IMAD.MOV.U32 R9, RZ, RZ, 0x1 ;  /* 0x00000001ff090424 */ /* 0x000fca00078e00ff */
[----:B0-----:R0:W-:Y:S01]  /*0110*/  @P0 STG.E desc[UR4][R4.64], R9 ;  /* 0x0000000904000986 */ /* 0x0011e2000c101904 */
[----:B------:R-:W-:Y:S05]  /*0120*/  @P0 EXIT ;  /* 0x000000000000094d */ /* 0x000fea0003800000 */
[----:B------:R-:W1:Y:S01]  /*0130*/  LDC R10, c[0x0][0x380] ;  /* 0x0000e000ff0a7b82 */ /* 0x000e620000000800 */
[----:B------:R-:W-:Y:S01]  /*0140*/  IMAD.MOV.U32 R8, RZ, RZ, RZ ;  /* 0x000000ffff087224 */ /* 0x000fe200078e00ff */
[----:B-1----:R-:W-:-:S13]  /*0150*/  ISETP.NE.AND P0, PT, R10, RZ, PT ;  /* 0x000000ff0a00720c */ /* 0x002fda0003f05270 */
[----:B------:R-:W-:Y:S05]  /*0160*/  @!P0 BRA `(.L_x_0) ;  /* 0x0000000800008947 */ /* 0x000fea0003800000 */
[C---:B------:R-:W-:Y:S01]  /*0170*/  ISETP.GE.U32.AND P1, PT, R10.reuse, 0x8, PT ;  /* 0x000000080a00780c */ /* 0x040fe20003f26070 */
[-C--:B------:R-:W-:Y:S01]  /*0180*/  IMAD R11, R3, R10.reuse, RZ ;  /* 0x0000000a030b7224 */ /* 0x080fe200078e02ff */
[----:B------:R-:W-:Y:S01]  /*0190*/  LOP3.LUT R24, R10, 0x7, RZ, 0xc0, !PT ;  /* 0x000000070a187812 */ /* 0x000fe200078ec0ff */
[-C--:B------:R-:W-:Y:S01]  /*01a0*/  IMAD.WIDE.U32 R2, R2, R10.reuse, RZ ;  /* 0x0000000a02027225 */ /* 0x080fe200078e00ff */
[----:B0-----:R-:W-:Y:S02]  /*01b0*/  CS2R R8, SRZ ;  /* 0x0000000000087805 */ /* 0x001fe4000001ff00 */
[----:B------:R-:W-:Y:S01]  /*01c0*/  ISETP.NE.AND P0, PT, R24, RZ, PT ;  /* 0x000000ff1800720c */ /* 0x000fe20003f05270 */
[----:B------:R-:W-:Y:S01]  /*01d0*/  IMAD R0, R7, R10, RZ ;  /* 0x0000000a07007224 */ /* 0x000fe200078e02ff */
[----:B------:R-:W-:-:S05]  /*01e0*/  IADD3 R11, PT, PT, R3, R11, RZ ;  /* 0x0000000b030b7210 */ /* 0x000fca0007ffe0ff */
[----:B------:R-:W-:Y:S06]  /*01f0*/  @!P1 BRA `(.L_x_1) ;  /* 0x0000000000cc9947 */ /* 0x000fec0003800000 */
[----:B------:R-:W0:Y:S01]  /*0200*/  LDCU.128 UR8, c[0x0][0x390] ;  /* 0x00007200ff0877ac */ /* 0x000e220008000c00 */
[----:B------:R-:W-:Y:S01]  /*0210*/  LOP3.LUT R9, R10, 0xfffffff8, RZ, 0xc0, !PT ;  /* 0xfffffff80a097812 */ /* 0x000fe200078ec0ff */
[----:B------:R-:W-:-:S03]  /*0220*/  IMAD.MOV.U32 R8, RZ, RZ, RZ ;  /* 0x000000ffff087224 */ /* 0x000fc600078e00ff */
[----:B------:R-:W-:Y:S02]  /*0230*/  IADD3 R12, PT, PT, -R9, RZ, RZ ;  /* 0x000000ff090c7210 */ /* 0x000fe40007ffe1ff */
[----:B0-----:R-:W-:Y:S02]  /*0240*/  LEA R6, P1, R0, UR8, 0x2 ;  /* 0x0000000800067c11 */ /* 0x001fe4000f8210ff */
[----:B------:R-:W-:Y:S02]  /*0250*/  LEA R4, P3, R2, UR10, 0x2 ;  /* 0x0000000a02047c11 */ /* 0x000fe4000f8610ff */
[----:B------:R-:W-:Y:S02]  /*0260*/  IADD3 R6, P2, PT, R6, 0x10, RZ ;  /* 0x0000001006067810 */ /* 0x000fe40007f5e0ff */
[----:B------:R-:W-:Y:S02]  /*0270*/  LEA.HI.X R7, R0, UR9, RZ, 0x2, P1 ;  /* 0x0000000900077c11 */ /* 0x000fe400088f14ff */
[----:B------:R-:W-:-:S02]  /*0280*/  IADD3 R4, P4, PT, R4, 0x10, RZ ;  /* 0x0000001004047810 */ /* 0x000fc40007f9e0ff */
[----:B------:R-:W-:Y:S01]  /*0290*/  LEA.HI.X R5, R2, UR11, R11, 0x2, P3 ;  /* 0x0000000b02057c11 */ /* 0x000fe200098f140b */
[----:B------:R-:W-:-:S03]  /*02a0*/  IMAD.X R7, RZ, RZ, R7, P2 ;  /* 0x000000ffff077224 */ /* 0x000fc600010e0607 */
[----:B------:R-:W-:-:S07]  /*02b0*/  IADD3.X R5, PT, PT, RZ, R5, RZ, P4, !PT ;  /* 0x00000005ff057210 */ /* 0x000fce00027fe4ff */
.L_x_2:
[----:B------:R-:W2:Y:S04]  /*02c0*/  LDG.E R19, desc[UR4][R6.64+-0x10] ;  /* 0xfffff00406137981 */ /* 0x000ea8000c1e1900 */
[----:B------:R-:W2:Y:S04]  /*02d0*/  LDG.E R20, desc[UR4][R4.64+-0x10] ;  /* 0xfffff00404147981 */ /* 0x000ea8000c1e1900 */
[----:B------:R-:W3:Y:S04]  /*02e0*/  LDG.E R22, desc[UR4][R6.64+-0xc] ;  /* 0xfffff40406167981 */ /* 0x000ee8000c1e1900 */
[----:B------:R-:W3:Y:S04]  /*02f0*/  LDG.E R23, desc[UR4][R4.64+-0xc] ;  /* 0xfffff40404177981 */ /* 0x000ee8000c1e1900 */
[----:B------:R-:W4:Y:S04]  /*0300*/  LDG.E R13, desc[UR4][R6.64+-0x8] ;  /* 0xfffff804060d7981 */ /* 0x000f28000c1e1900 */
[----:B------:R-:W4:Y:S04]  /*0310*/  LDG.E R14, desc[UR4][R4.64+-0x8] ;  /* 0xfffff804040e7981 */ /* 0x000f28000c1e1900 */
[----:B------:R-:W5:Y:S04]  /*0320*/  LDG.E R15, desc[UR4][R6.64+-0x4] ;  /* 0xfffffc04060f7981 */ /* 0x000f68000c1e1900 */
[----:B------:R-:W5:Y:S04]  /*0330*/  LDG.E R16, desc[UR4][R4.64+-0x4] ;  /* 0xfffffc0404107981 */ /* 0x000f68000c1e1900 */
[----:B------:R-:W5:Y:S04]  /*0340*/  LDG.E R17, desc[UR4][R6.64] ;  /* 0x0000000406117981 */ /* 0x000f68000c1e1900 */
[----:B------:R-:W5:Y:S01]  /*0350*/  LDG.E R18, desc[UR4][R4.64] ;  /* 0x0000000404127981 */ /* 0x000f62000c1e1900 */
[----:B--2---:R-:W-:-:S03]  /*0360*/  FADD R21, R19, -R20 ;  /* 0x8000001413157221 */ /* 0x004fc60000000000 */
[----:B------:R-:W2:Y:S04]  /*0370*/  LDG.E R20, desc[UR4][R6.64+0x4] ;  /* 0x0000040406147981 */ /* 0x000ea8000c1e1900 */
[----:B------:R-:W2:Y:S01]  /*0380*/  LDG.E R19, desc[UR4][R4.64+0x4] ;  /* 0x0000040404137981 */ /* 0x000ea2000c1e1900 */
[----:B------:R-:W-:-:S03]  /*0390*/  FFMA R25, R21, R21, R8 ;  /* 0x0000001515197223 */ /* 0x000fc60000000008 */
[----:B------:R-:W2:Y:S01]  /*03a0*/  LDG.E R21, desc[UR4][R6.64+0x8] ;  /* 0x0000080406157981 */ /* 0x000ea2000c1e1900 */
[----:B---3--:R-:W-:-:S03]  /*03b0*/  FADD R26, R22, -R23 ;  /* 0x80000017161a7221 */ /* 0x008fc60000000000 */
[----:B------:R-:W3:Y:S04]  /*03c0*/  LDG.E R8, desc[UR4][R4.64+0x8] ;  /* 0x0000080404087981 */ /* 0x000ee8000c1e1900 */
[----:B------:R0:W3:Y:S04]  /*03d0*/  LDG.E R23, desc[UR4][R6.64+0xc] ;  /* 0x00000c0406177981 */ /* 0x0000e8000c1e1900 */
[----:B------:R1:W3:Y:S01]  /*03e0*/  LDG.E R22, desc[UR4][R4.64+0xc] ;  /* 0x00000c0404167981 */ /* 0x0002e2000c1e1900 */
[----:B------:R-:W-:Y:S01]  /*03f0*/  FFMA R25, R26, R26, R25 ;  /* 0x0000001a1a197223 */ /* 0x000fe20000000019 */
[----:B----4-:R-:W-:Y:S01]  /*0400*/  FADD R14, R13, -R14 ;  /* 0x8000000e0d0e7221 */ /* 0x010fe20000000000 */
[----:B-----5:R-:W-:Y:S01]  /*0410*/  FADD R16, R15, -R16 ;  /* 0x800000100f107221 */ /* 0x020fe20000000000 */
[----:B------:R-:W-:-:S02]  /*0420*/  VIADD R12, R12, 0x8 ;  /* 0x000000080c0c7836 */ /* 0x000fc40000000000 */
[----:B------:R-:W-:Y:S01]  /*0430*/  FFMA R25, R14, R14, R25 ;  /* 0x0000000e0e197223 */ /* 0x000fe20000000019 */
[----:B0-----:R-:W-:Y:S02]  /*0440*/  IADD3 R6, P2, PT, R6, 0x20, RZ ;  /* 0x0000002006067810 */ /* 0x001fe40007f5e0ff */
[----:B------:R-:W-:Y:S01]  /*0450*/  ISETP.NE.AND P1, PT, R12, RZ, PT ;  /* 0x000000ff0c00720c */ /* 0x000fe20003f25270 */
[----:B------:R-:W-:Y:S01]  /*0460*/  FFMA R25, R16, R16, R25 ;  /* 0x0000001010197223 */ /* 0x000fe20000000019 */
[----:B------:R-:W-:Y:S01]  /*0470*/  FADD R18, R17, -R18 ;  /* 0x8000001211127221 */ /* 0x000fe20000000000 */
[----:B-1----:R-:W-:Y:S02]  /*0480*/  IADD3 R4, P3, PT, R4, 0x20, RZ ;  /* 0x0000002004047810 */ /* 0x002fe40007f7e0ff */
[----:B------:R-:W-:Y:S01]  /*0490*/  IADD3.X R7, PT, PT, RZ, R7, RZ, P2, !PT ;  /* 0x00000007ff077210 */ /* 0x000fe200017fe4ff */
[----:B------:R-:W-:Y:S02]  /*04a0*/  FFMA R25, R18, R18, R25 ;  /* 0x0000001212197223 */ /* 0x000fe40000000019 */
[----:B------:R-:W-:-:S02]  /*04b0*/  IMAD.X R5, RZ, RZ, R5, P3 ;  /* 0x000000ffff057224 */ /* 0x000fc400018e0605 */
[----:B--2---:R-:W-:-:S04]  /*04c0*/  FADD R20, R20, -R19 ;  /* 0x8000001314147221 */ /* 0x004fc80000000000 */
[----:B------:R-:W-:Y:S01]  /*04d0*/  FFMA R25, R20, R20, R25 ;  /* 0x0000001414197223 */ /* 0x000fe20000000019 */
[----:B---3--:R-:W-:-:S04]  /*04e0*/  FADD R8, R21, -R8 ;  /* 0x8000000815087221 */ /* 0x008fc80000000000 */
[----:B------:R-:W-:Y:S01]  /*04f0*/  FFMA R8, R8, R8, R25 ;  /* 0x0000000808087223 */ /* 0x000fe20000000019 */
[----:B------:R-:W-:-:S04]  /*0500*/  FADD R23, R23, -R22 ;  /* 0x8000001617177221 */ /* 0x000fc80000000000 */
[----:B------:R-:W-:Y:S01]  /*0510*/  FFMA R8, R23, R23, R8 ;  /* 0x0000001717087223 */ /* 0x000fe20000000008 */
[----:B------:R-:W-:Y:S06]  /*0520*/  @P1 BRA `(.L_x_2) ;  /* 0xfffffffc00641947 */ /* 0x000fec000383ffff */
.L_x_1:
[----:B------:R-:W-:Y:S05]  /*0530*/  @!P0 BRA `(.L_x_0) ;  /* 0x00000004000c8947 */ /* 0x000fea0003800000 */
[----:B------:R-:W-:Y:S02]  /*0540*/  ISETP.GE.U32.AND P1, PT, R24, 0x4, PT ;  /* 0x000000041800780c */ /* 0x000fe40003f26070 */
[----:B------:R-:W-:-:S04]  /*0550*/  LOP3.LUT R20, R10, 0x3, RZ, 0xc0, !PT ;  /* 0x000000030a147812 */ /* 0x000fc800078ec0ff */
[----:B------:R-:W-:-:S07]  /*0560*/  ISETP.NE.AND P0, PT, R20, RZ, PT ;  /* 0x000000ff1400720c */ /* 0x000fce0003f05270 */
[----:B------:R-:W-:Y:S06]  /*0570*/  @!P1 BRA `(.L_x_3) ;  /* 0x0000000000689947 */ /* 0x000fec0003800000 */
[----:B------:R-:W0:Y:S01]  /*0580*/  LDCU.128 UR8, c[0x0][0x390] ;  /* 0x00007200ff0877ac */ /* 0x000e220008000c00 */
[----:B------:R-:W-:Y:S02]  /*0590*/  IADD3 R5, P3, PT, R9, R2, RZ ;  /* 0x0000000209057210 */ /* 0x000fe40007f7e0ff */
[----:B------:R-:W-:-:S03]  /*05a0*/  IADD3 R7, P1, PT, R0, R9, RZ ;  /* 0x0000000900077210 */ /* 0x000fc60007f3e0ff */
[----:B------:R-:W-:Y:S01]  /*05b0*/  IMAD.X R12, RZ, RZ, R11, P3 ;  /* 0x000000ffff0c7224 */ /* 0x000fe200018e060b */
[----:B------:R-:W-:Y:S02]  /*05c0*/  IADD3.X R14, PT, PT, RZ, RZ, RZ, P1, !PT ;  /* 0x000000ffff0e7210 */ /* 0x000fe40000ffe4ff */
[----:B0-----:R-:W-:Y:S02]  /*05d0*/  LEA R6, P2, R7, UR8, 0x2 ;  /* 0x0000000807067c11 */ /* 0x001fe4000f8410ff */
[----:B------:R-:W-:Y:S02]  /*05e0*/  LEA R4, P4, R5, UR10, 0x2 ;  /* 0x0000000a05047c11 */ /* 0x000fe4000f8810ff */
[----:B------:R-:W-:Y:S02]  /*05f0*/  LEA.HI.X R7, R7, UR9, R14, 0x2, P2 ;  /* 0x0000000907077c11 */ /* 0x000fe400090f140e */
[----:B------:R-:W-:-:S03]  /*0600*/  LEA.HI.X R5, R5, UR11, R12, 0x2, P4 ;  /* 0x0000000b05057c11 */ /* 0x000fc6000a0f140c */
[----:B------:R-:W2:Y:S04]  /*0610*/  LDG.E R12, desc[UR4][R6.64] ;  /* 0x00000004060c7981 */ /* 0x000ea8000c1e1900 */
[----:B------:R-:W2:Y:S04]  /*0620*/  LDG.E R13, desc[UR4][R4.64] ;  /* 0x00000004040d7981 */ /* 0x000ea8000c1e1900 */
[----:B------:R-:W3:Y:S04]  /*0630*/  LDG.E R14, desc[UR4][R6.64+0x4] ;  /* 0x00000404060e7981 */ /* 0x000ee8000c1e1900 */
[----:B------:R-:W3:Y:S04]  /*0640*/  LDG.E R15, desc[UR4][R4.64+0x4] ;  /* 0x00000404040f7981 */ /* 0x000ee8000c1e1900 */
[----:B------:R-:W4:Y:S04]  /*0650*/  LDG.E R16, desc[UR4][R6.64+0x8] ;  /* 0x0000080406107981 */ /* 0x000f28000c1e1900 */
[----:B------:R-:W4:Y:S04]  /*0660*/  LDG.E R17, desc[UR4][R4.64+0x8] ;  /* 0x0000080404117981 */ /* 0x000f28000c1e1900 */
[----:B------:R-:W5:Y:S04]  /*0670*/  LDG.E R18, desc[UR4][R6.64+0xc] ;  /* 0x00000c0406127981 */ /* 0x000f68000c1e1900 */
[----:B------:R-:W5:Y:S01]  /*0680*/  LDG.E R19, desc[UR4][R4.64+0xc] ;  /* 0x00000c0404137981 */ /* 0x000f62000c1e1900 */
[----:B------:R-:W-:Y:S01]  /*0690*/  IADD3 R9, PT, PT, R9, 0x4, RZ ;  /* 0x0000000409097810 */ /* 0x000fe20007ffe0ff */
[----:B--2---:R-:W-:-:S04]  /*06a0*/  FADD R13, R12, -R13 ;  /* 0x8000000d0c0d7221 */ /* 0x004fc80000000000 */
[----:B------:R-:W-:Y:S01]  /*06b0*/  FFMA R8, R13, R13, R8 ;  /* 0x0000000d0d087223 */ /* 0x000fe20000000008 */
[----:B---3--:R-:W-:-:S04]  /*06c0*/  FADD R15, R14, -R15 ;  /* 0x8000000f0e0f7221 */ /* 0x008fc80000000000 */
[----:B------:R-:W-:Y:S01]  /*06d0*/  FFMA R8, R15, R15, R8 ;  /* 0x0000000f0f087223 */ /* 0x000fe20000000008 */
[----:B----4-:R-:W-:-:S04]  /*06e0*/  FADD R17, R16, -R17 ;  /* 0x8000001110117221 */ /* 0x010fc80000000000 */
[----:B------:R-:W-:Y:S01]  /*06f0*/  FFMA R8, R17, R17, R8 ;  /* 0x0000001111087223 */ /* 0x000fe20000000008 */
[----:B-----5:R-:W-:-:S04]  /*0700*/  FADD R19, R18, -R19 ;  /* 0x8000001312137221 */ /* 0x020fc80000000000 */
[----:B------:R-:W-:-:S07]  /*0710*/  FFMA R8, R19, R19, R8 ;  /* 0x0000001313087223 */ /* 0x000fce0000000008 */
.L_x_3:
[----:B------:R-:W-:Y:S05]  /*0720*/  @!P0 BRA `(.L_x_0) ;  /* 0x0000000000908947 */ /* 0x000fea0003800000 */
[----:B------:R-:W0:Y:S01]  /*0730*/  LDC.64 R14, c[0x0][0x390] ;  /* 0x0000e400ff0e7b82 */ /* 0x000e220000000a00 */
[----:B------:R-:W-:Y:S02]  /*0740*/  ISETP.NE.AND P1, PT, R20, 0x1, PT ;  /* 0x000000011400780c */ /* 0x000fe40003f25270 */
[----:B------:R-:W-:-:S04]  /*0750*/  LOP3.LUT R10, R10, 0x1, RZ, 0xc0, !PT ;  /* 0x000000010a0a7812 */ /* 0x000fc800078ec0ff */
[----:B------:R-:W-:Y:S01]  /*0760*/  ISETP.NE.U32.AND P0, PT, R10, 0x1, PT ;  /* 0x000000010a00780c */ /* 0x000fe20003f05070 */
[----:B------:R-:W1:Y:S06]  /*0770*/  LDC.64 R12, c[0x0][0x398] ;  /* 0x0000e600ff0c7b82 */ /* 0x000e6c0000000a00 */
[----:B------:R-:W-:Y:S02]  /*0780*/  @P1 IADD3 R3, P2, PT, R0, R9, RZ ;  /* 0x0000000900031210 */ /* 0x000fe40007f5e0ff */
[----:B------:R-:W2:Y:S01]  /*0790*/  LDC.64 R6, c[0x0][0x398] ;  /* 0x0000e600ff067b82 */ /* 0x000ea20000000a00 */
[----:B------:R-:W-:-:S02]  /*07a0*/  @P1 IADD3 R16, P3, PT, R9, R2, RZ ;  /* 0x0000000209101210 */ /* 0x000fc40007f7e0ff */
[----:B------:R-:W-:Y:S01]  /*07b0*/  @P1 IMAD.X R10, RZ, RZ, RZ, P2 ;  /* 0x000000ffff0a1224 */ /* 0x000fe200010e06ff */
[----:B------:R-:W-:-:S04]  /*07c0*/  @P1 IADD3 R9, PT, PT, R9, 0x2, RZ ;  /* 0x0000000209091810 */ /* 0x000fc80007ffe0ff */
[----:B------:R-:W3:Y:S01]  /*07d0*/  LDC.64 R4, c[0x0][0x390] ;  /* 0x0000e400ff047b82 */ /* 0x000ee20000000a00 */
[----:B0-----:R-:W-:-:S04]  /*07e0*/  @P1 LEA R14, P2, R3, R14, 0x2 ;  /* 0x0000000e030e1211 */ /* 0x001fc800078410ff */
[----:B------:R-:W-:Y:S01]  /*07f0*/  @P1 LEA.HI.X R15, R3, R15, R10, 0x2, P2 ;  /* 0x0000000f030f1211 */ /* 0x000fe200010f140a */
[----:B------:R-:W-:Y:S01]  /*0800*/  @P1 IMAD.X R3, RZ, RZ, R11, P3 ;  /* 0x000000ffff031224 */ /* 0x000fe200018e060b */
[----:B------:R-:W-:Y:S02]  /*0810*/  @!P0 IADD3 R2, P3, PT, R9, R2, RZ ;  /* 0x0000000209028210 */ /* 0x000fe40007f7e0ff */
[----:B-1----:R-:W-:Y:S02]  /*0820*/  @P1 LEA R12, P4, R16, R12, 0x2 ;  /* 0x0000000c100c1211 */ /* 0x002fe400078810ff */
[----:B------:R-:W-:Y:S02]  /*0830*/  @!P0 IADD3 R0, P2, PT, R0, R9, RZ ;  /* 0x0000000900008210 */ /* 0x000fe40007f5e0ff */
[----:B------:R-:W-:Y:S01]  /*0840*/  @P1 LEA.HI.X R13, R16, R13, R3, 0x2, P4 ;  /* 0x0000000d100d1211 */ /* 0x000fe200020f1403 */
[----:B------:R-:W4:Y:S01]  /*0850*/  @P1 LDG.E R9, desc[UR4][R14.64] ;  /* 0x000000040e091981 */ /* 0x000f22000c1e1900 */
[----:B------:R-:W-:Y:S01]  /*0860*/  @!P0 IADD3.X R11, PT, PT, RZ, R11, RZ, P3, !PT ;  /* 0x0000000bff0b8210 */ /* 0x000fe20001ffe4ff */
[----:B------:R-:W-:Y:S01]  /*0870*/  @!P0 IMAD.X R3, RZ, RZ, RZ, P2 ;  /* 0x000000ffff038224 */ /* 0x000fe200010e06ff */
[C---:B--2---:R-:W-:Y:S01]  /*0880*/  @!P0 LEA R6, P3, R2.reuse, R6, 0x2 ;  /* 0x0000000602068211 */ /* 0x044fe200078610ff */
[----:B------:R-:W4:Y:S03]  /*0890*/  @P1 LDG.E R10, desc[UR4][R12.64] ;  /* 0x000000040c0a1981 */ /* 0x000f26000c1e1900 */
[----:B------:R-:W-:Y:S01]  /*08a0*/  @!P0 LEA.HI.X R7, R2, R7, R11, 0x2, P3 ;  /* 0x0000000702078211 */ /* 0x000fe200018f140b */
[----:B------:R-:W2:Y:S01]  /*08b0*/  @P1 LDG.E R16, desc[UR4][R14.64+0x4] ;  /* 0x000004040e101981 */ /* 0x000ea2000c1e1900 */
[----:B---3--:R-:W-:-:S04]  /*08c0*/  @!P0 LEA R4, P2, R0, R4, 0x2 ;  /* 0x0000000400048211 */ /* 0x008fc800078410ff */
[----:B------:R-:W3:Y:S01]  /*08d0*/  @!P0 LDG.E R7, desc[UR4][R6.64] ;  /* 0x0000000406078981 */ /* 0x000ee2000c1e1900 */
[----:B------:R-:W-:-:S03]  /*08e0*/  @!P0 LEA.HI.X R5, R0, R5, R3, 0x2, P2 ;  /* 0x0000000500058211 */ /* 0x000fc600010f1403 */
[----:B------:R-:W2:Y:S04]  /*08f0*/  @P1 LDG.E R3, desc[UR4][R12.64+0x4] ;  /* 0x000004040c031981 */ /* 0x000ea8000c1e1900 */
[----:B------:R-:W3:Y:S01]  /*0900*/  @!P0 LDG.E R4, desc[UR4][R4.64] ;  /* 0x0000000404048981 */ /* 0x000ee2000c1e1900 */
[----:B----4-:R-:W-:-:S04]  /*0910*/  @P1 FADD R9, R9, -R10 ;  /* 0x8000000a09091221 */ /* 0x010fc80000000000 */
[----:B------:R-:W-:Y:S01]  /*0920*/  @P1 FFMA R9, R9, R9, R8 ;  /* 0x0000000909091223 */ /* 0x000fe20000000008 */
[----:B--2---:R-:W-:-:S04]  /*0930*/  @P1 FADD R16, R16, -R3 ;  /* 0x8000000310101221 */ /* 0x004fc80000000000 */
[----:B------:R-:W-:Y:S01]  /*0940*/  @P1 FFMA R8, R16, R16, R9 ;  /* 0x0000001010081223 */ /* 0x000fe20000000009 */
[----:B---3--:R-:W-:-:S04]  /*0950*/  @!P0 FADD R3, R4, -R7 ;  /* 0x8000000704038221 */ /* 0x008fc80000000000 */
[----:B------:R-:W-:-:S07]  /*0960*/  @!P0 FFMA R8, R3, R3, R8 ;  /* 0x0000000303088223 */ /* 0x000fce0000000008 */
.L_x_0:
[----:B------:R-:W-:Y:S01]  /*0970*/  IADD3 R0, PT, PT, R8, -0xd000000, RZ ;  /* 0xf300000008007810 */ /* 0x000fe20007ffe0ff */
[----:B------:R1:W2:Y:S01]  /*0980*/  MUFU.RSQ R3, R8 ;  /* 0x0000000800037308 */ /* 0x0002a20000001400 */
[----:B------:R-:W-:Y:S02]  /*0990*/  BSSY.RECONVERGENT B0, `(.L_x_4) ;  /* 0x000000b000007945 */ /* 0x000fe40003800200 */
[----:B------:R-:W-:-:S13]  /*09a0*/  ISETP.GT.U32.AND P0, PT, R0, 0x727fffff, PT ;  /* 0x727fffff0000780c */ /* 0x000fda0003f04070 */
[----:B-1----:R-:W-:Y:S05]  /*09b0*/  @!P0 BRA `(.L_x_5) ;  /* 0x0000000000108947 */ /* 0x002fea0003800000 */
[----:B------:R-:W-:Y:S01]  /*09c0*/  IMAD.MOV.U32 R0, RZ, RZ, R8 ;  /* 0x000000ffff007224 */ /* 0x000fe200078e0008 */
[----:B------:R-:W-:-:S07]  /*09d0*/  MOV R7, 0x9f0 ;  /* 0x000009f000077802 */ /* 0x000fce0000000f00 */
[----:B0-2---:R-:W-:Y:S05]  /*09e0*/  CALL.REL.NOINC `($__internal_0_$__cuda_sm20_sqrt_rn_f32_slowpath) ;  /* 0x0000000000247944 */ /* 0x005fea0003c00000 */
[----:B------:R-:W-:Y:S05]  /*09f0*/  BRA `(.L_x_6) ;  /* 0x0000000000107947 */ /* 0x000fea0003800000 */
.L_x_5:
[C---:B0-2---:R-:W-:Y:S01]  /*0a00*/  FMUL.FTZ R5, R3.reuse, R8 ;  /* 0x0000000803057220 */ /* 0x045fe20000410000 */
[----:B------:R-:W-:-:S03]  /*0a10*/  FMUL.FTZ R0, R3, 0.5 ;  /* 0x3f00000003007820 */ /* 0x000fc60000410000 */
[----:B------:R-:W-:-:S04]  /*0a20*/  FFMA R8, -R5, R5, R8 ;  /* 0x0000000505087223 */ /* 0x000fc80000000108 */
[----:B------:R-:W-:-:S07]  /*0a30*/  FFMA R5, R8, R0, R5 ;  /* 0x0000000008057223 */ /* 0x000fce0000000005 */
.L_x_6:
[----:B------:R-:W-:Y:S05]  /*0a40*/  BSYNC.RECONVERGENT B0 ;  /* 0x0000000000007941 */ /* 0x000fea0003800200 */
.L_x_4:
[----:B------:R-:W0:Y:S02]  /*0a50*/  LDC.64 R2, c[0x0][0x3a8] ;  /* 0x0000ea00ff027b82 */ /* 0x000e240000000a00 */
[----:B0-----:R-:W-:Y:S01]  /*0a60*/  REDG.E.ADD.F32.FTZ.RN.STRONG.GPU desc[UR4][R2.64], R5 ;  /* 0x00000005020079a6 */ /* 0x001fe2000c12f304 */
[----:B------:R-:W-:Y:S05]  /*0a70*/  EXIT ;  /* 0x000000000000794d */ /* 0x000fea0003800000 */
        .weak           $__internal_0_$__cuda_sm20_sqrt_rn_f32_slowpath
        .type           $__internal_0_$__cuda_sm20_sqrt_rn_f32_slowpath,@function
        .size           $__internal_0_$__cuda_sm20_sqrt_rn_f32_slowpath,(.L_x_129 - $__internal_0_$__cuda_sm20_sqrt_rn_f32_slowpath)
$__internal_0_$__cuda_sm20_sqrt_rn_f32_slowpath:
[----:B------:R-:W-:-:S13]  /*0a80*/  LOP3.LUT P0, RZ, R0, 0x7fffffff, RZ, 0xc0, !PT ;  /* 0x7fffffff00ff7812 */ /* 0x000fda000780c0ff */
[----:B------:R-:W-:Y:S01]  /*0a90*/  @!P0 MOV R2, R0 ;  /* 0x0000000000028202 */ /* 0x000fe20000000f00 */
[----:B------:R-:W-:Y:S06]  /*0aa0*/  @!P0 BRA `(.L_x_7) ;  /* 0x0000000000408947 */ /* 0x000fec0003800000 */
[----:B------:R-:W-:-:S13]  /*0ab0*/  FSETP.GEU.FTZ.AND P0, PT, R0, RZ, PT ;  /* 0x000000ff0000720b */ /* 0x000fda0003f1e000 */
[----:B------:R-:W-:Y:S01]  /*0ac0*/  @!P0 IMAD.MOV.U32 R2, RZ, RZ, 0x7fffffff ;  /* 0x7fffffffff028424 */ /* 0x000fe200078e00ff */
[----:B------:R-:W-:Y:S06]  /*0ad0*/  @!P0 BRA `(.L_x_7) ;  /* 0x0000000000348947 */ /* 0x000fec0003800000 */
[----:B------:R-:W-:-:S13]  /*0ae0*/  FSETP.GTU.FTZ.AND P0, PT, |R0|, +INF , PT ;  /* 0x7f8000000000780b */ /* 0x000fda0003f1c200 */
[----:B------:R-:W-:Y:S01]  /*0af0*/  @P0 FADD.FTZ R2, R0, 1 ;  /* 0x3f80000000020421 */ /* 0x000fe20000010000 */
[----:B------:R-:W-:Y:S06]  /*0b00*/  @P0 BRA `(.L_x_7) ;  /* 0x0000000000280947 */ /* 0x000fec0003800000 */
[----:B------:R-:W-:-:S13]  /*0b10*/  FSETP.NEU.FTZ.AND P0, PT, |R0|, +INF , PT ;  /* 0x7f8000000000780b */ /* 0x000fda0003f1d200 */
[----:B------:R-:W-:-:S04]  /*0b20*/  @P0 FFMA R3, R0, 1.84467440737095516160e+19, RZ ;  /* 0x5f80000000030823 */ /* 0x000fc800000000ff */
[----:B------:R-:W0:Y:S02]  /*0b30*/  @P0 MUFU.RSQ R2, R3 ;  /* 0x0000000300020308 */ /* 0x000e240000001400 */
[----:B0-----:R-:W-:Y:S01]  /*0b40*/  @P0 FMUL.FTZ R4, R3, R2 ;  /* 0x0000000203040220 */ /* 0x001fe20000410000 */
[----:B------:R-:W-:Y:S01]  /*0b50*/  @P0 FMUL.FTZ R6, R2, 0.5 ;  /* 0x3f00000002060820 */ /* 0x000fe20000410000 */
[----:B------:R-:W-:Y:S02]  /*0b60*/  @!P0 MOV R2, R0 ;  /* 0x0000000000028202 */ /* 0x000fe40000000f00 */
[----:B------:R-:W-:-:S04]  /*0b70*/  @P0 FADD.FTZ R5, -R4, -RZ ;  /* 0x800000ff04050221 */ /* 0x000fc80000010100 */
[----:B------:R-:W-:-:S04]  /*0b80*/  @P0 FFMA R5, R4, R5, R3 ;  /* 0x0000000504050223 */ /* 0x000fc80000000003 */
[----:B------:R-:W-:-:S04]  /*0b90*/  @P0 FFMA R5, R5, R6, R4 ;  /* 0x0000000605050223 */ /* 0x000fc80000000004 */
[----:B------:R-:W-:-:S07]  /*0ba0*/  @P0 FMUL.FTZ R2, R5, 2.3283064365386962891e-10 ;  /* 0x2f80000005020820 */ /* 0x000fce0000410000 */
.L_x_7:
[----:B------:R-:W-:Y:S02]  /*0bb0*/  HFMA2 R3, -RZ, RZ, 0, 0 ;  /* 0x00000000ff037431 */ /* 0x000fe400000001ff */
[----:B------:R-:W-:Y:S01]  /*0bc0*/  IMAD.MOV.U32 R5, RZ, RZ, R2 ;  /* 0x000000ffff057224 */ /* 0x000fe200078e0002 */
[----:B------:R-:W-:-:S04]  /*0bd0*/  MOV R2, R7 ;  /* 0x0000000700027202 */ /* 0x000fc80000000f00 */
[----:B------:R-:W-:Y:S05]  /*0be0*/  RET.REL.NODEC R2 `(calc_total_distance) ;  /* 0xfffffff402047950 */ /* 0x000fea0003c3ffff */
.L_x_8:
[----:B------:R-:W-:-:S00]  /*0bf0*/  BRA `(.L_x_8) ;  /* 0xfffffffc00fc7947 */ /* 0x000fc0000383ffff */
[----:B------:R-:W-:-:S00]  /*0c00*/  NOP ;  /* 0x0000000000007918 */ /* 0x000fc00000000000 */
[----:B------:R-:W-:-:S00]  /*0c10*/  NOP ;  /* 0x0000000000007918 */ /* 0x000fc00000000000 */
[----:B------:R-:W-:-:S00]  /*0c20*/  NOP ;  /* 0x0000000000007918 */ /* 0x000fc00000000000 */
[----:B------:R-:W-:-:S00]  /*0c30*/  NOP ;  /* 0x0000000000007918 */ /* 0x000fc00000000000 */
[----:B------:R-:W-:-:S00]  /*0c40*/  NOP ;  /* 0x0000000000007918 */ /* 0x000fc00000000000 */
[----:B------:R-:W-:-:S00]  /*0c50*/  NOP ;  /* 0x0000000000007918 */ /* 0x000fc00000000000 */
[----:B------:R-:W-:-:S00]  /*0c60*/  NOP ;  /* 0x0000000000007918 */ /* 0x000fc00000000000 */
[----:B------:R-:W-:-:S00]  /*0c70*/  NOP ;  /* 0x0000000000007918 */ /* 0x000fc00000000000 */
.L_x_129:


//--------------------- .text.generate_vectors    --------------------------
	.section	.text.generate_vectors,"ax",@progbits
	.align	128
        .global         generate_vectors
        .type           generate_vectors,@function
        .size           generate_vectors,(.L_x_130 - generate_vectors)
        .other          generate_vectors,@"STO_CUDA_ENTRY STV_DEFAULT"
generate_vectors:
.text.generate_vectors:
[----:B------:R-:W0:Y:S01]  /*0000*/  LDC R1, c[0x0][0x37c] ;  /* 0x0000df00ff017b82 */ /* 0x000e220000000800 */
[----:B------:R-:W1:Y:S07]  /*0010*/  S2R R14, SR_TID.X ;  /* 0x00000000000e7919 */ /* 0x000e6e0000002100 */
[----:B------:R-:W1:Y:S01]  /*0020*/  S2UR UR4, SR_CTAID.X ;  /* 0x00000000000479c3 */ /* 0x000e620000002500 */
[----:B------:R-:W2:Y:S01]  /*0030*/  LDCU UR5, c[0x0][0x388] ;  /* 0x00007100ff0577ac */ /* 0x000ea20008000800 */
[----:B------:R-:W-:Y:S01]  /*0040*/  BSSY.RECONVERGENT B0, `(.L_x_9) ;  /* 0x0000872000007945 */ /* 0x000fe20003800200 */
[----:B0-----:R-:W-:Y:S01]  /*0050*/  VIADD R1, R1, 0xffffffa0 ;  /* 0xffffffa001017836 */ /* 0x001fe20000000000 */
[----:B------:R-:W0:Y:S04]  /*0060*/  LDCU.64 UR8, c[0x0][0x358] ;  /* 0x00006b00ff0877ac */ /* 0x000e280008000a00 */
[----:B------:R-:W1:Y:S02]  /*0070*/  LDC R3, c[0x0][0x360] ;  /* 0x0000d800ff037b82 */ /* 0x000e640000000800 */
[----:B-1----:R-:W-:-:S05]  /*0080*/  IMAD R14, R3, UR4, R14 ;  /* 0x00000004030e7c24 */ /* 0x002fca000f8e020e */
[----:B--2---:R-:W-:-:S13]  /*0090*/  ISETP.GE.AND P0, PT, R14, UR5, PT ;  /* 0x000000050e007c0c */ /* 0x004fda000bf06270 */
[----:B0-----:R-:W-:Y:S05]  /*00a0*/  @P0 BRA `(.L_x_10) ;  /* 0x0000008400ac0947 */ /* 0x001fea0003800000 */
[----:B------:R-:W0:Y:S02]  /*00b0*/  LDCU UR4, c[0x0][0x390] ;  /* 0x00007200ff0477ac */ /* 0x000e240008000800 */
[----:B0-----:R-:W-:-:S09]  /*00c0*/  UISETP.GE.AND UP0, UPT, UR4, 0x1, UPT ;  /* 0x000000010400788c */ /* 0x001fd2000bf06270 */
[----:B------:R-:W-:Y:S05]  /*00d0*/  BRA.U !UP0, `(.L_x_11) ;  /* 0x0000003508887547 */ /* 0x000fea000b800000 */
[----:B------:R-:W-:Y:S01]  /*00e0*/  BSSY.RECONVERGENT B1, `(.L_x_12) ;  /* 0x0000360000017945 */ /* 0x000fe20003800200 */
[----:B------:R-:W-:-:S07]  /*00f0*/  IMAD.MOV.U32 R9, RZ, RZ, R14 ;  /* 0x000000ffff097224 */ /* 0x000fce00078e000e */
.L_x_37:
[----:B------:R-:W0:Y:S01]  /*0100*/  LDC.64 R2, c[0x0][0x380] ;  /* 0x0000e000ff027b82 */ /* 0x000e220000000a00 */
[----:B------:R-:W-:-:S04]  /*0110*/  SHF.R.S32.HI R0, RZ, 0x1f, R9 ;  /* 0x0000001fff007819 */ /* 0x000fc80000011409 */
[----:B------:R-:W-:-:S04]  /*0120*/  LEA.HI R0, R0, R9, RZ, 0x2 ;  /* 0x0000000900007211 */ /* 0x000fc800078f10ff */
[----:B------:R-:W-:-:S05]  /*0130*/  LOP3.LUT R0, R0, 0xfffffffc, RZ, 0xc0, !PT ;  /* 0xfffffffc00007812 */ /* 0x000fca00078ec0ff */
[----:B------:R-:W-:-:S04]  /*0140*/  IMAD.IADD R5, R9, 0x1, -R0 ;  /* 0x0000000109057824 */ /* 0x000fc800078e0a00 */
[----:B0-----:R-:W-:-:S06]  /*0150*/  IMAD.WIDE R2, R5, 0x8, R2 ;  /* 0x0000000805027825 */ /* 0x001fcc00078e0202 */
[----:B------:R-:W2:Y:S01]  /*0160*/  LDG.E.64 R2, desc[UR8][R2.64] ;  /* 0x0000000802027981 */ /* 0x000ea2000c1e1b00 */
[----:B------:R-:W-:Y:S01]  /*0170*/  ISETP.NE.AND P0, PT, R9, RZ, PT ;  /* 0x000000ff0900720c */ /* 0x000fe20003f05270 */
[----:B------:R-:W-:Y:S01]  /*0180*/  BSSY.RECONVERGENT B2, `(.L_x_13) ;  /* 0x000025e000027945 */ /* 0x000fe20003800200 */
[----:B--2---:R-:W-:Y:S02]  /*0190*/  LOP3.LUT R16, R2, 0xaad26b49, RZ, 0x3c, !PT ;  /* 0xaad26b4902107812 */ /* 0x004fe400078e3cff */
[----:B------:R-:W-:-:S03]  /*01a0*/  LOP3.LUT R15, R3, 0xf7dcefdd, RZ, 0x3c, !PT ;  /* 0xf7dcefdd030f7812 */ /* 0x000fc600078e3cff */
[----:B------:R-:W-:Y:S02]  /*01b0*/  IMAD R16, R16, 0x4182bed5, RZ ;  /* 0x4182bed510107824 */ /* 0x000fe400078e02ff */
[----:B------:R-:W-:Y:S02]  /*01c0*/  IMAD R15, R15, -0x658354e5, RZ ;  /* 0x9a7cab1b0f0f7824 */ /* 0x000fe400078e02ff */
[C---:B------:R-:W-:Y:S01]  /*01d0*/  VIADD R0, R16.reuse, 0x75bcd15 ;  /* 0x075bcd1510007836 */ /* 0x040fe20000000000 */
[C---:B------:R-:W-:Y:S01]  /*01e0*/  LOP3.LUT R6, R16.reuse, 0x159a55e5, RZ, 0x3c, !PT ;  /* 0x159a55e510067812 */ /* 0x040fe200078e3cff */
[C---:B------:R-:W-:Y:S01]  /*01f0*/  VIADD R7, R15.reuse, 0x1f123bb5 ;  /* 0x1f123bb50f077836 */ /* 0x040fe20000000000 */
[----:B------:R-:W-:Y:S01]  /*0200*/  LOP3.LUT R4, R15, 0x5491333, RZ, 0x3c, !PT ;  /* 0x054913330f047812 */ /* 0x000fe200078e3cff */
[----:B------:R-:W-:Y:S01]  /*0210*/  VIADD R5, R16, 0x583f19 ;  /* 0x00583f1910057836 */ /* 0x000fe20000000000 */
[----:B------:R0:W-:Y:S04]  /*0220*/  STL [R1+0x4], R0 ;  /* 0x0000040001007387 */ /* 0x0001e80000100800 */
[----:B------:R0:W-:Y:S04]  /*0230*/  STL.64 [R1+0x8], R6 ;  /* 0x0000080601007387 */ /* 0x0001e80000100a00 */
[----:B------:R0:W-:Y:S01]  /*0240*/  STL.64 [R1+0x10], R4 ;  /* 0x0000100401007387 */ /* 0x0001e20000100a00 */
[----:B------:R-:W-:Y:S05]  /*0250*/  @!P0 BRA `(.L_x_14) ;  /* 0x0000002400408947 */ /* 0x000fea0003800000 */
[--C-:B------:R-:W-:Y:S01]  /*0260*/  SHF.R.S32.HI R13, RZ, 0x1f, R9.reuse ;  /* 0x0000001fff0d7819 */ /* 0x100fe20000011409 */
[----:B------:R-:W-:Y:S02]  /*0270*/  IMAD.MOV.U32 R12, RZ, RZ, R9 ;  /* 0x000000ffff0c7224 */ /* 0x000fe400078e0009 */
[----:B------:R-:W-:-:S07]  /*0280*/  IMAD.MOV.U32 R8, RZ, RZ, RZ ;  /* 0x000000ffff087224 */ /* 0x000fce00078e00ff */
.L_x_23:
[----:B------:R-:W-:Y:S01]  /*0290*/  LOP3.LUT R20, R12, 0x3, RZ, 0xc0, !PT ;  /* 0x000000030c147812 */ /* 0x000fe200078ec0ff */
[----:B------:R-:W-:Y:S03]  /*02a0*/  BSSY.RECONVERGENT B3, `(.L_x_15) ;  /* 0x0000245000037945 */ /* 0x000fe60003800200 */
[----:B------:R-:W-:-:S04]  /*02b0*/  ISETP.NE.U32.AND P0, PT, R20, RZ, PT ;  /* 0x000000ff1400720c */ /* 0x000fc80003f05070 */
[----:B------:R-:W-:-:S13]  /*02c0*/  ISETP.NE.AND.EX P0, PT, RZ, RZ, PT, P0 ;  /* 0x000000ffff00720c */ /* 0x000fda0003f05300 */
[----:B-123--:R-:W-:Y:S05]  /*02d0*/  @!P0 BRA `(.L_x_16) ;  /* 0x0000002400048947 */ /* 0x00efea0003800000 */
[----:B------:R-:W1:Y:S01]  /*02e0*/  LDC.64 R2, c[0x4][RZ] ;  /* 0x01000000ff027b82 */ /* 0x000e620000000a00 */
[----:B0-----:R-:W-:Y:S01]  /*02f0*/  IMAD.MOV.U32 R0, RZ, RZ, RZ ;  /* 0x000000ffff007224 */ /* 0x001fe200078e00ff */
[----:B------:R-:W-:Y:S01]  /*0300*/  CS2R R4, SRZ ;  /* 0x0000000000047805 */ /* 0x000fe2000001ff00 */
[----:B------:R-:W-:Y:S01]  /*0310*/  IMAD.MOV.U32 R18, RZ, RZ, RZ ;  /* 0x000000ffff127224 */ /* 0x000fe200078e00ff */
[----:B------:R-:W-:Y:S01]  /*0320*/  CS2R R6, SRZ ;  /* 0x0000000000067805 */ /* 0x000fe2000001ff00 */
[----:B-1----:R-:W-:-:S07]  /*0330*/  IMAD.WIDE.U32 R2, R8, 0xc80, R2 ;  /* 0x00000c8008027825 */ /* 0x002fce00078e0002 */
.L_x_18:
[----:B------:R-:W-:-:S06]  /*0340*/  IMAD R17, R18, 0x4, R1 ;  /* 0x0000000412117824 */ /* 0x000fcc00078e0201 */
[----:B------:R-:W5:Y:S01]  /*0350*/  LDL R17, [R17+0x4] ;  /* 0x0000040011117983 */ /* 0x000f620000100800 */
[----:B------:R-:W-:Y:S01]  /*0360*/  IMAD.SHL.U32 R19, R18, 0x20, RZ ;  /* 0x0000002012137824 */ /* 0x000fe200078e00ff */
[----:B------:R-:W-:-:S06]  /*0370*/  UMOV UR4, URZ ;  /* 0x000000ff00047c82 */ /* 0x000fcc0008000000 */
.L_x_17:
[----:B-----5:R-:W-:Y:S01]  /*0380*/  SHF.R.U32.HI R24, RZ, UR4, R17 ;  /* 0x00000004ff187c19 */ /* 0x020fe20008011611 */
[----:B------:R-:W-:-:S03]  /*0390*/  VIADD R10, R19, UR4 ;  /* 0x00000004130a7c36 */ /* 0x000fc60008000000 */
[----:B------:R-:W-:-:S04]  /*03a0*/  LOP3.LUT R11, R24, 0x1, RZ, 0xc0, !PT ;  /* 0x00000001180b7812 */ /* 0x000fc800078ec0ff */
[----:B------:R-:W-:Y:S01]  /*03b0*/  ISETP.NE.U32.AND P0, PT, R11, 0x1, PT ;  /* 0x000000010b00780c */ /* 0x000fe20003f05070 */
[----:B------:R-:W-:-:S03]  /*03c0*/  IMAD R11, R10, 0x5, RZ ;  /* 0x000000050a0b7824 */ /* 0x000fc600078e02ff */
[----:B------:R-:W-:Y:S01]  /*03d0*/  R2P PR, R24, 0x7e ;  /* 0x0000007e18007804 */ /* 0x000fe20000000000 */
[----:B------:R-:W-:-:S08]  /*03e0*/  IMAD.WIDE.U32 R10, R11, 0x4, R2 ;  /* 0x000000040b0a7825 */ /* 0x000fd000078e0002 */
[----:B------:R-:W2:Y:S04]  /*03f0*/  @!P0 LDG.E R21, desc[UR8][R10.64+0x10] ;  /* 0x000010080a158981 */ /* 0x000ea8000c1e1900 */
[----:B------:R-:W3:Y:S04]  /*0400*/  @P1 LDG.E R22, desc[UR8][R10.64+0x24] ;  /* 0x000024080a161981 */ /* 0x000ee8000c1e1900 */
[----:B------:R-:W4:Y:S04]  /*0410*/  @P2 LDG.E R26, desc[UR8][R10.64+0x38] ;  /* 0x000038080a1a2981 */ /* 0x000f28000c1e1900 */
[----:B------:R-:W4:Y:S04]  /*0420*/  @P3 LDG.E R28, desc[UR8][R10.64+0x4c] ;  /* 0x00004c080a1c3981 */ /* 0x000f28000c1e1900 */
[----:B------:R-:W4:Y:S04]  /*0430*/  @!P0 LDG.E R23, desc[UR8][R10.64+0x4] ;  /* 0x000004080a178981 */ /* 0x000f28000c1e1900 */
[----:B------:R-:W4:Y:S01]  /*0440*/  @P2 LDG.E R25, desc[UR8][R10.64+0x28] ;  /* 0x000028080a192981 */ /* 0x000f22000c1e1900 */
[----:B--2---:R-:W-:-:S03]  /*0450*/  @!P0 LOP3.LUT R5, R5, R21, RZ, 0x3c, !PT ;  /* 0x0000001505058212 */ /* 0x004fc600078e3cff */
[----:B------:R-:W2:Y:S01]  /*0460*/  @!P0 LDG.E R21, desc[UR8][R10.64] ;  /* 0x000000080a158981 */ /* 0x000ea2000c1e1900 */
[----:B---3--:R-:W-:-:S03]  /*0470*/  @P1 LOP3.LUT R5, R5, R22, RZ, 0x3c, !PT ;  /* 0x0000001605051212 */ /* 0x008fc600078e3cff */
[----:B------:R-:W3:Y:S01]  /*0480*/  @P4 LDG.E R22, desc[UR8][R10.64+0x60] ;  /* 0x000060080a164981 */ /* 0x000ee2000c1e1900 */
[----:B----4-:R-:W-:-:S03]  /*0490*/  @P2 LOP3.LUT R5, R5, R26, RZ, 0x3c, !PT ;  /* 0x0000001a05052212 */ /* 0x010fc600078e3cff */
[----:B------:R-:W4:Y:S01]  /*04a0*/  @P5 LDG.E R26, desc[UR8][R10.64+0x74] ;  /* 0x000074080a1a5981 */ /* 0x000f22000c1e1900 */
[----:B------:R-:W-:Y:S02]  /*04b0*/  @P3 LOP3.LUT R5, R5, R28, RZ, 0x3c, !PT ;  /* 0x0000001c05053212 */ /* 0x000fe400078e3cff */
[----:B------:R-:W-:Y:S02]  /*04c0*/  @!P0 LOP3.LUT R6, R6, R23, RZ, 0x3c, !PT ;  /* 0x0000001706068212 */ /* 0x000fe400078e3cff */
[----:B------:R-:W4:Y:S01]  /*04d0*/  @!P0 LDG.E R23, desc[UR8][R10.64+0xc] ;  /* 0x00000c080a178981 */ /* 0x000f22000c1e1900 */
[----:B--2---:R-:W-:-:S03]  /*04e0*/  @!P0 LOP3.LUT R0, R0, R21, RZ, 0x3c, !PT ;  /* 0x0000001500008212 */ /* 0x004fc600078e3cff */
[----:B------:R-:W2:Y:S01]  /*04f0*/  @P1 LDG.E R21, desc[UR8][R10.64+0x14] ;  /* 0x000014080a151981 */ /* 0x000ea2000c1e1900 */
[----:B---3--:R-:W-:-:S03]  /*0500*/  @P4 LOP3.LUT R5, R5, R22, RZ, 0x3c, !PT ;  /* 0x0000001605054212 */ /* 0x008fc600078e3cff */
[----:B------:R-:W3:Y:S01]  /*0510*/  @P6 LDG.E R22, desc[UR8][R10.64+0x88] ;  /* 0x000088080a166981 */ /* 0x000ee2000c1e1900 */
[----:B----4-:R-:W-:-:S03]  /*0520*/  @P5 LOP3.LUT R5, R5, R26, RZ, 0x3c, !PT ;  /* 0x0000001a05055212 */ /* 0x010fc600078e3cff */
[----:B------:R-:W4:Y:S01]  /*0530*/  @!P0 LDG.E R26, desc[UR8][R10.64+0x8] ;  /* 0x000008080a1a8981 */ /* 0x000f22000c1e1900 */
[----:B------:R-:W-:-:S03]  /*0540*/  @!P0 LOP3.LUT R4, R4, R23, RZ, 0x3c, !PT ;  /* 0x0000001704048212 */ /* 0x000fc600078e3cff */
[----:B------:R-:W4:Y:S01]  /*0550*/  @P1 LDG.E R23, desc[UR8][R10.64+0x20] ;  /* 0x000020080a171981 */ /* 0x000f22000c1e1900 */
[----:B--2---:R-:W-:-:S03]  /*0560*/  @P1 LOP3.LUT R0, R0, R21, RZ, 0x3c, !PT ;  /* 0x0000001500001212 */ /* 0x004fc600078e3cff */
[----:B------:R-:W2:Y:S01]  /*0570*/  @P1 LDG.E R21, desc[UR8][R10.64+0x18] ;  /* 0x000018080a151981 */ /* 0x000ea2000c1e1900 */
[----:B---3--:R-:W-:-:S03]  /*0580*/  @P6 LOP3.LUT R5, R5, R22, RZ, 0x3c, !PT ;  /* 0x0000001605056212 */ /* 0x008fc600078e3cff */
[----:B------:R-:W3:Y:S01]  /*0590*/  @P1 LDG.E R22, desc[UR8][R10.64+0x1c] ;  /* 0x00001c080a161981 */ /* 0x000ee2000c1e1900 */
[----:B----4-:R-:W-:Y:S02]  /*05a0*/  @!P0 LOP3.LUT R7, R7, R26, RZ, 0x3c, !PT ;  /* 0x0000001a07078212 */ /* 0x010fe400078e3cff */
[----:B------:R-:W-:Y:S02]  /*05b0*/  @P1 LOP3.LUT R4, R4, R23, RZ, 0x3c, !PT ;  /* 0x0000001704041212 */ /* 0x000fe400078e3cff */
[----:B------:R-:W4:Y:S01]  /*05c0*/  @P2 LDG.E R23, desc[UR8][R10.64+0x34] ;  /* 0x000034080a172981 */ /* 0x000f22000c1e1900 */
[----:B--2---:R-:W-:-:S03]  /*05d0*/  @P1 LOP3.LUT R6, R6, R21, RZ, 0x3c, !PT ;  /* 0x0000001506061212 */ /* 0x004fc600078e3cff */
[----:B------:R-:W2:Y:S01]  /*05e0*/  @P2 LDG.E R21, desc[UR8][R10.64+0x2c] ;  /* 0x00002c080a152981 */ /* 0x000ea2000c1e1900 */
[----:B---3--:R-:W-:-:S03]  /*05f0*/  @P1 LOP3.LUT R7, R7, R22, RZ, 0x3c, !PT ;  /* 0x0000001607071212 */ /* 0x008fc600078e3cff */
[----:B------:R-:W3:Y:S01]  /*0600*/  @P2 LDG.E R22, desc[UR8][R10.64+0x30] ;  /* 0x000030080a162981 */ /* 0x000ee2000c1e1900 */
[----:B------:R-:W-:-:S03]  /*0610*/  @P2 LOP3.LUT R0, R0, R25, RZ, 0x3c, !PT ;  /* 0x0000001900002212 */ /* 0x000fc600078e3cff */
[----:B------:R-:W3:Y:S01]  /*0620*/  @P3 LDG.E R25, desc[UR8][R10.64+0x3c] ;  /* 0x00003c080a193981 */ /* 0x000ee2000c1e1900 */
[----:B----4-:R-:W-:-:S03]  /*0630*/  @P2 LOP3.LUT R4, R4, R23, RZ, 0x3c, !PT ;  /* 0x0000001704042212 */ /* 0x010fc600078e3cff */
        /* <DEDUP_REMOVED lines=29> */
[----:B------:R-:W-:Y:S02]  /*0810*/  LOP3.LUT P0, RZ, R24, 0x80, RZ, 0xc0, !PT ;  /* 0x0000008018ff7812 */ /* 0x000fe4000780c0ff */
[----:B------:R-:W-:Y:S02]  /*0820*/  @P6 LOP3.LUT R0, R0, R25, RZ, 0x3c, !PT ;  /* 0x0000001900006212 */ /* 0x000fe400078e3cff */
[----:B----4-:R-:W-:-:S09]  /*0830*/  @P6 LOP3.LUT R4, R4, R23, RZ, 0x3c, !PT ;  /* 0x0000001704046212 */ /* 0x010fd200078e3cff */
[----:B------:R-:W4:Y:S04]  /*0840*/  @P0 LDG.E R25, desc[UR8][R10.64+0x8c] ;  /* 0x00008c080a190981 */ /* 0x000f28000c1e1900 */
[----:B------:R-:W4:Y:S04]  /*0850*/  @P0 LDG.E R23, desc[UR8][R10.64+0x98] ;  /* 0x000098080a170981 */ /* 0x000f28000c1e1900 */
[----:B------:R-:W4:Y:S01]  /*0860*/  @P0 LDG.E R26, desc[UR8][R10.64+0x9c] ;  /* 0x00009c080a1a0981 */ /* 0x000f22000c1e1900 */
[----:B--2---:R-:W-:-:S03]  /*0870*/  @P6 LOP3.LUT R6, R6, R21, RZ, 0x3c, !PT ;  /* 0x0000001506066212 */ /* 0x004fc600078e3cff */
[----:B------:R-:W2:Y:S01]  /*0880*/  @P0 LDG.E R21, desc[UR8][R10.64+0x90] ;  /* 0x000090080a150981 */ /* 0x000ea2000c1e1900 */
[----:B---3--:R-:W-:-:S03]  /*0890*/  @P6 LOP3.LUT R7, R7, R22, RZ, 0x3c, !PT ;  /* 0x0000001607076212 */ /* 0x008fc600078e3cff */
[----:B------:R-:W3:Y:S01]  /*08a0*/  @P0 LDG.E R22, desc[UR8][R10.64+0x94] ;  /* 0x000094080a160981 */ /* 0x000ee2000c1e1900 */
[----:B----4-:R-:W-:Y:S02]  /*08b0*/  @P0 LOP3.LUT R0, R0, R25, RZ, 0x3c, !PT ;  /* 0x0000001900000212 */ /* 0x010fe400078e3cff */
[----:B------:R-:W-:Y:S02]  /*08c0*/  @P0 LOP3.LUT R4, R4, R23, RZ, 0x3c, !PT ;  /* 0x0000001704040212 */ /* 0x000fe400078e3cff */
[----:B------:R-:W-:Y:S02]  /*08d0*/  @P0 LOP3.LUT R5, R5, R26, RZ, 0x3c, !PT ;  /* 0x0000001a05050212 */ /* 0x000fe400078e3cff */
[----:B--2---:R-:W-:Y:S02]  /*08e0*/  @P0 LOP3.LUT R6, R6, R21, RZ, 0x3c, !PT ;  /* 0x0000001506060212 */ /* 0x004fe400078e3cff */
[----:B---3--:R-:W-:Y:S02]  /*08f0*/  @P0 LOP3.LUT R7, R7, R22, RZ, 0x3c, !PT ;  /* 0x0000001607070212 */ /* 0x008fe400078e3cff */
[----:B------:R-:W-:-:S13]  /*0900*/  R2P PR, R24.B1, 0x7f ;  /* 0x0000007f18007804 */ /* 0x000fda0000001000 */
[----:B------:R-:W2:Y:S04]  /*0910*/  @P0 LDG.E R21, desc[UR8][R10.64+0xa0] ;  /* 0x0000a0080a150981 */ /* 0x000ea8000c1e1900 */
[----:B------:R-:W3:Y:S04]  /*0920*/  @P0 LDG.E R22, desc[UR8][R10.64+0xb0] ;  /* 0x0000b0080a160981 */ /* 0x000ee8000c1e1900 */
[----:B------:R-:W4:Y:S04]  /*0930*/  @P1 LDG.E R23, desc[UR8][R10.64+0xb4] ;  /* 0x0000b4080a171981 */ /* 0x000f28000c1e1900 */
[----:B------:R-:W4:Y:S04]  /*0940*/  @P1 LDG.E R26, desc[UR8][R10.64+0xc4] ;  /* 0x0000c4080a1a1981 */ /* 0x000f28000c1e1900 */
[----:B------:R-:W4:Y:S01]  /*0950*/  @P3 LDG.E R25, desc[UR8][R10.64+0xdc] ;  /* 0x0000dc080a193981 */ /* 0x000f22000c1e1900 */
[----:B--2---:R-:W-:-:S03]  /*0960*/  @P0 LOP3.LUT R0, R0, R21, RZ, 0x3c, !PT ;  /* 0x0000001500000212 */ /* 0x004fc600078e3cff */
[----:B------:R-:W2:Y:S01]  /*0970*/  @P0 LDG.E R21, desc[UR8][R10.64+0xa4] ;  /* 0x0000a4080a150981 */ /* 0x000ea2000c1e1900 */
[----:B---3--:R-:W-:-:S03]  /*0980*/  @P0 LOP3.LUT R5, R5, R22, RZ, 0x3c, !PT ;  /* 0x0000001605050212 */ /* 0x008fc600078e3cff */
[----:B------:R-:W3:Y:S01]  /*0990*/  @P0 LDG.E R22, desc[UR8][R10.64+0xa8] ;  /* 0x0000a8080a160981 */ /* 0x000ee2000c1e1900 */
[----:B----4-:R-:W-:-:S03]  /*09a0*/  @P1 LOP3.LUT R0, R0, R23, RZ, 0x3c, !PT ;  /* 0x0000001700001212 */ /* 0x010fc600078e3cff */
        /* <DEDUP_REMOVED lines=9> */
[----:B------:R-:W-:Y:S02]  /*0a40*/  @P1 LOP3.LUT R5, R5, R26, RZ, 0x3c, !PT ;  /* 0x0000001a05051212 */ /* 0x000fe400078e3cff */
[----:B---3--:R-:W-:Y:S01]  /*0a50*/  @P1 LOP3.LUT R7, R7, R22, RZ, 0x3c, !PT ;  /* 0x0000001607071212 */ /* 0x008fe200078e3cff */
[----:B------:R-:W3:Y:S01]  /*0a60*/  @P2 LDG.E R26, desc[UR8][R10.64+0xd8] ;  /* 0x0000d8080a1a2981 */ /* 0x000ee2000c1e1900 */
[----:B------:R-:W-:-:S03]  /*0a70*/  LOP3.LUT P0, RZ, R24, 0x8000, RZ, 0xc0, !PT ;  /* 0x0000800018ff7812 */ /* 0x000fc6000780c0ff */
[----:B------:R-:W3:Y:S01]  /*0a80*/  @P2 LDG.E R22, desc[UR8][R10.64+0xd0] ;  /* 0x0000d0080a162981 */ /* 0x000ee2000c1e1900 */
[----:B------:R-:W-:Y:S02]  /*0a90*/  @P3 LOP3.LUT R0, R0, R25, RZ, 0x3c, !PT ;  /* 0x0000001900003212 */ /* 0x000fe400078e3cff */
[----:B----4-:R-:W-:Y:S01]  /*0aa0*/  @P1 LOP3.LUT R4, R4, R23, RZ, 0x3c, !PT ;  /* 0x0000001704041212 */ /* 0x010fe200078e3cff */
[----:B------:R-:W4:Y:S04]  /*0ab0*/  @P3 LDG.E R24, desc[UR8][R10.64+0xec] ;  /* 0x0000ec080a183981 */ /* 0x000f28000c1e1900 */
[----:B------:R-:W4:Y:S04]  /*0ac0*/  @P4 LDG.E R25, desc[UR8][R10.64+0xf0] ;  /* 0x0000f0080a194981 */ /* 0x000f28000c1e1900 */
[----:B------:R-:W4:Y:S04]  /*0ad0*/  @P2 LDG.E R23, desc[UR8][R10.64+0xd4] ;  /* 0x0000d4080a172981 */ /* 0x000f28000c1e1900 */
        /* <DEDUP_REMOVED lines=9> */
[----:B------:R-:W-:-:S03]  /*0b70*/  @P4 LOP3.LUT R0, R0, R25, RZ, 0x3c, !PT ;  /* 0x0000001900004212 */ /* 0x000fc600078e3cff */
[----:B------:R-:W4:Y:S01]  /*0b80*/  @P5 LDG.E R25, desc[UR8][R10.64+0x104] ;  /* 0x000104080a195981 */ /* 0x000f22000c1e1900 */
[----:B------:R-:W-:-:S03]  /*0b90*/  @P2 LOP3.LUT R4, R4, R23, RZ, 0x3c, !PT ;  /* 0x0000001704042212 */ /* 0x000fc600078e3cff */
[----:B------:R-:W4:Y:S01]  /*0ba0*/  @P3 LDG.E R23, desc[UR8][R10.64+0xe8] ;  /* 0x0000e8080a173981 */ /* 0x000f22000c1e1900 */
[----:B--2---:R-:W-:-:S03]  /*0bb0*/  @P2 LOP3.LUT R6, R6, R21, RZ, 0x3c, !PT ;  /* 0x0000001506062212 */ /* 0x004fc600078e3cff */
[----:B------:R-:W2:Y:S01]  /*0bc0*/  @P3 LDG.E R21, desc[UR8][R10.64+0xe0] ;  /* 0x0000e0080a153981 */ /* 0x000ea2000c1e1900 */
[----:B---3--:R-:W-:-:S03]  /*0bd0*/  @P3 LOP3.LUT R7, R7, R22, RZ, 0x3c, !PT ;  /* 0x0000001607073212 */ /* 0x008fc600078e3cff */
        /* <DEDUP_REMOVED lines=25> */
[----:B--2---:R-:W-:-:S03]  /*0d70*/  @P5 LOP3.LUT R6, R6, R21, RZ, 0x3c, !PT ;  /* 0x0000001506065212 */ /* 0x004fc600078e3cff */
[----:B------:R-:W2:Y:S01]  /*0d80*/  @P6 LDG.E R21, desc[UR8][R10.64+0x124] ;  /* 0x000124080a156981 */ /* 0x000ea2000c1e1900 */
[----:B------:R-:W-:-:S03]  /*0d90*/  @P6 LOP3.LUT R6, R6, R25, RZ, 0x3c, !PT ;  /* 0x0000001906066212 */ /* 0x000fc600078e3cff */
[----:B------:R-:W2:Y:S01]  /*0da0*/  @P0 LDG.E R25, desc[UR8][R10.64+0x138] ;  /* 0x000138080a190981 */ /* 0x000ea2000c1e1900 */
[----:B------:R-:W-:-:S04]  /*0db0*/  UIADD3 UR4, UPT, UPT, UR4, 0x10, URZ ;  /* 0x0000001004047890 */ /* 0x000fc8000fffe0ff */
[----:B------:R-:W-:Y:S01]  /*0dc0*/  UISETP.NE.AND UP0, UPT, UR4, 0x20, UPT ;  /* 0x000000200400788c */ /* 0x000fe2000bf05270 */
[----:B---3--:R-:W-:Y:S02]  /*0dd0*/  @P6 LOP3.LUT R7, R7, R22, RZ, 0x3c, !PT ;  /* 0x0000001607076212 */ /* 0x008fe400078e3cff */
[----:B------:R-:W-:Y:S02]  /*0de0*/  @P0 LOP3.LUT R0, R0, R27, RZ, 0x3c, !PT ;  /* 0x0000001b00000212 */ /* 0x000fe400078e3cff */
[----:B----4-:R-:W-:Y:S02]  /*0df0*/  @P0 LOP3.LUT R7, R7, R24, RZ, 0x3c, !PT ;  /* 0x0000001807070212 */ /* 0x010fe400078e3cff */
[----:B------:R-:W-:Y:S02]  /*0e00*/  @P0 LOP3.LUT R5, R5, R26, RZ, 0x3c, !PT ;  /* 0x0000001a05050212 */ /* 0x000fe400078e3cff */
[----:B------:R-:W-:Y:S02]  /*0e10*/  @P0 LOP3.LUT R6, R6, R23, RZ, 0x3c, !PT ;  /* 0x0000001706060212 */ /* 0x000fe400078e3cff */
[----:B--2---:R-:W-:-:S04]  /*0e20*/  @P6 LOP3.LUT R4, R4, R21, RZ, 0x3c, !PT ;  /* 0x0000001504046212 */ /* 0x004fc800078e3cff */
[----:B------:R-:W-:Y:S01]  /*0e30*/  @P0 LOP3.LUT R4, R4, R25, RZ, 0x3c, !PT ;  /* 0x0000001904040212 */ /* 0x000fe200078e3cff */
[----:B------:R-:W-:Y:S06]  /*0e40*/  BRA.U UP0, `(.L_x_17) ;  /* 0xfffffff5004c7547 */ /* 0x000fec000b83ffff */
[----:B------:R-:W-:-:S05]  /*0e50*/  VIADD R18, R18, 0x1 ;  /* 0x0000000112127836 */ /* 0x000fca0000000000 */
[----:B------:R-:W-:-:S13]  /*0e60*/  ISETP.NE.AND P0, PT, R18, 0x5, PT ;  /* 0x000000051200780c */ /* 0x000fda0003f05270 */
[----:B------:R-:W-:Y:S05]  /*0e70*/  @P0 BRA `(.L_x_18) ;  /* 0xfffffff400300947 */ /* 0x000fea000383ffff */
[----:B------:R1:W-:Y:S01]  /*0e80*/  STL [R1+0x4], R0 ;  /* 0x0000040001007387 */ /* 0x0003e20000100800 */
[----:B------:R-:W-:-:S03]  /*0e90*/  ISETP.NE.U32.AND P0, PT, R20, 0x1, PT ;  /* 0x000000011400780c */ /* 0x000fc60003f05070 */
[----:B------:R1:W-:Y:S01]  /*0ea0*/  STL.64 [R1+0x8], R6 ;  /* 0x0000080601007387 */ /* 0x0003e20000100a00 */
[----:B------:R-:W-:-:S03]  /*0eb0*/  ISETP.NE.AND.EX P0, PT, RZ, RZ, PT, P0 ;  /* 0x000000ffff00720c */ /* 0x000fc60003f05300 */
[----:B------:R1:W-:Y:S10]  /*0ec0*/  STL.64 [R1+0x10], R4 ;  /* 0x0000100401007387 */ /* 0x0003f40000100a00 */
[----:B------:R-:W-:Y:S05]  /*0ed0*/  @!P0 BRA `(.L_x_16) ;  /* 0x0000001800048947 */ /* 0x000fea0003800000 */
[----:B------:R-:W-:Y:S01]  /*0ee0*/  UMOV UR4, URZ ;  /* 0x000000ff00047c82 */ /* 0x000fe20008000000 */
[----:B------:R-:W-:Y:S01]  /*0ef0*/  UMOV UR5, URZ ;  /* 0x000000ff00057c82 */ /* 0x000fe20008000000 */
[----:B-1----:R-:W-:Y:S02]  /*0f00*/  IMAD.MOV.U32 R0, RZ, RZ, RZ ;  /* 0x000000ffff007224 */ /* 0x002fe400078e00ff */
[----:B------:R-:W-:Y:S02]  /*0f10*/  IMAD.MOV.U32 R18, RZ, RZ, RZ ;  /* 0x000000ffff127224 */ /* 0x000fe400078e00ff */
[----:B------:R-:W-:Y:S02]  /*0f20*/  IMAD.U32 R5, RZ, RZ, UR4 ;  /* 0x00000004ff057e24 */ /* 0x000fe4000f8e00ff */
[----:B------:R-:W-:Y:S02]  /*0f30*/  IMAD.U32 R4, RZ, RZ, UR5 ;  /* 0x00000005ff047e24 */ /* 0x000fe4000f8e00ff */
[----:B------:R-:W-:-:S02]  /*0f40*/  IMAD.U32 R7, RZ, RZ, UR4 ;  /* 0x00000004ff077e24 */ /* 0x000fc4000f8e00ff */
[----:B------:R-:W-:-:S07]  /*0f50*/  IMAD.U32 R6, RZ, RZ, UR5 ;  /* 0x00000005ff067e24 */ /* 0x000fce000f8e00ff */
.L_x_20:
[----:B------:R-:W-:-:S06]  /*0f60*/  IMAD R17, R18, 0x4, R1 ;  /* 0x0000000412117824 */ /* 0x000fcc00078e0201 */
[----:B------:R-:W5:Y:S01]  /*0f70*/  LDL R17, [R17+0x4] ;  /* 0x0000040011117983 */ /* 0x000f620000100800 */
[----:B------:R-:W-:Y:S01]  /*0f80*/  IMAD.SHL.U32 R19, R18, 0x20, RZ ;  /* 0x0000002012137824 */ /* 0x000fe200078e00ff */
[----:B------:R-:W-:-:S06]  /*0f90*/  UMOV UR4, URZ ;  /* 0x000000ff00047c82 */ /* 0x000fcc0008000000 */
.L_x_19:
        /* <DEDUP_REMOVED lines=14> */
[----:B------:R-:W2:Y:S01]  /*1080*/  @P4 LDG.E R22, desc[UR8][R10.64+0x60] ;  /* 0x000060080a164981 */ /* 0x000ea2000c1e1900 */
[----:B---3--:R-:W-:-:S03]  /*1090*/  @P1 LOP3.LUT R5, R5, R26, RZ, 0x3c, !PT ;  /* 0x0000001a05051212 */ /* 0x008fc600078e3cff */
[----:B------:R-:W3:Y:S01]  /*10a0*/  @P5 LDG.E R26, desc[UR8][R10.64+0x74] ;  /* 0x000074080a1a5981 */ /* 0x000ee2000c1e1900 */
[----:B----4-:R-:W-:-:S04]  /*10b0*/  @P2 LOP3.LUT R5, R5, R28, RZ, 0x3c, !PT ;  /* 0x0000001c05052212 */ /* 0x010fc800078e3cff */
[----:B------:R-:W-:Y:S02]  /*10c0*/  @P3 LOP3.LUT R5, R5, R21, RZ, 0x3c, !PT ;  /* 0x0000001505053212 */ /* 0x000fe400078e3cff */
[----:B------:R-:W4:Y:S01]  /*10d0*/  @!P0 LDG.E R21, desc[UR8][R10.64] ;  /* 0x000000080a158981 */ /* 0x000f22000c1e1900 */
[----:B------:R-:W-:-:S03]  /*10e0*/  @!P0 LOP3.LUT R6, R6, R23, RZ, 0x3c, !PT ;  /* 0x0000001706068212 */ /* 0x000fc600078e3cff */
[----:B------:R-:W3:Y:S01]  /*10f0*/  @P1 LDG.E R23, desc[UR8][R10.64+0x14] ;  /* 0x000014080a171981 */ /* 0x000ee2000c1e1900 */
[----:B--2---:R-:W-:-:S03]  /*1100*/  @P4 LOP3.LUT R5, R5, R22, RZ, 0x3c, !PT ;  /* 0x0000001605054212 */ /* 0x004fc600078e3cff */
[----:B------:R-:W2:Y:S01]  /*1110*/  @!P0 LDG.E R22, desc[UR8][R10.64+0x8] ;  /* 0x000008080a168981 */ /* 0x000ea2000c1e1900 */
[----:B----4-:R-:W-:-:S03]  /*1120*/  @!P0 LOP3.LUT R0, R0, R21, RZ, 0x3c, !PT ;  /* 0x0000001500008212 */ /* 0x010fc600078e3cff */
[----:B------:R-:W4:Y:S01]  /*1130*/  @!P0 LDG.E R21, desc[UR8][R10.64+0xc] ;  /* 0x00000c080a158981 */ /* 0x000f22000c1e1900 */
[----:B---3--:R-:W-:-:S03]  /*1140*/  @P1 LOP3.LUT R0, R0, R23, RZ, 0x3c, !PT ;  /* 0x0000001700001212 */ /* 0x008fc600078e3cff */
[----:B------:R-:W3:Y:S01]  /*1150*/  @P1 LDG.E R23, desc[UR8][R10.64+0x20] ;  /* 0x000020080a171981 */ /* 0x000ee2000c1e1900 */
[----:B--2---:R-:W-:-:S03]  /*1160*/  @!P0 LOP3.LUT R7, R7, R22, RZ, 0x3c, !PT ;  /* 0x0000001607078212 */ /* 0x004fc600078e3cff */
[----:B------:R-:W2:Y:S01]  /*1170*/  @P1 LDG.E R22, desc[UR8][R10.64+0x1c] ;  /* 0x00001c080a161981 */ /* 0x000ea2000c1e1900 */
[----:B----4-:R-:W-:-:S03]  /*1180*/  @!P0 LOP3.LUT R4, R4, R21, RZ, 0x3c, !PT ;  /* 0x0000001504048212 */ /* 0x010fc600078e3cff */
[----:B------:R-:W4:Y:S01]  /*1190*/  @P1 LDG.E R21, desc[UR8][R10.64+0x18] ;  /* 0x000018080a151981 */ /* 0x000f22000c1e1900 */
[----:B---3--:R-:W-:-:S03]  /*11a0*/  @P1 LOP3.LUT R4, R4, R23, RZ, 0x3c, !PT ;  /* 0x0000001704041212 */ /* 0x008fc600078e3cff */
[----:B------:R-:W3:Y:S01]  /*11b0*/  @P2 LDG.E R23, desc[UR8][R10.64+0x34] ;  /* 0x000034080a172981 */ /* 0x000ee2000c1e1900 */
[----:B--2---:R-:W-:-:S03]  /*11c0*/  @P1 LOP3.LUT R7, R7, R22, RZ, 0x3c, !PT ;  /* 0x0000001607071212 */ /* 0x004fc600078e3cff */
[----:B------:R-:W2:Y:S01]  /*11d0*/  @P2 LDG.E R22, desc[UR8][R10.64+0x30] ;  /* 0x000030080a162981 */ /* 0x000ea2000c1e1900 */
[----:B----4-:R-:W-:-:S03]  /*11e0*/  @P1 LOP3.LUT R6, R6, R21, RZ, 0x3c, !PT ;  /* 0x0000001506061212 */ /* 0x010fc600078e3cff */
[----:B------:R-:W4:Y:S01]  /*11f0*/  @P2 LDG.E R21, desc[UR8][R10.64+0x2c] ;  /* 0x00002c080a152981 */ /* 0x000f22000c1e1900 */
[----:B------:R-:W-:Y:S02]  /*1200*/  @P2 LOP3.LUT R0, R0, R25, RZ, 0x3c, !PT ;  /* 0x0000001900002212 */ /* 0x000fe400078e3cff */
[----:B---3--:R-:W-:Y:S01]  /*1210*/  @P2 LOP3.LUT R4, R4, R23, RZ, 0x3c, !PT ;  /* 0x0000001704042212 */ /* 0x008fe200078e3cff */
[----:B------:R-:W3:Y:S04]  /*1220*/  @P3 LDG.E R25, desc[UR8][R10.64+0x3c] ;  /* 0x00003c080a193981 */ /* 0x000ee8000c1e1900 */
[----:B------:R-:W3:Y:S01]  /*1230*/  @P3 LDG.E R23, desc[UR8][R10.64+0x48] ;  /* 0x000048080a173981 */ /* 0x000ee2000c1e1900 */
[----:B--2---:R-:W-:-:S03]  /*1240*/  @P2 LOP3.LUT R7, R7, R22, RZ, 0x3c, !PT ;  /* 0x0000001607072212 */ /* 0x004fc600078e3cff */
[----:B------:R-:W2:Y:S01]  /*1250*/  @P3 LDG.E R22, desc[UR8][R10.64+0x44] ;  /* 0x000044080a163981 */ /* 0x000ea2000c1e1900 */
[----:B----4-:R-:W-:-:S03]  /*1260*/  @P2 LOP3.LUT R6, R6, R21, RZ, 0x3c, !PT ;  /* 0x0000001506062212 */ /* 0x010fc600078e3cff */
[----:B------:R-:W4:Y:S01]  /*1270*/  @P3 LDG.E R21, desc[UR8][R10.64+0x40] ;  /* 0x000040080a153981 */ /* 0x000f22000c1e1900 */
[----:B---3--:R-:W-:-:S03]  /*1280*/  @P3 LOP3.LUT R0, R0, R25, RZ, 0x3c, !PT ;  /* 0x0000001900003212 */ /* 0x008fc600078e3cff */
[----:B------:R-:W3:Y:S01]  /*1290*/  @P4 LDG.E R25, desc[UR8][R10.64+0x50] ;  /* 0x000050080a194981 */ /* 0x000ee2000c1e1900 */
[----:B------:R-:W-:-:S03]  /*12a0*/  @P3 LOP3.LUT R4, R4, R23, RZ, 0x3c, !PT ;  /* 0x0000001704043212 */ /* 0x000fc600078e3cff */
        /* <DEDUP_REMOVED lines=13> */
[----:B------:R-:W-:Y:S02]  /*1380*/  @P5 LOP3.LUT R5, R5, R26, RZ, 0x3c, !PT ;  /* 0x0000001a05055212 */ /* 0x000fe400078e3cff */
[----:B---3--:R-:W-:Y:S01]  /*1390*/  @P5 LOP3.LUT R0, R0, R25, RZ, 0x3c, !PT ;  /* 0x0000001900005212 */ /* 0x008fe200078e3cff */
[----:B------:R-:W3:Y:S01]  /*13a0*/  @P6 LDG.E R26, desc[UR8][R10.64+0x88] ;  /* 0x000088080a1a6981 */ /* 0x000ee2000c1e1900 */
[----:B------:R-:W-:-:S03]  /*13b0*/  @P5 LOP3.LUT R4, R4, R23, RZ, 0x3c, !PT ;  /* 0x0000001704045212 */ /* 0x000fc600078e3cff */
[----:B------:R-:W3:Y:S04]  /*13c0*/  @P6 LDG.E R25, desc[UR8][R10.64+0x78] ;  /* 0x000078080a196981 */ /* 0x000ee8000c1e1900 */
[----:B------:R-:W3:Y:S01]  /*13d0*/  @P6 LDG.E R23, desc[UR8][R10.64+0x84] ;  /* 0x000084080a176981 */ /* 0x000ee2000c1e1900 */
[----:B--2---:R-:W-:-:S03]  /*13e0*/  @P5 LOP3.LUT R7, R7, R22, RZ, 0x3c, !PT ;  /* 0x0000001607075212 */ /* 0x004fc600078e3cff */
[----:B------:R-:W2:Y:S01]  /*13f0*/  @P6 LDG.E R22, desc[UR8][R10.64+0x80] ;  /* 0x000080080a166981 */ /* 0x000ea2000c1e1900 */
[----:B----4-:R-:W-:-:S03]  /*1400*/  @P5 LOP3.LUT R6, R6, R21, RZ, 0x3c, !PT ;  /* 0x0000001506065212 */ /* 0x010fc600078e3cff */
[----:B------:R-:W4:Y:S01]  /*1410*/  @P6 LDG.E R21, desc[UR8][R10.64+0x7c] ;  /* 0x00007c080a156981 */ /* 0x000f22000c1e1900 */
[----:B------:R-:W-:Y:S02]  /*1420*/  LOP3.LUT P0, RZ, R24, 0x80, RZ, 0xc0, !PT ;  /* 0x0000008018ff7812 */ /* 0x000fe4000780c0ff */
[----:B---3--:R-:W-:Y:S02]  /*1430*/  @P6 LOP3.LUT R5, R5, R26, RZ, 0x3c, !PT ;  /* 0x0000001a05056212 */ /* 0x008fe400078e3cff */
[----:B------:R-:W-:Y:S02]  /*1440*/  @P6 LOP3.LUT R0, R0, R25, RZ, 0x3c, !PT ;  /* 0x0000001900006212 */ /* 0x000fe400078e3cff */
[----:B------:R-:W-:-:S07]  /*1450*/  @P6 LOP3.LUT R4, R4, R23, RZ, 0x3c, !PT ;  /* 0x0000001704046212 */ /* 0x000fce00078e3cff */
[----:B------:R-:W3:Y:S04]  /*1460*/  @P0 LDG.E R25, desc[UR8][R10.64+0x8c] ;  /* 0x00008c080a190981 */ /* 0x000ee8000c1e1900 */
[----:B------:R-:W3:Y:S04]  /*1470*/  @P0 LDG.E R23, desc[UR8][R10.64+0x98] ;  /* 0x000098080a170981 */ /* 0x000ee8000c1e1900 */
[----:B------:R-:W3:Y:S01]  /*1480*/  @P0 LDG.E R26, desc[UR8][R10.64+0x9c] ;  /* 0x00009c080a1a0981 */ /* 0x000ee2000c1e1900 */
[----:B--2---:R-:W-:-:S03]  /*1490*/  @P6 LOP3.LUT R7, R7, R22, RZ, 0x3c, !PT ;  /* 0x0000001607076212 */ /* 0x004fc600078e3cff */
[----:B------:R-:W2:Y:S01]  /*14a0*/  @P0 LDG.E R22, desc[UR8][R10.64+0x94] ;  /* 0x000094080a160981 */ /* 0x000ea2000c1e1900 */
[----:B----4-:R-:W-:-:S03]  /*14b0*/  @P6 LOP3.LUT R6, R6, R21, RZ, 0x3c, !PT ;  /* 0x0000001506066212 */ /* 0x010fc600078e3cff */
[----:B------:R-:W4:Y:S01]  /*14c0*/  @P0 LDG.E R21, desc[UR8][R10.64+0x90] ;  /* 0x000090080a150981 */ /* 0x000f22000c1e1900 */
[----:B---3--:R-:W-:Y:S02]  /*14d0*/  @P0 LOP3.LUT R0, R0, R25, RZ, 0x3c, !PT ;  /* 0x0000001900000212 */ /* 0x008fe400078e3cff */
[----:B------:R-:W-:Y:S02]  /*14e0*/  @P0 LOP3.LUT R4, R4, R23, RZ, 0x3c, !PT ;  /* 0x0000001704040212 */ /* 0x000fe400078e3cff */
[----:B------:R-:W-:Y:S02]  /*14f0*/  @P0 LOP3.LUT R5, R5, R26, RZ, 0x3c, !PT ;  /* 0x0000001a05050212 */ /* 0x000fe400078e3cff */
[----:B--2---:R-:W-:Y:S02]  /*1500*/  @P0 LOP3.LUT R7, R7, R22, RZ, 0x3c, !PT ;  /* 0x0000001607070212 */ /* 0x004fe400078e3cff */
[----:B----4-:R-:W-:Y:S02]  /*1510*/  @P0 LOP3.LUT R6, R6, R21, RZ, 0x3c, !PT ;  /* 0x0000001506060212 */ /* 0x010fe400078e3cff */
        /* <DEDUP_REMOVED lines=93> */
[----:B------:R-:W-:Y:S05]  /*1af0*/  @P0 BRA `(.L_x_16) ;  /* 0x0000000800fc0947 */ /* 0x000fea0003800000 */
[----:B------:R-:W-:Y:S01]  /*1b00*/  UMOV UR4, URZ ;  /* 0x000000ff00047c82 */ /* 0x000fe20008000000 */
[----:B------:R-:W-:Y:S01]  /*1b10*/  UMOV UR5, URZ ;  /* 0x000000ff00057c82 */ /* 0x000fe20008000000 */
[----:B--2---:R-:W-:Y:S02]  /*1b20*/  IMAD.MOV.U32 R0, RZ, RZ, RZ ;  /* 0x000000ffff007224 */ /* 0x004fe400078e00ff */
[----:B------:R-:W-:Y:S02]  /*1b30*/  IMAD.MOV.U32 R18, RZ, RZ, RZ ;  /* 0x000000ffff127224 */ /* 0x000fe400078e00ff */
[----:B------:R-:W-:Y:S02]  /*1b40*/  IMAD.U32 R5, RZ, RZ, UR4 ;  /* 0x00000004ff057e24 */ /* 0x000fe4000f8e00ff */
[----:B------:R-:W-:Y:S02]  /*1b50*/  IMAD.U32 R4, RZ, RZ, UR5 ;  /* 0x00000005ff047e24 */ /* 0x000fe4000f8e00ff */
[----:B------:R-:W-:-:S02]  /*1b60*/  IMAD.U32 R7, RZ, RZ, UR4 ;  /* 0x00000004ff077e24 */ /* 0x000fc4000f8e00ff */
[----:B------:R-:W-:-:S07]  /*1b70*/  IMAD.U32 R6, RZ, RZ, UR5 ;  /* 0x00000005ff067e24 */ /* 0x000fce000f8e00ff */
.L_x_22:
[----:B------:R-:W-:-:S06]  /*1b80*/  IMAD R17, R18, 0x4, R1 ;  /* 0x0000000412117824 */ /* 0x000fcc00078e0201 */
[----:B------:R-:W5:Y:S01]  /*1b90*/  LDL R17, [R17+0x4] ;  /* 0x0000040011117983 */ /* 0x000f620000100800 */
[----:B------:R-:W-:Y:S01]  /*1ba0*/  IMAD.SHL.U32 R19, R18, 0x20, RZ ;  /* 0x0000002012137824 */ /* 0x000fe200078e00ff */
[----:B------:R-:W-:-:S06]  /*1bb0*/  UMOV UR4, URZ ;  /* 0x000000ff00047c82 */ /* 0x000fcc0008000000 */
.L_x_21:
        /* <DEDUP_REMOVED lines=8> */
[----:B------:R-:W3:Y:S04]  /*1c40*/  @!P0 LDG.E R21, desc[UR8][R10.64] ;  /* 0x000000080a158981 */ /* 0x000ee8000c1e1900 */
[----:B------:R-:W4:Y:S04]  /*1c50*/  @!P0 LDG.E R23, desc[UR8][R10.64+0x4] ;  /* 0x000004080a178981 */ /* 0x000f28000c1e1900 */
[----:B------:R-:W4:Y:S04]  /*1c60*/  @!P0 LDG.E R25, desc[UR8][R10.64+0xc] ;  /* 0x00000c080a198981 */ /* 0x000f28000c1e1900 */
[----:B------:R-:W4:Y:S04]  /*1c70*/  @P1 LDG.E R24, desc[UR8][R10.64+0x1c] ;  /* 0x00001c080a181981 */ /* 0x000f28000c1e1900 */
[----:B------:R-:W4:Y:S01]  /*1c80*/  @P1 LDG.E R27, desc[UR8][R10.64+0x14] ;  /* 0x000014080a1b1981 */ /* 0x000f22000c1e1900 */
[----:B--2---:R-:W-:-:S03]  /*1c90*/  @!P0 LOP3.LUT R7, R7, R20, RZ, 0x3c, !PT ;  /* 0x0000001407078212 */ /* 0x004fc600078e3cff */
[----:B------:R-:W2:Y:S01]  /*1ca0*/  @!P0 LDG.E R20, desc[UR8][R10.64+0x10] ;  /* 0x000010080a148981 */ /* 0x000ea2000c1e1900 */
[----:B---3--:R-:W-:-:S03]  /*1cb0*/  @!P0 LOP3.LUT R0, R0, R21, RZ, 0x3c, !PT ;  /* 0x0000001500008212 */ /* 0x008fc600078e3cff */
[----:B------:R-:W3:Y:S01]  /*1cc0*/  @P1 LDG.E R21, desc[UR8][R10.64+0x18] ;  /* 0x000018080a151981 */ /* 0x000ee2000c1e1900 */
[----:B----4-:R-:W-:-:S03]  /*1cd0*/  @!P0 LOP3.LUT R6, R6, R23, RZ, 0x3c, !PT ;  /* 0x0000001706068212 */ /* 0x010fc600078e3cff */
[----:B------:R-:W4:Y:S01]  /*1ce0*/  @P1 LDG.E R23, desc[UR8][R10.64+0x20] ;  /* 0x000020080a171981 */ /* 0x000f22000c1e1900 */
[----:B------:R-:W-:-:S03]  /*1cf0*/  @!P0 LOP3.LUT R4, R4, R25, RZ, 0x3c, !PT ;  /* 0x0000001904048212 */ /* 0x000fc600078e3cff */
[----:B------:R-:W4:Y:S01]  /*1d00*/  @P2 LDG.E R25, desc[UR8][R10.64+0x28] ;  /* 0x000028080a192981 */ /* 0x000f22000c1e1900 */
[----:B------:R-:W-:-:S03]  /*1d10*/  @P1 LOP3.LUT R7, R7, R24, RZ, 0x3c, !PT ;  /* 0x0000001807071212 */ /* 0x000fc600078e3cff */
[----:B------:R-:W4:Y:S01]  /*1d20*/  @P2 LDG.E R24, desc[UR8][R10.64+0x30] ;  /* 0x000030080a182981 */ /* 0x000f22000c1e1900 */
[----:B--2---:R-:W-:-:S03]  /*1d30*/  @!P0 LOP3.LUT R5, R5, R20, RZ, 0x3c, !PT ;  /* 0x0000001405058212 */ /* 0x004fc600078e3cff */
[----:B------:R-:W2:Y:S01]  /*1d40*/  @P1 LDG.E R20, desc[UR8][R10.64+0x24] ;  /* 0x000024080a141981 */ /* 0x000ea2000c1e1900 */
[----:B---3--:R-:W-:-:S03]  /*1d50*/  @P1 LOP3.LUT R6, R6, R21, RZ, 0x3c, !PT ;  /* 0x0000001506061212 */ /* 0x008fc600078e3cff */
[----:B------:R-:W3:Y:S01]  /*1d60*/  @P2 LDG.E R21, desc[UR8][R10.64+0x2c] ;  /* 0x00002c080a152981 */ /* 0x000ee2000c1e1900 */
[----:B----4-:R-:W-:-:S03]  /*1d70*/  @P1 LOP3.LUT R4, R4, R23, RZ, 0x3c, !PT ;  /* 0x0000001704041212 */ /* 0x010fc600078e3cff */
[----:B------:R-:W4:Y:S01]  /*1d80*/  @P2 LDG.E R23, desc[UR8][R10.64+0x34] ;  /* 0x000034080a172981 */ /* 0x000f22000c1e1900 */
[----:B------:R-:W-:-:S04]  /*1d90*/  @P1 LOP3.LUT R0, R0, R27, RZ, 0x3c, !PT ;  /* 0x0000001b00001212 */ /* 0x000fc800078e3cff */
[----:B------:R-:W-:Y:S02]  /*1da0*/  @P2 LOP3.LUT R0, R0, R25, RZ, 0x3c, !PT ;  /* 0x0000001900002212 */ /* 0x000fe400078e3cff */
[----:B------:R-:W-:Y:S01]  /*1db0*/  @P2 LOP3.LUT R7, R7, R24, RZ, 0x3c, !PT ;  /* 0x0000001807072212 */ /* 0x000fe200078e3cff */
        /* <DEDUP_REMOVED lines=38> */
[----:B------:R-:W-:Y:S02]  /*2020*/  LOP3.LUT P0, RZ, R22, 0x80, RZ, 0xc0, !PT ;  /* 0x0000008016ff7812 */ /* 0x000fe4000780c0ff */
[----:B------:R-:W-:Y:S02]  /*2030*/  @P6 LOP3.LUT R0, R0, R25, RZ, 0x3c, !PT ;  /* 0x0000001900006212 */ /* 0x000fe400078e3cff */
[----:B------:R-:W-:-:S09]  /*2040*/  @P6 LOP3.LUT R7, R7, R24, RZ, 0x3c, !PT ;  /* 0x0000001807076212 */ /* 0x000fd200078e3cff */
        /* <DEDUP_REMOVED lines=9> */
[----:B------:R-:W-:Y:S02]  /*20e0*/  @P0 LOP3.LUT R0, R0, R25, RZ, 0x3c, !PT ;  /* 0x0000001900000212 */ /* 0x000fe400078e3cff */
[----:B------:R-:W-:Y:S02]  /*20f0*/  @P0 LOP3.LUT R7, R7, R24, RZ, 0x3c, !PT ;  /* 0x0000001807070212 */ /* 0x000fe400078e3cff */
[----:B--2---:R-:W-:Y:S02]  /*2100*/  @P6 LOP3.LUT R5, R5, R20, RZ, 0x3c, !PT ;  /* 0x0000001405056212 */ /* 0x004fe400078e3cff */
[----:B---3--:R-:W-:Y:S02]  /*2110*/  @P0 LOP3.LUT R6, R6, R21, RZ, 0x3c, !PT ;  /* 0x0000001506060212 */ /* 0x008fe400078e3cff */
[----:B------:R-:W-:Y:S02]  /*2120*/  @P0 LOP3.LUT R5, R5, R26, RZ, 0x3c, !PT ;  /* 0x0000001a05050212 */ /* 0x000fe400078e3cff */
[----:B----4-:R-:W-:-:S02]  /*2130*/  @P0 LOP3.LUT R4, R4, R23, RZ, 0x3c, !PT ;  /* 0x0000001704040212 */ /* 0x010fc400078e3cff */
[----:B------:R-:W-:-:S13]  /*2140*/  R2P PR, R22.B1, 0x7f ;  /* 0x0000007f16007804 */ /* 0x000fda0000001000 */
[----:B------:R-:W2:Y:S04]  /*2150*/  @P0 LDG.E R21, desc[UR8][R10.64+0xa0] ;  /* 0x0000a0080a150981 */ /* 0x000ea8000c1e1900 */
[----:B------:R-:W3:Y:S04]  /*2160*/  @P1 LDG.E R23, desc[UR8][R10.64+0xb4] ;  /* 0x0000b4080a171981 */ /* 0x000ee8000c1e1900 */
[----:B------:R-:W4:Y:S04]  /*2170*/  @P2 LDG.E R25, desc[UR8][R10.64+0xc8] ;  /* 0x0000c8080a192981 */ /* 0x000f28000c1e1900 */
        /* <DEDUP_REMOVED lines=14> */
[----:B---3--:R-:W-:-:S03]  /*2260*/  @P3 LOP3.LUT R0, R0, R23, RZ, 0x3c, !PT ;  /* 0x0000001700003212 */ /* 0x008fc600078e3cff */
[----:B------:R-:W3:Y:S01]  /*2270*/  @P0 LDG.E R23, desc[UR8][R10.64+0xac] ;  /* 0x0000ac080a170981 */ /* 0x000ee2000c1e1900 */
[----:B------:R-:W-:Y:S02]  /*2280*/  @P2 LOP3.LUT R5, R5, R26, RZ, 0x3c, !PT ;  /* 0x0000001a05052212 */ /* 0x000fe400078e3cff */
[----:B--2---:R-:W-:Y:S02]  /*2290*/  @P0 LOP3.LUT R6, R6, R21, RZ, 0x3c, !PT ;  /* 0x0000001506060212 */ /* 0x004fe400078e3cff */
[----:B------:R-:W2:Y:S01]  /*22a0*/  @P1 LDG.E R21, desc[UR8][R10.64+0xb8] ;  /* 0x0000b8080a151981 */ /* 0x000ea2000c1e1900 */
        /* <DEDUP_REMOVED lines=8> */
[----:B------:R-:W-:-:S03]  /*2330*/  LOP3.LUT P0, RZ, R22, 0x8000, RZ, 0xc0, !PT ;  /* 0x0000800016ff7812 */ /* 0x000fc6000780c0ff */
[----:B------:R-:W3:Y:S01]  /*2340*/  @P2 LDG.E R22, desc[UR8][R10.64+0xd0] ;  /* 0x0000d0080a162981 */ /* 0x000ee2000c1e1900 */
[----:B--2---:R-:W-:Y:S02]  /*2350*/  @P1 LOP3.LUT R6, R6, R21, RZ, 0x3c, !PT ;  /* 0x0000001506061212 */ /* 0x004fe400078e3cff */
[----:B----4-:R-:W-:Y:S01]  /*2360*/  @P4 LOP3.LUT R5, R5, R24, RZ, 0x3c, !PT ;  /* 0x0000001805054212 */ /* 0x010fe200078e3cff */
[----:B------:R-:W2:Y:S01]  /*2370*/  @P2 LDG.E R21, desc[UR8][R10.64+0xd4] ;  /* 0x0000d4080a152981 */ /* 0x000ea2000c1e1900 */
[----:B------:R-:W-:-:S03]  /*2380*/  @P1 LOP3.LUT R7, R7, R20, RZ, 0x3c, !PT ;  /* 0x0000001407071212 */ /* 0x000fc600078e3cff */
[----:B------:R-:W4:Y:S01]  /*2390*/  @P5 LDG.E R24, desc[UR8][R10.64+0x114] ;  /* 0x000114080a185981 */ /* 0x000f22000c1e1900 */
[----:B------:R-:W-:-:S03]  /*23a0*/  @P5 LOP3.LUT R0, R0, R27, RZ, 0x3c, !PT ;  /* 0x0000001b00005212 */ /* 0x000fc600078e3cff */
[----:B------:R-:W4:Y:S01]  /*23b0*/  @P3 LDG.E R20, desc[UR8][R10.64+0xe4] ;  /* 0x0000e4080a143981 */ /* 0x000f22000c1e1900 */
[----:B------:R-:W-:-:S03]  /*23c0*/  @P2 LOP3.LUT R6, R6, R25, RZ, 0x3c, !PT ;  /* 0x0000001906062212 */ /* 0x000fc600078e3cff */
[----:B------:R-:W4:Y:S04]  /*23d0*/  @P6 LDG.E R27, desc[UR8][R10.64+0x118] ;  /* 0x000118080a1b6981 */ /* 0x000f28000c1e1900 */
[----:B------:R-:W4:Y:S04]  /*23e0*/  @P3 LDG.E R25, desc[UR8][R10.64+0xe8] ;  /* 0x0000e8080a193981 */ /* 0x000f28000c1e1900 */
        /* <DEDUP_REMOVED lines=9> */
[----:B------:R-:W-:-:S03]  /*2480*/  @P3 LOP3.LUT R7, R7, R20, RZ, 0x3c, !PT ;  /* 0x0000001407073212 */ /* 0x000fc600078e3cff */
[----:B------:R-:W4:Y:S01]  /*2490*/  @P4 LDG.E R20, desc[UR8][R10.64+0xf8] ;  /* 0x0000f8080a144981 */ /* 0x000f22000c1e1900 */
[----:B------:R-:W-:-:S03]  /*24a0*/  @P6 LOP3.LUT R0, R0, R27, RZ, 0x3c, !PT ;  /* 0x0000001b00006212 */ /* 0x000fc600078e3cff */
[----:B------:R-:W4:Y:S01]  /*24b0*/  @P5 LDG.E R27, desc[UR8][R10.64+0x110] ;  /* 0x000110080a1b5981 */ /* 0x000f22000c1e1900 */
[----:B------:R-:W-:-:S03]  /*24c0*/  @P3 LOP3.LUT R4, R4, R25, RZ, 0x3c, !PT ;  /* 0x0000001904043212 */ /* 0x000fc600078e3cff */
        /* <DEDUP_REMOVED lines=11> */
[----:B---3--:R-:W-:-:S03]  /*2580*/  @P4 LOP3.LUT R4, R4, R23, RZ, 0x3c, !PT ;  /* 0x0000001704044212 */ /* 0x008fc600078e3cff */
[----:B------:R-:W3:Y:S01]  /*2590*/  @P6 LDG.E R23, desc[UR8][R10.64+0x124] ;  /* 0x000124080a176981 */ /* 0x000ee2000c1e1900 */
[----:B------:R-:W-:Y:S02]  /*25a0*/  @P5 LOP3.LUT R7, R7, R22, RZ, 0x3c, !PT ;  /* 0x0000001607075212 */ /* 0x000fe400078e3cff */
[----:B------:R-:W-:Y:S01]  /*25b0*/  @P5 LOP3.LUT R4, R4, R27, RZ, 0x3c, !PT ;  /* 0x0000001b04045212 */ /* 0x000fe200078e3cff */
[----:B------:R-:W3:Y:S04]  /*25c0*/  @P0 LDG.E R22, desc[UR8][R10.64+0x134] ;  /* 0x000134080a160981 */ /* 0x000ee8000c1e1900 */
[----:B------:R-:W3:Y:S01]  /*25d0*/  @P0 LDG.E R27, desc[UR8][R10.64+0x138] ;  /* 0x000138080a1b0981 */ /* 0x000ee2000c1e1900 */
[----:B------:R-:W-:-:S04]  /*25e0*/  UIADD3 UR4, UPT, UPT, UR4, 0x10, URZ ;  /* 0x0000001004047890 */ /* 0x000fc8000fffe0ff */
[----:B------:R-:W-:Y:S01]  /*25f0*/  UISETP.NE.AND UP0, UPT, UR4, 0x20, UPT ;  /* 0x000000200400788c */ /* 0x000fe2000bf05270 */
[----:B--2---:R-:W-:Y:S02]  /*2600*/  @P6 LOP3.LUT R6, R6, R21, RZ, 0x3c, !PT ;  /* 0x0000001506066212 */ /* 0x004fe400078e3cff */
[----:B----4-:R-:W-:Y:S02]  /*2610*/  @P6 LOP3.LUT R7, R7, R20, RZ, 0x3c, !PT ;  /* 0x0000001407076212 */ /* 0x010fe400078e3cff */
[----:B------:R-:W-:Y:S02]  /*2620*/  @P0 LOP3.LUT R0, R0, R29, RZ, 0x3c, !PT ;  /* 0x0000001d00000212 */ /* 0x000fe400078e3cff */
[----:B------:R-:W-:Y:S02]  /*2630*/  @P0 LOP3.LUT R5, R5, R24, RZ, 0x3c, !PT ;  /* 0x0000001805050212 */ /* 0x000fe400078e3cff */
[----:B------:R-:W-:Y:S02]  /*2640*/  @P0 LOP3.LUT R6, R6, R25, RZ, 0x3c, !PT ;  /* 0x0000001906060212 */ /* 0x000fe400078e3cff */
[----:B---3--:R-:W-:-:S02]  /*2650*/  @P6 LOP3.LUT R4, R4, R23, RZ, 0x3c, !PT ;  /* 0x0000001704046212 */ /* 0x008fc400078e3cff */
[----:B------:R-:W-:Y:S02]  /*2660*/  @P0 LOP3.LUT R7, R7, R22, RZ, 0x3c, !PT ;  /* 0x0000001607070212 */ /* 0x000fe400078e3cff */
[----:B------:R-:W-:Y:S01]  /*2670*/  @P0 LOP3.LUT R4, R4, R27, RZ, 0x3c, !PT ;  /* 0x0000001b04040212 */ /* 0x000fe200078e3cff */
[----:B------:R-:W-:Y:S06]  /*2680*/  BRA.U UP0, `(.L_x_21) ;  /* 0xfffffff5004c7547 */ /* 0x000fec000b83ffff */
[----:B------:R-:W-:-:S05]  /*2690*/  VIADD R18, R18, 0x1 ;  /* 0x0000000112127836 */ /* 0x000fca0000000000 */
[----:B------:R-:W-:-:S13]  /*26a0*/  ISETP.NE.AND P0, PT, R18, 0x5, PT ;  /* 0x000000051200780c */ /* 0x000fda0003f05270 */
[----:B------:R-:W-:Y:S05]  /*26b0*/  @P0 BRA `(.L_x_22) ;  /* 0xfffffff400300947 */ /* 0x000fea000383ffff */
[----:B------:R3:W-:Y:S04]  /*26c0*/  STL [R1+0x4], R0 ;  /* 0x0000040001007387 */ /* 0x0007e80000100800 */
[----:B------:R3:W-:Y:S04]  /*26d0*/  STL.64 [R1+0x8], R6 ;  /* 0x0000080601007387 */ /* 0x0007e80000100a00 */
[----:B------:R3:W-:Y:S02]  /*26e0*/  STL.64 [R1+0x10], R4 ;  /* 0x0000100401007387 */ /* 0x0007e40000100a00 */
.L_x_16:
[----:B------:R-:W-:Y:S05]  /*26f0*/  BSYNC.RECONVERGENT B3 ;  /* 0x0000000000037941 */ /* 0x000fea0003800200 */
.L_x_15:
[----:B------:R-:W-:Y:S01]  /*2700*/  ISETP.GT.U32.AND P0, PT, R12, 0x3, PT ;  /* 0x000000030c00780c */ /* 0x000fe20003f04070 */
[----:B------:R-:W-:Y:S01]  /*2710*/  VIADD R8, R8, 0x1 ;  /* 0x0000000108087836 */ /* 0x000fe20000000000 */
[--C-:B------:R-:W-:Y:S02]  /*2720*/  SHF.R.U64 R12, R12, 0x2, R13.reuse ;  /* 0x000000020c0c7819 */ /* 0x100fe4000000120d */
[----:B------:R-:W-:Y:S02]  /*2730*/  ISETP.GT.U32.AND.EX P0, PT, R13, RZ, PT, P0 ;  /* 0x000000ff0d00720c */ /* 0x000fe40003f04100 */
[----:B------:R-:W-:-:S11]  /*2740*/  SHF.R.U32.HI R13, RZ, 0x2, R13 ;  /* 0x00000002ff0d7819 */ /* 0x000fd6000001160d */
[----:B------:R-:W-:Y:S05]  /*2750*/  @P0 BRA `(.L_x_23) ;  /* 0xffffffd800cc0947 */ /* 0x000fea000383ffff */
.L_x_14:
[----:B------:R-:W-:Y:S05]  /*2760*/  BSYNC.RECONVERGENT B2 ;  /* 0x0000000000027941 */ /* 0x000fea0003800200 */
.L_x_13:
[----:B------:R-:W-:Y:S01]  /*2770*/  SHF.R.U32.HI R3, RZ, 0x2, R0 ;  /* 0x00000002ff037819 */ /* 0x000fe20000011600 */
[----:B------:R-:W4:Y:S01]  /*2780*/  LDCU UR4, c[0x0][0x394] ;  /* 0x00007280ff0477ac */ /* 0x000f220008000800 */
[----:B------:R-:W-:Y:S01]  /*2790*/  IADD3 R8, PT, PT, R16, 0x6a788e, R15 ;  /* 0x006a788e10087810 */ /* 0x000fe20007ffe00f */
[----:B------:R-:W-:Y:S01]  /*27a0*/  IMAD.MOV.U32 R11, RZ, RZ, 0x2f800000 ;  /* 0x2f800000ff0b7424 */ /* 0x000fe200078e00ff */
[----:B------:R-:W-:Y:S01]  /*27b0*/  LOP3.LUT R3, R3, R0, RZ, 0x3c, !PT ;  /* 0x0000000003037212 */ /* 0x000fe200078e3cff */
[----:B0123--:R-:W-:-:S04]  /*27c0*/  IMAD.SHL.U32 R0, R5, 0x10, RZ ;  /* 0x0000001005007824 */ /* 0x00ffc800078e00ff */
[----:B------:R-:W-:-:S05]  /*27d0*/  IMAD.SHL.U32 R2, R3, 0x2, RZ ;  /* 0x0000000203027824 */ /* 0x000fca00078e00ff */
[----:B------:R-:W-:Y:S01]  /*27e0*/  LOP3.LUT R0, R3, R2, R0, 0x96, !PT ;  /* 0x0000000203007212 */ /* 0x000fe200078e9600 */
[----:B------:R-:W-:-:S03]  /*27f0*/  IMAD.MOV.U32 R2, RZ, RZ, -0x1 ;  /* 0xffffffffff027424 */ /* 0x000fc600078e00ff */
[----:B------:R-:W-:Y:S01]  /*2800*/  LOP3.LUT R3, R0, R5, RZ, 0x3c, !PT ;  /* 0x0000000500037212 */ /* 0x000fe200078e3cff */
[----:B----4-:R-:W-:-:S04]  /*2810*/  UISETP.GE.AND UP0, UPT, UR4, 0x1, UPT ;  /* 0x000000010400788c */ /* 0x010fc8000bf06270 */
[----:B------:R-:W-:-:S05]  /*2820*/  IMAD.IADD R0, R3, 0x1, R8 ;  /* 0x0000000103007824 */ /* 0x000fca00078e0208 */
[----:B------:R-:W-:-:S05]  /*2830*/  I2FP.F32.U32 R0, R0 ;  /* 0x0000000000007245 */ /* 0x000fca0000201000 */
[----:B------:R-:W-:Y:S01]  /*2840*/  FFMA R19, R0, R11, 1.1641532182693481445e-10 ;  /* 0x2f00000000137423 */ /* 0x000fe2000000000b */
[----:B------:R-:W-:Y:S06]  /*2850*/  BRA.U !UP0, `(.L_x_24) ;  /* 0x0000000108487547 */ /* 0x000fec000b800000 */
[----:B------:R-:W0:Y:S01]  /*2860*/  LDC.64 R10, c[0x0][0x398] ;  /* 0x0000e600ff0a7b82 */ /* 0x000e220000000a00 */
[----:B------:R-:W-:Y:S01]  /*2870*/  UIADD3 UR4, UPT, UPT, UR4, -0x1, URZ ;  /* 0xffffffff04047890 */ /* 0x000fe2000fffe0ff */
[----:B------:R-:W-:Y:S01]  /*2880*/  BSSY.RECONVERGENT B2, `(.L_x_24) ;  /* 0x000000f000027945 */ /* 0x000fe20003800200 */
[----:B------:R-:W-:Y:S02]  /*2890*/  IMAD.MOV.U32 R15, RZ, RZ, RZ ;  /* 0x000000ffff0f7224 */ /* 0x000fe400078e00ff */
[----:B------:R-:W-:Y:S02]  /*28a0*/  IMAD.MOV.U32 R2, RZ, RZ, -0x1 ;  /* 0xffffffffff027424 */ /* 0x000fe400078e00ff */
[----:B------:R-:W-:-:S07]  /*28b0*/  IMAD.U32 R0, RZ, RZ, UR4 ;  /* 0x00000004ff007e24 */ /* 0x000fce000f8e00ff */
.L_x_25:
[----:B------:R-:W-:-:S05]  /*28c0*/  IMAD.IADD R12, R0, 0x1, -R15 ;  /* 0x00000001000c7824 */ /* 0x000fca00078e0a0f */
[----:B------:R-:W-:-:S04]  /*28d0*/  LEA.HI R12, R12, R12, RZ, 0x1 ;  /* 0x0000000c0c0c7211 */ /* 0x000fc800078f08ff */
[----:B------:R-:W-:-:S05]  /*28e0*/  LEA.HI.SX32 R17, R12, R15, 0x1f ;  /* 0x0000000f0c117211 */ /* 0x000fca00078ffaff */
[----:B0-----:R-:W-:-:S06]  /*28f0*/  IMAD.WIDE R12, R17, 0x4, R10 ;  /* 0x00000004110c7825 */ /* 0x001fcc00078e020a */
[----:B------:R-:W2:Y:S02]  /*2900*/  LDG.E R12, desc[UR8][R12.64] ;  /* 0x000000080c0c7981 */ /* 0x000ea4000c1e1900 */
[----:B--2---:R-:W-:-:S04]  /*2910*/  FSETP.GTU.AND P0, PT, R12, R19, PT ;  /* 0x000000130c00720b */ /* 0x004fc80003f0c000 */
[----:B------:R-:W-:-:S09]  /*2920*/  SEL R2, R17, R2, !P0 ;  /* 0x0000000211027207 */ /* 0x000fd20004000000 */
[C---:B------:R-:W-:Y:S02]  /*2930*/  @!P0 VIADD R15, R17.reuse, 0x1 ;  /* 0x00000001110f8836 */ /* 0x040fe40000000000 */
[----:B------:R-:W-:-:S05]  /*2940*/  @P0 VIADD R0, R17, 0xffffffff ;  /* 0xffffffff11000836 */ /* 0x000fca0000000000 */
[----:B------:R-:W-:-:S13]  /*2950*/  ISETP.GT.AND P1, PT, R15, R0, PT ;  /* 0x000000000f00720c */ /* 0x000fda0003f24270 */
[----:B------:R-:W-:Y:S05]  /*2960*/  @!P1 BRA `(.L_x_25) ;  /* 0xfffffffc00d49947 */ /* 0x000fea000383ffff */
[----:B------:R-:W-:Y:S05]  /*2970*/  BSYNC.RECONVERGENT B2 ;  /* 0x0000000000027941 */ /* 0x000fea0003800200 */
.L_x_24:
[----:B------:R-:W0:Y:S01]  /*2980*/  LDCU UR4, c[0x0][0x390] ;  /* 0x00007200ff0477ac */ /* 0x000e220008000800 */
[----:B------:R1:W-:Y:S01]  /*2990*/  STL.64 [R1+0x18], RZ ;  /* 0x000018ff01007387 */ /* 0x0003e20000100a00 */
[----:B------:R-:W-:Y:S02]  /*29a0*/  IMAD.MOV.U32 R24, RZ, RZ, R6 ;  /* 0x000000ffff187224 */ /* 0x000fe400078e0006 */
[----:B------:R-:W-:Y:S01]  /*29b0*/  IMAD.MOV.U32 R13, RZ, RZ, RZ ;  /* 0x000000ffff0d7224 */ /* 0x000fe200078e00ff */
[----:B------:R1:W-:Y:S04]  /*29c0*/  STL [R1+0x20], RZ ;  /* 0x000020ff01007387 */ /* 0x0003e80000100800 */
[----:B------:R1:W-:Y:S01]  /*29d0*/  STL.64 [R1+0x28], RZ ;  /* 0x000028ff01007387 */ /* 0x0003e20000100a00 */
[----:B0-----:R-:W-:-:S02]  /*29e0*/  IMAD R10, R2, UR4, RZ ;  /* 0x00000004020a7c24 */ /* 0x001fc4000f8e02ff */
[----:B------:R-:W-:-:S03]  /*29f0*/  IMAD R2, R9, UR4, RZ ;  /* 0x0000000409027c24 */ /* 0x000fc6000f8e02ff */
[----:B------:R-:W-:Y:S02]  /*2a00*/  SHF.R.S32.HI R12, RZ, 0x1f, R10 ;  /* 0x0000001fff0c7819 */ /* 0x000fe4000001140a */
[----:B-1----:R-:W-:-:S07]  /*2a10*/  SHF.R.S32.HI R11, RZ, 0x1f, R2 ;  /* 0x0000001fff0b7819 */ /* 0x002fce0000011402 */
.L_x_36:
[----:B------:R-:W0:Y:S01]  /*2a20*/  LDCU.128 UR4, c[0x0][0x3a0] ;  /* 0x00007400ff0477ac */ /* 0x000e220008000c00 */
[----:B------:R-:W-:-:S05]  /*2a30*/  IADD3 R0, P0, PT, R10, R13, RZ ;  /* 0x0000000d0a007210 */ /* 0x000fca0007f1e0ff */
[----:B------:R-:W-:Y:S02]  /*2a40*/  IMAD.X R15, RZ, RZ, R12, P0 ;  /* 0x000000ffff0f7224 */ /* 0x000fe400000e060c */
[----:B------:R-:W-:-:S03]  /*2a50*/  IMAD.SHL.U32 R16, R0, 0x4, RZ ;  /* 0x0000000400107824 */ /* 0x000fc600078e00ff */
[----:B------:R-:W-:Y:S02]  /*2a60*/  SHF.L.U64.HI R0, R0, 0x2, R15 ;  /* 0x0000000200007819 */ /* 0x000fe4000001020f */
[----:B0-----:R-:W-:-:S04]  /*2a70*/  IADD3 R18, P0, PT, R16, UR6, RZ ;  /* 0x0000000610127c10 */ /* 0x001fc8000ff1e0ff */
[----:B------:R-:W-:Y:S02]  /*2a80*/  IADD3.X R19, PT, PT, R0, UR7, RZ, P0, !PT ;  /* 0x0000000700137c10 */ /* 0x000fe400087fe4ff */
[----:B------:R-:W-:-:S03]  /*2a90*/  IADD3 R16, P0, PT, R16, UR4, RZ ;  /* 0x0000000410107c10 */ /* 0x000fc6000ff1e0ff */
[----:B------:R-:W2:Y:S01]  /*2aa0*/  LDG.E R27, desc[UR8][R18.64] ;  /* 0x00000008121b7981 */ /* 0x000ea2000c1e1900 */
[----:B------:R-:W-:-:S05]  /*2ab0*/  IADD3.X R17, PT, PT, R0, UR5, RZ, P0, !PT ;  /* 0x0000000500117c10 */ /* 0x000fca00087fe4ff */
[----:B------:R-:W3:Y:S01]  /*2ac0*/  LDG.E R26, desc[UR8][R16.64] ;  /* 0x00000008101a7981 */ /* 0x000ee2000c1e1900 */
[----:B------:R-:W-:Y:S01]  /*2ad0*/  IMAD.MOV.U32 R6, RZ, RZ, R7 ;  /* 0x000000ffff067224 */ /* 0x000fe200078e0007 */
[----:B------:R-:W-:Y:S01]  /*2ae0*/  BSSY.RECONVERGENT B2, `(.L_x_26) ;  /* 0x0000011000027945 */ /* 0x000fe20003800200 */
[----:B------:R-:W-:Y:S02]  /*2af0*/  IMAD.MOV.U32 R7, RZ, RZ, R4 ;  /* 0x000000ffff077224 */ /* 0x000fe400078e0004 */
[----:B------:R-:W-:Y:S02]  /*2b00*/  IMAD.MOV.U32 R4, RZ, RZ, R5 ;  /* 0x000000ffff047224 */ /* 0x000fe400078e0005 */
[----:B------:R-:W-:Y:S01]  /*2b10*/  IMAD.MOV.U32 R5, RZ, RZ, R3 ;  /* 0x000000ffff057224 */ /* 0x000fe200078e0003 */
[----:B--2---:R-:W0:Y:S01]  /*2b20*/  MUFU.RCP R0, R27 ;  /* 0x0000001b00007308 */ /* 0x004e220000001000 */
[----:B---3--:R-:W-:-:S07]  /*2b30*/  FADD R23, -R26, -1 ;  /* 0xbf8000001a177421 */ /* 0x008fce0000000100 */
[----:B------:R-:W1:Y:S01]  /*2b40*/  FCHK P0, R23, R27 ;  /* 0x0000001b17007302 */ /* 0x000e620000000000 */
[----:B0-----:R-:W-:-:S04]  /*2b50*/  FFMA R15, -R27, R0, 1 ;  /* 0x3f8000001b0f7423 */ /* 0x001fc80000000100 */
[----:B------:R-:W-:-:S04]  /*2b60*/  FFMA R0, R0, R15, R0 ;  /* 0x0000000f00007223 */ /* 0x000fc80000000000 */
[----:B------:R-:W-:-:S04]  /*2b70*/  FFMA R15, R23, R0, RZ ;  /* 0x00000000170f7223 */ /* 0x000fc800000000ff */
[----:B------:R-:W-:-:S04]  /*2b80*/  FFMA R18, -R27, R15, R23 ;  /* 0x0000000f1b127223 */ /* 0x000fc80000000117 */
[----:B------:R-:W-:Y:S01]  /*2b90*/  FFMA R15, R0, R18, R15 ;  /* 0x00000012000f7223 */ /* 0x000fe2000000000f */
[----:B-1----:R-:W-:Y:S06]  /*2ba0*/  @!P0 BRA `(.L_x_27) ;  /* 0x0000000000108947 */ /* 0x002fec0003800000 */
[----:B------:R-:W-:Y:S01]  /*2bb0*/  IMAD.MOV.U32 R20, RZ, RZ, R27 ;  /* 0x000000ffff147224 */ /* 0x000fe200078e001b */
[----:B------:R-:W-:-:S07]  /*2bc0*/  MOV R16, 0x2be0 ;  /* 0x00002be000107802 */ /* 0x000fce0000000f00 */
[----:B------:R-:W-:Y:S05]  /*2bd0*/  CALL.REL.NOINC `($__internal_1_$__cuda_sm3x_div_rn_noftz_f32_slowpath) ;  /* 0x0000009000987944 */ /* 0x000fea0003c00000 */
[----:B------:R-:W-:-:S07]  /*2be0*/  IMAD.MOV.U32 R15, RZ, RZ, R0 ;  /* 0x000000ffff0f7224 */ /* 0x000fce00078e0000 */
.L_x_27:
[----:B------:R-:W-:Y:S05]  /*2bf0*/  BSYNC.RECONVERGENT B2 ;  /* 0x0000000000027941 */ /* 0x000fea0003800200 */
.L_x_26:
[----:B------:R-:W-:Y:S01]  /*2c00*/  SHF.R.U32.HI R3, RZ, 0x2, R24 ;  /* 0x00000002ff037819 */ /* 0x000fe20000011618 */
[----:B------:R-:W-:Y:S01]  /*2c10*/  IMAD.SHL.U32 R16, R5, 0x10, RZ ;  /* 0x0000001005107824 */ /* 0x000fe200078e00ff */
[----:B------:R-:W0:Y:S01]  /*2c20*/  FCHK P0, R15, 1.4142135381698608398 ;  /* 0x3fb504f30f007902 */ /* 0x000e220000000000 */
[----:B------:R-:W-:Y:S01]  /*2c30*/  IMAD.MOV.U32 R18, RZ, RZ, 0x3f3504f3 ;  /* 0x3f3504f3ff127424 */ /* 0x000fe200078e00ff */
[----:B------:R-:W-:Y:S01]  /*2c40*/  LOP3.LUT R3, R3, R24, RZ, 0x3c, !PT ;  /* 0x0000001803037212 */ /* 0x000fe200078e3cff */
[----:B------:R-:W-:Y:S01]  /*2c50*/  IMAD.MOV.U32 R17, RZ, RZ, 0x3fb504f3 ;  /* 0x3fb504f3ff117424 */ /* 0x000fe200078e00ff */
[----:B------:R-:W-:Y:S01]  /*2c60*/  BSSY.RECONVERGENT B2, `(.L_x_28) ;  /* 0x0000014000027945 */ /* 0x000fe20003800200 */
[----:B------:R-:W-:Y:S02]  /*2c70*/  VIADD R8, R8, 0x587c5 ;  /* 0x000587c508087836 */ /* 0x000fe40000000000 */
[----:B------:R-:W-:Y:S02]  /*2c80*/  IMAD.SHL.U32 R0, R3, 0x2, RZ ;  /* 0x0000000203007824 */ /* 0x000fe400078e00ff */
[----:B------:R-:W-:Y:S01]  /*2c90*/  FFMA R17, R18, -R17, 1 ;  /* 0x3f80000012117423 */ /* 0x000fe20000000811 */
[----:B------:R-:W-:-:S02]  /*2ca0*/  IMAD.MOV.U32 R20, RZ, RZ, 0x2f800000 ;  /* 0x2f800000ff147424 */ /* 0x000fc400078e00ff */
[----:B------:R-:W-:Y:S01]  /*2cb0*/  LOP3.LUT R16, R3, R0, R16, 0x96, !PT ;  /* 0x0000000003107212 */ /* 0x000fe200078e9610 */
[----:B------:R-:W-:-:S03]  /*2cc0*/  FFMA R0, R17, R18, 0.70710676908493041992 ;  /* 0x3f3504f311007423 */ /* 0x000fc60000000012 */
[----:B------:R-:W-:Y:S01]  /*2cd0*/  LOP3.LUT R3, R16, R5, RZ, 0x3c, !PT ;  /* 0x0000000510037212 */ /* 0x000fe200078e3cff */
[----:B------:R-:W-:-:S04]  /*2ce0*/  FFMA R17, R0, R15, RZ ;  /* 0x0000000f00117223 */ /* 0x000fc800000000ff */
[----:B------:R-:W-:Y:S02]  /*2cf0*/  IMAD.IADD R16, R3, 0x1, R8 ;  /* 0x0000000103107824 */ /* 0x000fe400078e0208 */
[----:B------:R-:W-:-:S03]  /*2d00*/  FFMA R18, R17, -1.4142135381698608398, R15 ;  /* 0xbfb504f311127823 */ /* 0x000fc6000000000f */
[----:B------:R-:W-:Y:S01]  /*2d10*/  I2FP.F32.U32 R25, R16 ;  /* 0x0000001000197245 */ /* 0x000fe20000201000 */
[----:B------:R-:W-:-:S04]  /*2d20*/  FFMA R16, R0, R18, R17 ;  /* 0x0000001200107223 */ /* 0x000fc80000000011 */
[----:B------:R-:W-:Y:S01]  /*2d30*/  FFMA R25, R25, R20, 1.1641532182693481445e-10 ;  /* 0x2f00000019197423 */ /* 0x000fe20000000014 */
[----:B0-----:R-:W-:Y:S06]  /*2d40*/  @!P0 BRA `(.L_x_29) ;  /* 0x0000000000148947 */ /* 0x001fec0003800000 */
[----:B------:R-:W-:Y:S01]  /*2d50*/  IMAD.MOV.U32 R23, RZ, RZ, R15 ;  /* 0x000000ffff177224 */ /* 0x000fe200078e000f */
[----:B------:R-:W-:Y:S01]  /*2d60*/  MOV R16, 0x2d90 ;  /* 0x00002d9000107802 */ /* 0x000fe20000000f00 */
[----:B------:R-:W-:-:S07]  /*2d70*/  IMAD.MOV.U32 R20, RZ, RZ, 0x3fb504f3 ;  /* 0x3fb504f3ff147424 */ /* 0x000fce00078e00ff */
[----:B------:R-:W-:Y:S05]  /*2d80*/  CALL.REL.NOINC `($__internal_1_$__cuda_sm3x_div_rn_noftz_f32_slowpath) ;  /* 0x00000090002c7944 */ /* 0x000fea0003c00000 */
[----:B------:R-:W-:-:S07]  /*2d90*/  IMAD.MOV.U32 R16, RZ, RZ, R0 ;  /* 0x000000ffff107224 */ /* 0x000fce00078e0000 */
.L_x_29:
[----:B------:R-:W-:Y:S05]  /*2da0*/  BSYNC.RECONVERGENT B2 ;  /* 0x0000000000027941 */ /* 0x000fea0003800200 */
.L_x_28:
[C---:B------:R-:W-:Y:S01]  /*2db0*/  FMUL R15, R16.reuse, R16 ;  /* 0x00000010100f7220 */ /* 0x040fe20000400000 */
[----:B------:R-:W-:Y:S01]  /*2dc0*/  IMAD.MOV.U32 R0, RZ, RZ, 0x38eb4c3a ;  /* 0x38eb4c3aff007424 */ /* 0x000fe200078e00ff */
[C---:B------:R-:W-:Y:S01]  /*2dd0*/  FSETP.GE.AND P1, PT, |R16|.reuse, 1.0029599666595458984, PT ;  /* 0x3f8060fe1000780b */ /* 0x040fe20003f26200 */
[----:B------:R-:W-:Y:S01]  /*2de0*/  IMAD.MOV.U32 R18, RZ, RZ, 0x3aae005b ;  /* 0x3aae005bff127424 */ /* 0x000fe200078e00ff */
[----:B------:R-:W-:Y:S01]  /*2df0*/  BSSY.RECONVERGENT B2, `(.L_x_30) ;  /* 0x0000028000027945 */ /* 0x000fe20003800200 */
[----:B------:R-:W-:Y:S01]  /*2e00*/  IMAD.MOV.U32 R17, RZ, RZ, 0x3c09919f ;  /* 0x3c09919fff117424 */ /* 0x000fe200078e00ff */
[----:B------:R-:W-:Y:S01]  /*2e10*/  FSEL R15, |R16|, R15, P1 ;  /* 0x0000000f100f7208 */ /* 0x000fe20000800200 */
[----:B------:R-:W-:Y:S01]  /*2e20*/  IMAD.MOV.U32 R19, RZ, RZ, 0x3d24d99a ;  /* 0x3d24d99aff137424 */ /* 0x000fe200078e00ff */
[----:B------:R-:W-:Y:S01]  /*2e30*/  FSEL R0, R0, 8.4834944573231041431e-05, P1 ;  /* 0x38b1e96a00007808 */ /* 0x000fe20000800000 */
[----:B------:R-:W-:Y:S01]  /*2e40*/  IMAD.MOV.U32 R20, RZ, RZ, 0x3f69b4f9 ;  /* 0x3f69b4f9ff147424 */ /* 0x000fe200078e00ff */
[----:B------:R-:W-:-:S02]  /*2e50*/  FSEL R18, -R18, -0.00082130916416645050049, P1 ;  /* 0xba574d2012127808 */ /* 0x000fc40000800100 */
[----:B------:R-:W-:Y:S02]  /*2e60*/  FSEL R17, R17, 0.0052134888246655464172, P1 ;  /* 0x3baad5ea11117808 */ /* 0x000fe40000800000 */
[----:B------:R-:W-:Y:S01]  /*2e70*/  FSEL R19, -R19, -0.026868773624300956726, P1 ;  /* 0xbcdc1be713137808 */ /* 0x000fe20000800100 */
[----:B------:R-:W-:Y:S01]  /*2e80*/  FFMA R0, R15, R0, R18 ;  /* 0x000000000f007223 */ /* 0x000fe20000000012 */
[----:B------:R-:W-:-:S03]  /*2e90*/  IMAD.MOV.U32 R18, RZ, RZ, 0x3e235519 ;  /* 0x3e235519ff127424 */ /* 0x000fc600078e00ff */
[C---:B------:R-:W-:Y:S02]  /*2ea0*/  FFMA R0, R15.reuse, R0, R17 ;  /* 0x000000000f007223 */ /* 0x040fe40000000011 */
[----:B------:R-:W-:Y:S01]  /*2eb0*/  FSEL R17, R18, 0.11284004896879196167, P1 ;  /* 0x3de718af12117808 */ /* 0x000fe20000800000 */
[----:B------:R-:W-:Y:S02]  /*2ec0*/  IMAD.MOV.U32 R18, RZ, RZ, 0x3f210a14 ;  /* 0x3f210a14ff127424 */ /* 0x000fe400078e00ff */
[C---:B------:R-:W-:Y:S01]  /*2ed0*/  FFMA R0, R15.reuse, R0, R19 ;  /* 0x000000000f007223 */ /* 0x040fe20000000013 */
[----:B------:R-:W-:Y:S01]  /*2ee0*/  FSEL R19, R20, -0.37612664699554443359, P1 ;  /* 0xbec093ac14137808 */ /* 0x000fe20000800000 */
[----:B------:R-:W-:Y:S02]  /*2ef0*/  FADD R20, -R26, 1 ;  /* 0x3f8000001a147421 */ /* 0x000fe40000000100 */
[C---:B------:R-:W-:Y:S01]  /*2f00*/  FFMA R0, R15.reuse, R0, R17 ;  /* 0x000000000f007223 */ /* 0x040fe20000000011 */
[----:B------:R-:W-:Y:S01]  /*2f10*/  FSEL R17, R18, 0.12837915122509002686, P1 ;  /* 0x3e0375d312117808 */ /* 0x000fe20000800000 */
[----:B------:R-:W-:Y:S02]  /*2f20*/  FCHK P0, R20, R27 ;  /* 0x0000001b14007302 */ /* 0x000fe40000000000 */
[C---:B------:R-:W-:Y:S01]  /*2f30*/  FFMA R0, R15.reuse, R0, R19 ;  /* 0x000000000f007223 */ /* 0x040fe20000000013 */
[----:B------:R-:W-:-:S03]  /*2f40*/  FSEL R19, -R15, R16, P1 ;  /* 0x000000100f137208 */ /* 0x000fc60000800100 */
[----:B------:R-:W-:Y:S02]  /*2f50*/  FFMA R0, R15, R0, R17 ;  /* 0x000000000f007223 */ /* 0x000fe40000000011 */
[----:B------:R-:W0:Y:S02]  /*2f60*/  MUFU.RCP R18, R27 ;  /* 0x0000001b00127308 */ /* 0x000e240000001000 */
[----:B------:R-:W-:-:S06]  /*2f70*/  FFMA R19, R0, R19, R19 ;  /* 0x0000001300137223 */ /* 0x000fcc0000000013 */
[----:B------:R-:W1:Y:S01]  /*2f80*/  @P1 MUFU.EX2 R15, R19 ;  /* 0x00000013000f1308 */ /* 0x000e620000000800 */
[----:B0-----:R-:W-:-:S04]  /*2f90*/  FFMA R17, -R27, R18, 1 ;  /* 0x3f8000001b117423 */ /* 0x001fc80000000112 */
[----:B------:R-:W-:Y:S01]  /*2fa0*/  FFMA R0, R18, R17, R18 ;  /* 0x0000001112007223 */ /* 0x000fe20000000012 */
[----:B-1----:R-:W-:-:S03]  /*2fb0*/  @P1 FADD R15, -R15, 1 ;  /* 0x3f8000000f0f1421 */ /* 0x002fc60000000100 */
[----:B------:R-:W-:Y:S02]  /*2fc0*/  FFMA R17, R0, R20, RZ ;  /* 0x0000001400117223 */ /* 0x000fe400000000ff */
[----:B------:R-:W-:Y:S02]  /*2fd0*/  @P1 LOP3.LUT R19, R15, 0x80000000, R16, 0xb8, !PT ;  /* 0x800000000f131812 */ /* 0x000fe400078eb810 */
[----:B------:R-:W-:-:S04]  /*2fe0*/  FFMA R18, -R27, R17, R20 ;  /* 0x000000111b127223 */ /* 0x000fc80000000114 */
[----:B------:R-:W-:Y:S01]  /*2ff0*/  FFMA R23, R0, R18, R17 ;  /* 0x0000001200177223 */ /* 0x000fe20000000011 */
[----:B------:R-:W-:Y:S01]  /*3000*/  FADD R24, R19, 1 ;  /* 0x3f80000013187421 */ /* 0x000fe20000000000 */
[----:B------:R-:W-:Y:S06]  /*3010*/  @!P0 BRA `(.L_x_31) ;  /* 0x0000000000148947 */ /* 0x000fec0003800000 */
[----:B------:R-:W-:Y:S01]  /*3020*/  IMAD.MOV.U32 R23, RZ, RZ, R20 ;  /* 0x000000ffff177224 */ /* 0x000fe200078e0014 */
[----:B------:R-:W-:Y:S01]  /*3030*/  MOV R16, 0x3060 ;  /* 0x0000306000107802 */ /* 0x000fe20000000f00 */
[----:B------:R-:W-:-:S07]  /*3040*/  IMAD.MOV.U32 R20, RZ, RZ, R27 ;  /* 0x000000ffff147224 */ /* 0x000fce00078e001b */
[----:B------:R-:W-:Y:S05]  /*3050*/  CALL.REL.NOINC `($__internal_1_$__cuda_sm3x_div_rn_noftz_f32_slowpath) ;  /* 0x0000008c00787944 */ /* 0x000fea0003c00000 */
[----:B------:R-:W-:-:S07]  /*3060*/  IMAD.MOV.U32 R23, RZ, RZ, R0 ;  /* 0x000000ffff177224 */ /* 0x000fce00078e0000 */
.L_x_31:
[----:B------:R-:W-:Y:S05]  /*3070*/  BSYNC.RECONVERGENT B2 ;  /* 0x0000000000027941 */ /* 0x000fea0003800200 */
.L_x_30:
[----:B------:R-:W-:Y:S01]  /*3080*/  IMAD.MOV.U32 R0, RZ, RZ, 0x3f3504f3 ;  /* 0x3f3504f3ff007424 */ /* 0x000fe200078e00ff */
[----:B------:R-:W0:Y:S01]  /*3090*/  FCHK P0, R23, 1.4142135381698608398 ;  /* 0x3fb504f317007902 */ /* 0x000e220000000000 */
[----:B------:R-:W-:Y:S01]  /*30a0*/  IMAD.MOV.U32 R15, RZ, RZ, 0x3fb504f3 ;  /* 0x3fb504f3ff0f7424 */ /* 0x000fe200078e00ff */
[----:B------:R-:W-:Y:S03]  /*30b0*/  BSSY.RECONVERGENT B2, `(.L_x_32) ;  /* 0x000000a000027945 */ /* 0x000fe60003800200 */
[----:B------:R-:W-:-:S04]  /*30c0*/  FFMA R15, R0, -R15, 1 ;  /* 0x3f800000000f7423 */ /* 0x000fc8000000080f */
[----:B------:R-:W-:-:S04]  /*30d0*/  FFMA R0, R15, R0, 0.70710676908493041992 ;  /* 0x3f3504f30f007423 */ /* 0x000fc80000000000 */
[----:B------:R-:W-:-:S04]  /*30e0*/  FFMA R16, R0, R23, RZ ;  /* 0x0000001700107223 */ /* 0x000fc800000000ff */
[----:B------:R-:W-:-:S04]  /*30f0*/  FFMA R15, R16, -1.4142135381698608398, R23 ;  /* 0xbfb504f3100f7823 */ /* 0x000fc80000000017 */
[----:B------:R-:W-:Y:S01]  /*3100*/  FFMA R0, R0, R15, R16 ;  /* 0x0000000f00007223 */ /* 0x000fe20000000010 */
[----:B0-----:R-:W-:Y:S06]  /*3110*/  @!P0 BRA `(.L_x_33) ;  /* 0x00000000000c8947 */ /* 0x001fec0003800000 */
[----:B------:R-:W-:Y:S01]  /*3120*/  IMAD.MOV.U32 R20, RZ, RZ, 0x3fb504f3 ;  /* 0x3fb504f3ff147424 */ /* 0x000fe200078e00ff */
[----:B------:R-:W-:-:S07]  /*3130*/  MOV R16, 0x3150 ;  /* 0x0000315000107802 */ /* 0x000fce0000000f00 */
[----:B------:R-:W-:Y:S05]  /*3140*/  CALL.REL.NOINC `($__internal_1_$__cuda_sm3x_div_rn_noftz_f32_slowpath) ;  /* 0x0000008c003c7944 */ /* 0x000fea0003c00000 */
.L_x_33:
[----:B------:R-:W-:Y:S05]  /*3150*/  BSYNC.RECONVERGENT B2 ;  /* 0x0000000000027941 */ /* 0x000fea0003800200 */
.L_x_32:
[C---:B------:R-:W-:Y:S01]  /*3160*/  FMUL R15, R0.reuse, R0 ;  /* 0x00000000000f7220 */ /* 0x040fe20000400000 */
[----:B------:R-:W-:Y:S01]  /*3170*/  IMAD.MOV.U32 R16, RZ, RZ, 0x38eb4c3a ;  /* 0x38eb4c3aff107424 */ /* 0x000fe200078e00ff */
[----:B------:R-:W-:Y:S01]  /*3180*/  FSETP.GE.AND P0, PT, |R0|, 1.0029599666595458984, PT ;  /* 0x3f8060fe0000780b */ /* 0x000fe20003f06200 */
[----:B------:R-:W-:Y:S02]  /*3190*/  IMAD.MOV.U32 R18, RZ, RZ, 0x3aae005b ;  /* 0x3aae005bff127424 */ /* 0x000fe400078e00ff */
[----:B------:R-:W-:Y:S01]  /*31a0*/  FMUL R24, R24, 0.5 ;  /* 0x3f00000018187820 */ /* 0x000fe20000400000 */
[----:B------:R-:W-:Y:S01]  /*31b0*/  IMAD.MOV.U32 R17, RZ, RZ, 0x3c09919f ;  /* 0x3c09919fff117424 */ /* 0x000fe200078e00ff */
[----:B------:R-:W-:Y:S01]  /*31c0*/  FSEL R15, |R0|, R15, P0 ;  /* 0x0000000f000f7208 */ /* 0x000fe20000000200 */
[----:B------:R-:W-:Y:S01]  /*31d0*/  IMAD.MOV.U32 R19, RZ, RZ, 0x3d24d99a ;  /* 0x3d24d99aff137424 */ /* 0x000fe200078e00ff */
[----:B------:R-:W-:Y:S01]  /*31e0*/  FSEL R16, R16, 8.4834944573231041431e-05, P0 ;  /* 0x38b1e96a10107808 */ /* 0x000fe20000000000 */
[----:B------:R-:W-:Y:S01]  /*31f0*/  IMAD.MOV.U32 R20, RZ, RZ, 0x3f69b4f9 ;  /* 0x3f69b4f9ff147424 */ /* 0x000fe200078e00ff */
[----:B------:R-:W-:Y:S01]  /*3200*/  FSEL R18, -R18, -0.00082130916416645050049, P0 ;  /* 0xba574d2012127808 */ /* 0x000fe20000000100 */
[----:B------:R-:W-:Y:S01]  /*3210*/  BSSY.RECONVERGENT B2, `(.L_x_34) ;  /* 0x0000033000027945 */ /* 0x000fe20003800200 */
[----:B------:R-:W-:-:S02]  /*3220*/  FSEL R17, R17, 0.0052134888246655464172, P0 ;  /* 0x3baad5ea11117808 */ /* 0x000fc40000000000 */
[----:B------:R-:W-:Y:S01]  /*3230*/  FSEL R19, -R19, -0.026868773624300956726, P0 ;  /* 0xbcdc1be713137808 */ /* 0x000fe20000000100 */
[----:B------:R-:W-:Y:S01]  /*3240*/  FFMA R16, R15, R16, R18 ;  /* 0x000000100f107223 */ /* 0x000fe20000000012 */
[----:B------:R-:W-:-:S03]  /*3250*/  IMAD.MOV.U32 R18, RZ, RZ, 0x3e235519 ;  /* 0x3e235519ff127424 */ /* 0x000fc600078e00ff */
[C---:B------:R-:W-:Y:S02]  /*3260*/  FFMA R16, R15.reuse, R16, R17 ;  /* 0x000000100f107223 */ /* 0x040fe40000000011 */
[----:B------:R-:W-:Y:S01]  /*3270*/  FSEL R17, R18, 0.11284004896879196167, P0 ;  /* 0x3de718af12117808 */ /* 0x000fe20000000000 */
[----:B------:R-:W-:Y:S02]  /*3280*/  IMAD.MOV.U32 R18, RZ, RZ, 0x3f210a14 ;  /* 0x3f210a14ff127424 */ /* 0x000fe400078e00ff */
[----:B------:R-:W-:Y:S01]  /*3290*/  FFMA R16, R15, R16, R19 ;  /* 0x000000100f107223 */ /* 0x000fe20000000013 */
[----:B------:R-:W-:-:S03]  /*32a0*/  FSEL R19, R20, -0.37612664699554443359, P0 ;  /* 0xbec093ac14137808 */ /* 0x000fc60000000000 */
[----:B------:R-:W-:Y:S01]  /*32b0*/  FFMA R16, R15, R16, R17 ;  /* 0x000000100f107223 */ /* 0x000fe20000000011 */
[----:B------:R-:W-:-:S03]  /*32c0*/  FSEL R17, R18, 0.12837915122509002686, P0 ;  /* 0x3e0375d312117808 */ /* 0x000fc60000000000 */
[C---:B------:R-:W-:Y:S01]  /*32d0*/  FFMA R16, R15.reuse, R16, R19 ;  /* 0x000000100f107223 */ /* 0x040fe20000000013 */
[----:B------:R-:W-:-:S03]  /*32e0*/  FSEL R19, -R15, R0, P0 ;  /* 0x000000000f137208 */ /* 0x000fc60000000100 */
[----:B------:R-:W-:Y:S01]  /*32f0*/  FFMA R16, R15, R16, R17 ;  /* 0x000000100f107223 */ /* 0x000fe20000000011 */
[----:B------:R-:W-:-:S03]  /*3300*/  IMAD.MOV.U32 R17, RZ, RZ, 0x40000000 ;  /* 0x40000000ff117424 */ /* 0x000fc600078e00ff */
[----:B------:R-:W-:-:S04]  /*3310*/  FFMA R16, R16, R19, R19 ;  /* 0x0000001310107223 */ /* 0x000fc80000000013 */
[----:B------:R-:W0:Y:S02]  /*3320*/  @P0 MUFU.EX2 R15, R16 ;  /* 0x00000010000f0308 */ /* 0x000e240000000800 */
[----:B0-----:R-:W-:-:S05]  /*3330*/  @P0 FADD R15, -R15, 1 ;  /* 0x3f8000000f0f0421 */ /* 0x001fca0000000100 */
[----:B------:R-:W-:-:S05]  /*3340*/  @P0 LOP3.LUT R16, R15, 0x80000000, R0, 0xb8, !PT ;  /* 0x800000000f100812 */ /* 0x000fca00078eb800 */
[----:B------:R-:W-:Y:S01]  /*3350*/  FADD R15, R16, 1 ;  /* 0x3f800000100f7421 */ /* 0x000fe20000000000 */
[----:B------:R-:W-:-:S03]  /*3360*/  IMAD.MOV.U32 R16, RZ, RZ, 0x2f8a6370 ;  /* 0x2f8a6370ff107424 */ /* 0x000fc600078e00ff */
[----:B------:R-:W-:-:S04]  /*3370*/  FFMA R15, R15, 0.5, -R24 ;  /* 0x3f0000000f0f7823 */ /* 0x000fc80000000818 */
[----:B------:R-:W-:-:S04]  /*3380*/  FFMA R0, R25, R15, R24 ;  /* 0x0000000f19007223 */ /* 0x000fc80000000018 */
[----:B------:R-:W-:-:S04]  /*3390*/  FFMA R0, R0, R17, -1 ;  /* 0xbf80000000007423 */ /* 0x000fc80000000011 */
[----:B------:R-:W-:-:S06]  /*33a0*/  FFMA R15, R0, -R0, 1 ;  /* 0x3f800000000f7423 */ /* 0x000fcc0000000800 */
[----:B------:R-:W0:Y:S02]  /*33b0*/  MUFU.LG2 R15, R15 ;  /* 0x0000000f000f7308 */ /* 0x000e240000000c00 */
[C---:B0-----:R-:W-:Y:S01]  /*33c0*/  FFMA R16, R15.reuse, R16, 9.4274286155382469587e-09 ;  /* 0x3221f6450f107423 */ /* 0x041fe20000000010 */
[----:B------:R-:W-:-:S03]  /*33d0*/  FSETP.GEU.AND P0, PT, R15, -8.1999998092651367188, PT ;  /* 0xc10333330f00780b */ /* 0x000fc60003f0e000 */
[----:B------:R-:W-:-:S04]  /*33e0*/  FFMA R16, -R15, R16, -1.2054752573931182269e-07 ;  /* 0xb4016fda0f107423 */ /* 0x000fc80000000110 */
[----:B------:R-:W-:-:S04]  /*33f0*/  FFMA R16, -R15, R16, 2.1697005081477982458e-07 ;  /* 0x3468f8460f107423 */ /* 0x000fc80000000110 */
[----:B------:R-:W-:-:S04]  /*3400*/  FFMA R16, -R15, R16, 8.0621484812581911683e-06 ;  /* 0x370742aa0f107423 */ /* 0x000fc80000000110 */
[----:B------:R-:W-:-:S04]  /*3410*/  FFMA R16, -R15, R16, -3.1675492209615185857e-05 ;  /* 0xb804db4d0f107423 */ /* 0x000fc80000000110 */
[----:B------:R-:W-:-:S04]  /*3420*/  FFMA R16, -R15, R16, -0.00077436311403289437294 ;  /* 0xba4afea10f107423 */ /* 0x000fc80000000110 */
[----:B------:R-:W-:-:S04]  /*3430*/  FFMA R16, -R15, R16, 0.0055465879850089550018 ;  /* 0x3bb5c0270f107423 */ /* 0x000fc80000000110 */
[----:B------:R-:W-:-:S04]  /*3440*/  FFMA R16, -R15, R16, 0.16082023084163665771 ;  /* 0x3e24ae0f0f107423 */ /* 0x000fc80000000110 */
[----:B------:R-:W-:-:S04]  /*3450*/  FFMA R17, -R15, R16, 0.88622689247131347656 ;  /* 0x3f62dfc40f117423 */ /* 0x000fc80000000110 */
[----:B------:R-:W-:Y:S01]  /*3460*/  FMUL R19, R0, R17 ;  /* 0x0000001100137220 */ /* 0x000fe20000400000 */
[----:B------:R-:W-:Y:S06]  /*3470*/  @P0 BRA `(.L_x_35) ;  /* 0x0000000000300947 */ /* 0x000fec0003800000 */
[----:B------:R-:W0:Y:S01]  /*3480*/  MUFU.RSQ R16, -R15 ;  /* 0x8000000f00107308 */ /* 0x000e220000001400 */
[----:B------:R-:W-:Y:S01]  /*3490*/  IMAD.MOV.U32 R17, RZ, RZ, 0x3f1704a1 ;  /* 0x3f1704a1ff117424 */ /* 0x000fe200078e00ff */
[----:B------:R-:W-:-:S03]  /*34a0*/  FSETP.NEU.AND P0, PT, R15, -INF , PT ;  /* 0xff8000000f00780b */ /* 0x000fc60003f0d000 */
[----:B0-----:R-:W-:Y:S01]  /*34b0*/  FFMA R17, R16, -R17, -0.66300421953201293945 ;  /* 0xbf29baa510117423 */ /* 0x001fe20000000811 */
[----:B------:R-:W-:-:S03]  /*34c0*/  FMUL R18, R15, -R16 ;  /* 0x800000100f127220 */ /* 0x000fc60000400000 */
[----:B------:R-:W-:-:S04]  /*34d0*/  FFMA R17, R16, R17, 1.5970110893249511719 ;  /* 0x3fcc6adc10117423 */ /* 0x000fc80000000011 */
[----:B------:R-:W-:-:S04]  /*34e0*/  FFMA R17, R16, R17, -0.67521554231643676758 ;  /* 0xbf2cdaed10117423 */ /* 0x000fc80000000011 */
[----:B------:R-:W-:-:S04]  /*34f0*/  FFMA R17, R16, R17, -0.095224790275096893311 ;  /* 0xbdc3053710117423 */ /* 0x000fc80000000011 */
[----:B------:R-:W-:-:S04]  /*3500*/  FFMA R17, R16, R17, 0.83535343408584594727 ;  /* 0x3f55d9b910117423 */ /* 0x000fc80000000011 */
[----:B------:R-:W-:-:S05]  /*3510*/  FMUL R17, R17, R18 ;  /* 0x0000001211117220 */ /* 0x000fca0000400000 */
[----:B------:R-:W-:-:S04]  /*3520*/  FSEL R17, R17, +INF , P0 ;  /* 0x7f80000011117808 */ /* 0x000fc80000000000 */
[----:B------:R-:W-:-:S07]  /*3530*/  LOP3.LUT R19, R17, 0x80000000, R0, 0xb8, !PT ;  /* 0x8000000011137812 */ /* 0x000fce00078eb800 */
.L_x_35:
[----:B------:R-:W-:Y:S05]  /*3540*/  BSYNC.RECONVERGENT B2 ;  /* 0x0000000000027941 */ /* 0x000fea0003800200 */
.L_x_34:
[----:B------:R-:W0:Y:S01]  /*3550*/  LDCU.64 UR4, c[0x0][0x3b0] ;  /* 0x00007600ff0477ac */ /* 0x000e220008000a00 */
[----:B------:R-:W-:Y:S01]  /*3560*/  IADD3 R0, P0, PT, R2, R13, RZ ;  /* 0x0000000d02007210 */ /* 0x000fe20007f1e0ff */
[----:B------:R-:W-:Y:S01]  /*3570*/  FMUL R27, R27, 1.4142135381698608398 ;  /* 0x3fb504f31b1b7820 */ /* 0x000fe20000400000 */
[----:B------:R-:W-:Y:S02]  /*3580*/  VIADD R13, R13, 0x1 ;  /* 0x000000010d0d7836 */ /* 0x000fe40000000000 */
[----:B------:R-:W-:Y:S02]  /*3590*/  IMAD.MOV.U32 R24, RZ, RZ, R6 ;  /* 0x000000ffff187224 */ /* 0x000fe400078e0006 */
[----:B------:R-:W-:Y:S01]  /*35a0*/  FFMA R19, R27, R19, R26 ;  /* 0x000000131b137223 */ /* 0x000fe2000000001a */
[----:B------:R-:W-:Y:S01]  /*35b0*/  IMAD.X R15, RZ, RZ, R11, P0 ;  /* 0x000000ffff0f7224 */ /* 0x000fe200000e060b */
[C---:B0-----:R-:W-:Y:S01]  /*35c0*/  LEA R16, P0, R0.reuse, UR4, 0x2 ;  /* 0x0000000400107c11 */ /* 0x041fe2000f8010ff */
[----:B------:R-:W0:Y:S03]  /*35d0*/  LDCU UR4, c[0x0][0x390] ;  /* 0x00007200ff0477ac */ /* 0x000e260008000800 */
[----:B------:R-:W-:-:S05]  /*35e0*/  LEA.HI.X R17, R0, UR5, R15, 0x2, P0 ;  /* 0x0000000500117c11 */ /* 0x000fca00080f140f */
[----:B------:R1:W-:Y:S01]  /*35f0*/  STG.E desc[UR8][R16.64], R19 ;  /* 0x0000001310007986 */ /* 0x0003e2000c101908 */
[----:B0-----:R-:W-:-:S13]  /*3600*/  ISETP.NE.AND P0, PT, R13, UR4, PT ;  /* 0x000000040d007c0c */ /* 0x001fda000bf05270 */
[----:B-1----:R-:W-:Y:S05]  /*3610*/  @P0 BRA `(.L_x_36) ;  /* 0xfffffff400000947 */ /* 0x002fea000383ffff */
[----:B------:R-:W0:Y:S01]  /*3620*/  LDCU UR4, c[0x0][0x360] ;  /* 0x00006c00ff0477ac */ /* 0x000e220008000800 */
[----:B------:R-:W0:Y:S01]  /*3630*/  LDC R0, c[0x0][0x370] ;  /* 0x0000dc00ff007b82 */ /* 0x000e220000000800 */
[----:B------:R-:W-:Y:S01]  /*3640*/  IMAD.MOV.U32 R10, RZ, RZ, R7 ;  /* 0x000000ffff0a7224 */ /* 0x000fe200078e0007 */
[----:B------:R1:W-:Y:S01]  /*3650*/  STL [R1+0x4], R6 ;  /* 0x0000040601007387 */ /* 0x0003e20000100800 */
[----:B------:R-:W2:Y:S01]  /*3660*/  LDCU UR5, c[0x0][0x388] ;  /* 0x00007100ff0577ac */ /* 0x000ea20008000800 */
[----:B------:R-:W-:Y:S02]  /*3670*/  IMAD.MOV.U32 R11, RZ, RZ, R4 ;  /* 0x000000ffff0b7224 */ /* 0x000fe400078e0004 */
[----:B------:R-:W-:-:S03]  /*3680*/  IMAD.MOV.U32 R2, RZ, RZ, R5 ;  /* 0x000000ffff027224 */ /* 0x000fc600078e0005 */
[----:B------:R1:W-:Y:S04]  /*3690*/  STL.64 [R1+0x8], R10 ;  /* 0x0000080a01007387 */ /* 0x0003e80000100a00 */
[----:B------:R1:W-:Y:S01]  /*36a0*/  STL.64 [R1+0x10], R2 ;  /* 0x0000100201007387 */ /* 0x0003e20000100a00 */
[----:B0-----:R-:W-:-:S05]  /*36b0*/  IMAD R9, R0, UR4, R9 ;  /* 0x0000000400097c24 */ /* 0x001fca000f8e0209 */
[----:B--2---:R-:W-:-:S13]  /*36c0*/  ISETP.GE.AND P0, PT, R9, UR5, PT ;  /* 0x0000000509007c0c */ /* 0x004fda000bf06270 */
[----:B-1----:R-:W-:Y:S05]  /*36d0*/  @!P0 BRA `(.L_x_37) ;  /* 0xffffffc800888947 */ /* 0x002fea000383ffff */
[----:B------:R-:W-:Y:S05]  /*36e0*/  BSYNC.RECONVERGENT B1 ;  /* 0x0000000000017941 */ /* 0x000fea0003800200 */
.L_x_12:
[----:B------:R-:W-:Y:S05]  /*36f0*/  BRA `(.L_x_38) ;  /* 0x0000005000147947 */ /* 0x000fea0003800000 */
.L_x_11:
[----:B------:R-:W0:Y:S02]  /*3700*/  LDCU UR4, c[0x0][0x394] ;  /* 0x00007280ff0477ac */ /* 0x000e240008000800 */
[----:B0-----:R-:W-:-:S09]  /*3710*/  UISETP.GE.AND UP0, UPT, UR4, 0x1, UPT ;  /* 0x000000010400788c */ /* 0x001fd2000bf06270 */
[----:B------:R-:W-:Y:S05]  /*3720*/  BRA.U !UP0, `(.L_x_39) ;  /* 0x0000002908047547 */ /* 0x000fea000b800000 */
[----:B------:R-:W-:Y:S01]  /*3730*/  BSSY.RECONVERGENT B1, `(.L_x_40) ;  /* 0x000027e000017945 */ /* 0x000fe20003800200 */
[----:B------:R-:W-:-:S07]  /*3740*/  IMAD.MOV.U32 R0, RZ, RZ, R14 ;  /* 0x000000ffff007224 */ /* 0x000fce00078e000e */
.L_x_52:
        /* <DEDUP_REMOVED lines=25> */
.L_x_51:
        /* <DEDUP_REMOVED lines=11> */
.L_x_46:
[----:B------:R-:W-:-:S06]  /*3990*/  IMAD R17, R18, 0x4, R1 ;  /* 0x0000000412117824 */ /* 0x000fcc00078e0201 */
[----:B------:R-:W5:Y:S01]  /*39a0*/  LDL R17, [R17+0x4] ;  /* 0x0000040011117983 */ /* 0x000f620000100800 */
[----:B------:R-:W-:Y:S01]  /*39b0*/  IMAD.SHL.U32 R19, R18, 0x20, RZ ;  /* 0x0000002012137824 */ /* 0x000fe200078e00ff */
[----:B------:R-:W-:-:S06]  /*39c0*/  UMOV UR4, URZ ;  /* 0x000000ff00047c82 */ /* 0x000fcc0008000000 */
.L_x_45:
        /* <DEDUP_REMOVED lines=190> */
.L_x_48:
[----:B------:R-:W-:-:S06]  /*45b0*/  IMAD R17, R18, 0x4, R1 ;  /* 0x0000000412117824 */ /* 0x000fcc00078e0201 */
[----:B------:R-:W5:Y:S01]  /*45c0*/  LDL R17, [R17+0x4] ;  /* 0x0000040011117983 */ /* 0x000f620000100800 */
[----:B------:R-:W-:Y:S01]  /*45d0*/  IMAD.SHL.U32 R19, R18, 0x20, RZ ;  /* 0x0000002012137824 */ /* 0x000fe200078e00ff */
[----:B------:R-:W-:-:S06]  /*45e0*/  UMOV UR4, URZ ;  /* 0x000000ff00047c82 */ /* 0x000fcc0008000000 */
.L_x_47:
        /* <DEDUP_REMOVED lines=190> */
.L_x_50:
[----:B------:R-:W-:-:S06]  /*51d0*/  IMAD R17, R18, 0x4, R1 ;  /* 0x0000000412117824 */ /* 0x000fcc00078e0201 */
[----:B------:R-:W5:Y:S01]  /*51e0*/  LDL R17, [R17+0x4] ;  /* 0x0000040011117983 */ /* 0x000f620000100800 */
[----:B------:R-:W-:Y:S01]  /*51f0*/  IMAD.SHL.U32 R19, R18, 0x20, RZ ;  /* 0x0000002012137824 */ /* 0x000fe200078e00ff */
[----:B------:R-:W-:-:S06]  /*5200*/  UMOV UR4, URZ ;  /* 0x000000ff00047c82 */ /* 0x000fcc0008000000 */
.L_x_49:
        /* <DEDUP_REMOVED lines=179> */
.L_x_44:
[----:B------:R-:W-:Y:S05]  /*5d40*/  BSYNC.RECONVERGENT B3 ;  /* 0x0000000000037941 */ /* 0x000fea0003800200 */
.L_x_43:
[----:B------:R-:W-:Y:S01]  /*5d50*/  ISETP.GT.U32.AND P0, PT, R15, 0x3, PT ;  /* 0x000000030f00780c */ /* 0x000fe20003f04070 */
[----:B------:R-:W-:Y:S01]  /*5d60*/  VIADD R7, R7, 0x1 ;  /* 0x0000000107077836 */ /* 0x000fe20000000000 */
[--C-:B------:R-:W-:Y:S02]  /*5d70*/  SHF.R.U64 R15, R15, 0x2, R16.reuse ;  /* 0x000000020f0f7819 */ /* 0x100fe40000001210 */
[----:B------:R-:W-:Y:S02]  /*5d80*/  ISETP.GT.U32.AND.EX P0, PT, R16, RZ, PT, P0 ;  /* 0x000000ff1000720c */ /* 0x000fe40003f04100 */
[----:B------:R-:W-:-:S11]  /*5d90*/  SHF.R.U32.HI R16, RZ, 0x2, R16 ;  /* 0x00000002ff107819 */ /* 0x000fd60000011610 */
[----:B------:R-:W-:Y:S05]  /*5da0*/  @P0 BRA `(.L_x_51) ;  /* 0xffffffd800cc0947 */ /* 0x000fea000383ffff */
.L_x_42:
[----:B------:R-:W-:Y:S05]  /*5db0*/  BSYNC.RECONVERGENT B2 ;  /* 0x0000000000027941 */ /* 0x000fea0003800200 */
.L_x_41:
[----:B------:R-:W4:Y:S01]  /*5dc0*/  LDCU UR4, c[0x0][0x360] ;  /* 0x00006c00ff0477ac */ /* 0x000f220008000800 */
[----:B------:R-:W-:Y:S01]  /*5dd0*/  SHF.R.U32.HI R7, RZ, 0x2, R6 ;  /* 0x00000002ff077819 */ /* 0x000fe20000011606 */
[----:B------:R-:W4:Y:S01]  /*5de0*/  LDC R11, c[0x0][0x370] ;  /* 0x0000dc00ff0b7b82 */ /* 0x000f220000000800 */
[----:B------:R4:W-:Y:S01]  /*5df0*/  STL [R1+0x4], R4 ;  /* 0x0000040401007387 */ /* 0x0009e20000100800 */
[----:B------:R-:W5:Y:S01]  /*5e00*/  LDCU UR5, c[0x0][0x388] ;  /* 0x00007100ff0577ac */ /* 0x000f620008000800 */
[----:B------:R-:W-:Y:S01]  /*5e10*/  LOP3.LUT R7, R7, R6, RZ, 0x3c, !PT ;  /* 0x0000000607077212 */ /* 0x000fe200078e3cff */
[----:B0123--:R-:W-:Y:S01]  /*5e20*/  IMAD.SHL.U32 R6, R3, 0x10, RZ ;  /* 0x0000001003067824 */ /* 0x00ffe200078e00ff */
[----:B------:R0:W-:Y:S03]  /*5e30*/  STL.64 [R1+0x18], RZ ;  /* 0x000018ff01007387 */ /* 0x0001e60000100a00 */
[C---:B------:R-:W-:Y:S01]  /*5e40*/  IMAD.SHL.U32 R8, R7.reuse, 0x2, RZ ;  /* 0x0000000207087824 */ /* 0x040fe200078e00ff */
[----:B------:R0:W-:Y:S04]  /*5e50*/  STL [R1+0x20], RZ ;  /* 0x000020ff01007387 */ /* 0x0001e80000100800 */
[----:B------:R-:W-:Y:S01]  /*5e60*/  LOP3.LUT R8, R7, R8, R6, 0x96, !PT ;  /* 0x0000000807087212 */ /* 0x000fe200078e9606 */
[----:B------:R-:W-:Y:S01]  /*5e70*/  IMAD.MOV.U32 R6, RZ, RZ, R5 ;  /* 0x000000ffff067224 */ /* 0x000fe200078e0005 */
[----:B------:R0:W-:Y:S01]  /*5e80*/  STL.64 [R1+0x28], RZ ;  /* 0x000028ff01007387 */ /* 0x0001e20000100a00 */
[----:B------:R-:W-:Y:S01]  /*5e90*/  IMAD.MOV.U32 R7, RZ, RZ, R2 ;  /* 0x000000ffff077224 */ /* 0x000fe200078e0002 */
[----:B------:R-:W-:Y:S01]  /*5ea0*/  LOP3.LUT R9, R8, R3, RZ, 0x3c, !PT ;  /* 0x0000000308097212 */ /* 0x000fe200078e3cff */
[----:B------:R-:W-:-:S03]  /*5eb0*/  IMAD.MOV.U32 R8, RZ, RZ, R3 ;  /* 0x000000ffff087224 */ /* 0x000fc600078e0003 */
[----:B------:R0:W-:Y:S01]  /*5ec0*/  STL.64 [R1+0x8], R6 ;  /* 0x0000080601007387 */ /* 0x0001e20000100a00 */
[----:B----4-:R-:W-:-:S03]  /*5ed0*/  IMAD R0, R11, UR4, R0 ;  /* 0x000000040b007c24 */ /* 0x010fc6000f8e0200 */
[----:B------:R0:W-:Y:S02]  /*5ee0*/  STL.64 [R1+0x10], R8 ;  /* 0x0000100801007387 */ /* 0x0001e40000100a00 */
[----:B-----5:R-:W-:-:S13]  /*5ef0*/  ISETP.GE.AND P0, PT, R0, UR5, PT ;  /* 0x0000000500007c0c */ /* 0x020fda000bf06270 */
[----:B0-----:R-:W-:Y:S05]  /*5f00*/  @!P0 BRA `(.L_x_52) ;  /* 0xffffffd800108947 */ /* 0x001fea000383ffff */
[----:B------:R-:W-:Y:S05]  /*5f10*/  BSYNC.RECONVERGENT B1 ;  /* 0x0000000000017941 */ /* 0x000fea0003800200 */
.L_x_40:
[----:B------:R-:W-:Y:S01]  /*5f20*/  IADD3 R12, PT, PT, R13, 0x64f0c9, R12 ;  /* 0x0064f0c90d0c7810 */ /* 0x000fe20007ffe00c */
[----:B------:R-:W-:Y:S06]  /*5f30*/  BRA `(.L_x_53) ;  /* 0x0000002800007947 */ /* 0x000fec0003800000 */
.L_x_39:
[----:B------:R-:W-:Y:S01]  /*5f40*/  BSSY.RECONVERGENT B1, `(.L_x_54) ;  /* 0x000027e000017945 */ /* 0x000fe20003800200 */
[----:B------:R-:W-:-:S07]  /*5f50*/  IMAD.MOV.U32 R0, RZ, RZ, R14 ;  /* 0x000000ffff007224 */ /* 0x000fce00078e000e */
.L_x_66:
        /* <DEDUP_REMOVED lines=25> */
.L_x_65:
        /* <DEDUP_REMOVED lines=11> */
.L_x_60:
[----:B------:R-:W-:-:S06]  /*61a0*/  IMAD R17, R18, 0x4, R1 ;  /* 0x0000000412117824 */ /* 0x000fcc00078e0201 */
[----:B------:R-:W5:Y:S01]  /*61b0*/  LDL R17, [R17+0x4] ;  /* 0x0000040011117983 */ /* 0x000f620000100800 */
[----:B------:R-:W-:Y:S01]  /*61c0*/  IMAD.SHL.U32 R19, R18, 0x20, RZ ;  /* 0x0000002012137824 */ /* 0x000fe200078e00ff */
[----:B------:R-:W-:-:S06]  /*61d0*/  UMOV UR4, URZ ;  /* 0x000000ff00047c82 */ /* 0x000fcc0008000000 */
.L_x_59:
        /* <DEDUP_REMOVED lines=190> */
.L_x_62:
[----:B------:R-:W-:-:S06]  /*6dc0*/  IMAD R17, R18, 0x4, R1 ;  /* 0x0000000412117824 */ /* 0x000fcc00078e0201 */
[----:B------:R-:W5:Y:S01]  /*6dd0*/  LDL R17, [R17+0x4] ;  /* 0x0000040011117983 */ /* 0x000f620000100800 */
[----:B------:R-:W-:Y:S01]  /*6de0*/  IMAD.SHL.U32 R19, R18, 0x20, RZ ;  /* 0x0000002012137824 */ /* 0x000fe200078e00ff */
[----:B------:R-:W-:-:S06]  /*6df0*/  UMOV UR4, URZ ;  /* 0x000000ff00047c82 */ /* 0x000fcc0008000000 */
.L_x_61:
        /* <DEDUP_REMOVED lines=190> */
.L_x_64:
[----:B------:R-:W-:-:S06]  /*79e0*/  IMAD R17, R18, 0x4, R1 ;  /* 0x0000000412117824 */ /* 0x000fcc00078e0201 */
[----:B------:R-:W5:Y:S01]  /*79f0*/  LDL R17, [R17+0x4] ;  /* 0x0000040011117983 */ /* 0x000f620000100800 */
[----:B------:R-:W-:Y:S01]  /*7a00*/  IMAD.SHL.U32 R19, R18, 0x20, RZ ;  /* 0x0000002012137824 */ /* 0x000fe200078e00ff */
[----:B------:R-:W-:-:S06]  /*7a10*/  UMOV UR4, URZ ;  /* 0x000000ff00047c82 */ /* 0x000fcc0008000000 */
.L_x_63:
        /* <DEDUP_REMOVED lines=179> */
.L_x_58:
[----:B------:R-:W-:Y:S05]  /*8550*/  BSYNC.RECONVERGENT B3 ;  /* 0x0000000000037941 */ /* 0x000fea0003800200 */
.L_x_57:
[----:B------:R-:W-:Y:S01]  /*8560*/  ISETP.GT.U32.AND P0, PT, R15, 0x3, PT ;  /* 0x000000030f00780c */ /* 0x000fe20003f04070 */
[----:B------:R-:W-:Y:S01]  /*8570*/  VIADD R7, R7, 0x1 ;  /* 0x0000000107077836 */ /* 0x000fe20000000000 */
[--C-:B------:R-:W-:Y:S02]  /*8580*/  SHF.R.U64 R15, R15, 0x2, R16.reuse ;  /* 0x000000020f0f7819 */ /* 0x100fe40000001210 */
[----:B------:R-:W-:Y:S02]  /*8590*/  ISETP.GT.U32.AND.EX P0, PT, R16, RZ, PT, P0 ;  /* 0x000000ff1000720c */ /* 0x000fe40003f04100 */
[----:B------:R-:W-:-:S11]  /*85a0*/  SHF.R.U32.HI R16, RZ, 0x2, R16 ;  /* 0x00000002ff107819 */ /* 0x000fd60000011610 */
[----:B------:R-:W-:Y:S05]  /*85b0*/  @P0 BRA `(.L_x_65) ;  /* 0xffffffd800cc0947 */ /* 0x000fea000383ffff */
.L_x_56:
[----:B------:R-:W-:Y:S05]  /*85c0*/  BSYNC.RECONVERGENT B2 ;  /* 0x0000000000027941 */ /* 0x000fea0003800200 */
.L_x_55:
        /* <DEDUP_REMOVED lines=22> */
.L_x_54:
[----:B------:R-:W-:-:S07]  /*8730*/  IADD3 R12, PT, PT, R13, 0x64f0c9, R12 ;  /* 0x0064f0c90d0c7810 */ /* 0x000fce0007ffe00c */
.L_x_53:
[----:B------:R-:W-:-:S07]  /*8740*/  VIADD R8, R12, 0x587c5 ;  /* 0x000587c50c087836 */ /* 0x000fce0000000000 */
.L_x_38:
[----:B------:R0:W-:Y:S02]  /*8750*/  STL [R1], R8 ;  /* 0x0000000801007387 */ /* 0x0001e40000100800 */
.L_x_10:
[----:B------:R-:W-:Y:S05]  /*8760*/  BSYNC.RECONVERGENT B0 ;  /* 0x0000000000007941 */ /* 0x000fea0003800200 */
.L_x_9:
[----:B------:R-:W1:Y:S02]  /*8770*/  LDCU UR4, c[0x0][0x38c] ;  /* 0x00007180ff0477ac */ /* 0x000e640008000800 */
[----:B-1----:R-:W-:-:S13]  /*8780*/  ISETP.GE.AND P0, PT, R14, UR4, PT ;  /* 0x000000040e007c0c */ /* 0x002fda000bf06270 */
[----:B------:R-:W-:Y:S05]  /*8790*/  @P0 EXIT ;  /* 0x000000000000094d */ /* 0x000fea0003800000 */
[----:B------:R-:W1:Y:S01]  /*87a0*/  LDCU UR6, c[0x0][0x370] ;  /* 0x00006e00ff0677ac */ /* 0x000e620008000800 */
[----:B0-----:R-:W-:Y:S01]  /*87b0*/  VIADD R8, R1, 0x30 ;  /* 0x0000003001087836 */ /* 0x001fe20000000000 */
[----:B------:R-:W1:Y:S01]  /*87c0*/  LDCU UR4, c[0x0][0x360] ;  /* 0x00006c00ff0477ac */ /* 0x000e620008000800 */
[----:B------:R-:W0:Y:S01]  /*87d0*/  LDCU UR7, c[0x0][0x390] ;  /* 0x00007200ff0777ac */ /* 0x000e220008000800 */
[----:B------:R-:W2:Y:S01]  /*87e0*/  LDCU.64 UR10, c[0x0][0x3b8] ;  /* 0x00007700ff0a77ac */ /* 0x000ea20008000a00 */
[----:B------:R-:W3:Y:S01]  /*87f0*/  LDCU.128 UR12, c[0x0][0x3a0] ;  /* 0x00007400ff0c77ac */ /* 0x000ee20008000c00 */
[----:B-1----:R-:W-:-:S12]  /*8800*/  UIMAD UR6, UR6, UR4, URZ ;  /* 0x00000004060672a4 */ /* 0x002fd8000f8e02ff */
.L_x_92:
[----:B-1----:R-:W1:Y:S01]  /*8810*/  LDC.64 R2, c[0x0][0x380] ;  /* 0x0000e000ff027b82 */ /* 0x002e620000000a00 */
[----:B------:R-:W-:Y:S01]  /*8820*/  SHF.R.S32.HI R5, RZ, 0x1f, R14 ;  /* 0x0000001fff057819 */ /* 0x000fe2000001140e */
[----:B------:R-:W4:Y:S03]  /*8830*/  LDCU UR4, c[0x0][0x388] ;  /* 0x00007100ff0477ac */ /* 0x000f260008000800 */
[----:B------:R-:W-:-:S04]  /*8840*/  LEA.HI R5, R5, R14, RZ, 0x2 ;  /* 0x0000000e05057211 */ /* 0x000fc800078f10ff */
[----:B------:R-:W-:-:S05]  /*8850*/  LOP3.LUT R5, R5, 0xfffffffc, RZ, 0xc0, !PT ;  /* 0xfffffffc05057812 */ /* 0x000fca00078ec0ff */
[----:B------:R-:W-:-:S04]  /*8860*/  IMAD.IADD R5, R14, 0x1, -R5 ;  /* 0x000000010e057824 */ /* 0x000fc800078e0a05 */
[----:B-1----:R-:W-:-:S06]  /*8870*/  IMAD.WIDE R2, R5, 0x8, R2 ;  /* 0x0000000805027825 */ /* 0x002fcc00078e0202 */
[----:B------:R-:W5:Y:S01]  /*8880*/  LDG.E.64 R2, desc[UR8][R2.64] ;  /* 0x0000000802027981 */ /* 0x000f62000c1e1b00 */
[----:B------:R-:W-:Y:S01]  /*8890*/  BSSY.RECONVERGENT B0, `(.L_x_67) ;  /* 0x0000260000007945 */ /* 0x000fe20003800200 */
[----:B0----5:R-:W-:Y:S01]  /*88a0*/  LOP3.LUT R9, R2, 0xaad26b49, RZ, 0x3c, !PT ;  /* 0xaad26b4902097812 */ /* 0x021fe200078e3cff */
[----:B----4-:R-:W-:Y:S01]  /*88b0*/  VIADD R2, R14, UR4 ;  /* 0x000000040e027c36 */ /* 0x010fe20008000000 */
[----:B------:R-:W-:-:S03]  /*88c0*/  LOP3.LUT R16, R3, 0xf7dcefdd, RZ, 0x3c, !PT ;  /* 0xf7dcefdd03107812 */ /* 0x000fc600078e3cff */
[----:B------:R-:W-:Y:S01]  /*88d0*/  IMAD R9, R9, 0x4182bed5, RZ ;  /* 0x4182bed509097824 */ /* 0x000fe200078e02ff */
[----:B------:R-:W-:Y:S01]  /*88e0*/  ISETP.NE.AND P0, PT, R2, RZ, PT ;  /* 0x000000ff0200720c */ /* 0x000fe20003f05270 */
        /* <DEDUP_REMOVED lines=13> */
.L_x_77:
[----:B------:R-:W-:Y:S01]  /*89c0*/  LOP3.LUT R22, R15, 0x3, RZ, 0xc0, !PT ;  /* 0x000000030f167812 */ /* 0x000fe200078ec0ff */
[----:B------:R-:W-:Y:S03]  /*89d0*/  BSSY.RECONVERGENT B1, `(.L_x_69) ;  /* 0x0000245000017945 */ /* 0x000fe60003800200 */
[----:B------:R-:W-:-:S04]  /*89e0*/  ISETP.NE.U32.AND P0, PT, R22, RZ, PT ;  /* 0x000000ff1600720c */ /* 0x000fc80003f05070 */
[----:B------:R-:W-:-:S13]  /*89f0*/  ISETP.NE.AND.EX P0, PT, RZ, RZ, PT, P0 ;  /* 0x000000ffff00720c */ /* 0x000fda0003f05300 */
[----:B----4-:R-:W-:Y:S05]  /*8a00*/  @!P0 BRA `(.L_x_70) ;  /* 0x0000002400048947 */ /* 0x010fea0003800000 */
[----:B------:R-:W4:Y:S01]  /*8a10*/  LDC.64 R2, c[0x4][RZ] ;  /* 0x01000000ff027b82 */ /* 0x000f220000000a00 */
[----:B-1----:R-:W-:Y:S01]  /*8a20*/  IMAD.MOV.U32 R0, RZ, RZ, RZ ;  /* 0x000000ffff007224 */ /* 0x002fe200078e00ff */
[----:B------:R-:W-:Y:S01]  /*8a30*/  CS2R R4, SRZ ;  /* 0x0000000000047805 */ /* 0x000fe2000001ff00 */
[----:B------:R-:W-:Y:S01]  /*8a40*/  IMAD.MOV.U32 R17, RZ, RZ, RZ ;  /* 0x000000ffff117224 */ /* 0x000fe200078e00ff */
[----:B------:R-:W-:Y:S01]  /*8a50*/  CS2R R6, SRZ ;  /* 0x0000000000067805 */ /* 0x000fe2000001ff00 */
[----:B----4-:R-:W-:-:S07]  /*8a60*/  IMAD.WIDE.U32 R2, R13, 0xc80, R2 ;  /* 0x00000c800d027825 */ /* 0x010fce00078e0002 */
.L_x_72:
[----:B------:R-:W-:-:S06]  /*8a70*/  IMAD R18, R17, 0x4, R8 ;  /* 0x0000000411127824 */ /* 0x000fcc00078e0208 */
[----:B------:R-:W5:Y:S01]  /*8a80*/  LDL R18, [R18+0x4] ;  /* 0x0000040012127983 */ /* 0x000f620000100800 */
[----:B------:R-:W-:Y:S01]  /*8a90*/  IMAD.SHL.U32 R19, R17, 0x20, RZ ;  /* 0x0000002011137824 */ /* 0x000fe200078e00ff */
[----:B------:R-:W-:-:S06]  /*8aa0*/  UMOV UR4, URZ ;  /* 0x000000ff00047c82 */ /* 0x000fcc0008000000 */
.L_x_71:
[----:B-----5:R-:W-:Y:S01]  /*8ab0*/  SHF.R.U32.HI R24, RZ, UR4, R18 ;  /* 0x00000004ff187c19 */ /* 0x020fe20008011612 */
[----:B------:R-:W-:-:S03]  /*8ac0*/  VIADD R10, R19, UR4 ;  /* 0x00000004130a7c36 */ /* 0x000fc60008000000 */
[----:B------:R-:W-:-:S04]  /*8ad0*/  LOP3.LUT R11, R24, 0x1, RZ, 0xc0, !PT ;  /* 0x00000001180b7812 */ /* 0x000fc800078ec0ff */
[----:B------:R-:W-:Y:S01]  /*8ae0*/  ISETP.NE.U32.AND P0, PT, R11, 0x1, PT ;  /* 0x000000010b00780c */ /* 0x000fe20003f05070 */
[----:B------:R-:W-:-:S03]  /*8af0*/  IMAD R11, R10, 0x5, RZ ;  /* 0x000000050a0b7824 */ /* 0x000fc600078e02ff */
[----:B------:R-:W-:Y:S01]  /*8b00*/  R2P PR, R24, 0x7e ;  /* 0x0000007e18007804 */ /* 0x000fe20000000000 */
[----:B------:R-:W-:-:S08]  /*8b10*/  IMAD.WIDE.U32 R10, R11, 0x4, R2 ;  /* 0x000000040b0a7825 */ /* 0x000fd000078e0002 */
[----:B------:R-:W4:Y:S04]  /*8b20*/  @!P0 LDG.E R20, desc[UR8][R10.64+0x8] ;  /* 0x000008080a148981 */ /* 0x000f28000c1e1900 */
[----:B------:R-:W2:Y:S04]  /*8b30*/  @!P0 LDG.E R21, desc[UR8][R10.64] ;  /* 0x000000080a158981 */ /* 0x000ea8000c1e1900 */
[----:B------:R-:W3:Y:S04]  /*8b40*/  @!P0 LDG.E R23, desc[UR8][R10.64+0x4] ;  /* 0x000004080a178981 */ /* 0x000ee8000c1e1900 */
[----:B------:R-:W3:Y:S04]  /*8b50*/  @!P0 LDG.E R25, desc[UR8][R10.64+0xc] ;  /* 0x00000c080a198981 */ /* 0x000ee8000c1e1900 */
[----:B------:R-:W3:Y:S04]  /*8b60*/  @P1 LDG.E R26, desc[UR8][R10.64+0x1c] ;  /* 0x00001c080a1a1981 */ /* 0x000ee8000c1e1900 */
[----:B------:R-:W3:Y:S01]  /*8b70*/  @P1 LDG.E R27, desc[UR8][R10.64+0x14] ;  /* 0x000014080a1b1981 */ /* 0x000ee2000c1e1900 */
[----:B----4-:R-:W-:-:S03]  /*8b80*/  @!P0 LOP3.LUT R7, R7, R20, RZ, 0x3c, !PT ;  /* 0x0000001407078212 */ /* 0x010fc600078e3cff */
[----:B------:R-:W4:Y:S01]  /*8b90*/  @!P0 LDG.E R20, desc[UR8][R10.64+0x10] ;  /* 0x000010080a148981 */ /* 0x000f22000c1e1900 */
[----:B--2---:R-:W-:-:S03]  /*8ba0*/  @!P0 LOP3.LUT R0, R0, R21, RZ, 0x3c, !PT ;  /* 0x0000001500008212 */ /* 0x004fc600078e3cff */
[----:B------:R-:W2:Y:S01]  /*8bb0*/  @P1 LDG.E R21, desc[UR8][R10.64+0x18] ;  /* 0x000018080a151981 */ /* 0x000ea2000c1e1900 */
[----:B---3--:R-:W-:-:S03]  /*8bc0*/  @!P0 LOP3.LUT R6, R6, R23, RZ, 0x3c, !PT ;  /* 0x0000001706068212 */ /* 0x008fc600078e3cff */
[----:B------:R-:W3:Y:S01]  /*8bd0*/  @P1 LDG.E R23, desc[UR8][R10.64+0x20] ;  /* 0x000020080a171981 */ /* 0x000ee2000c1e1900 */
[----:B------:R-:W-:-:S03]  /*8be0*/  @!P0 LOP3.LUT R4, R4, R25, RZ, 0x3c, !PT ;  /* 0x0000001904048212 */ /* 0x000fc600078e3cff */
[----:B------:R-:W3:Y:S01]  /*8bf0*/  @P2 LDG.E R25, desc[UR8][R10.64+0x28] ;  /* 0x000028080a192981 */ /* 0x000ee2000c1e1900 */
[----:B------:R-:W-:-:S03]  /*8c00*/  @P1 LOP3.LUT R7, R7, R26, RZ, 0x3c, !PT ;  /* 0x0000001a07071212 */ /* 0x000fc600078e3cff */
[----:B------:R-:W3:Y:S01]  /*8c10*/  @P2 LDG.E R26, desc[UR8][R10.64+0x30] ;  /* 0x000030080a1a2981 */ /* 0x000ee2000c1e1900 */
[----:B----4-:R-:W-:-:S03]  /*8c20*/  @!P0 LOP3.LUT R5, R5, R20, RZ, 0x3c, !PT ;  /* 0x0000001405058212 */ /* 0x010fc600078e3cff */
[----:B------:R-:W4:Y:S01]  /*8c30*/  @P1 LDG.E R20, desc[UR8][R10.64+0x24] ;  /* 0x000024080a141981 */ /* 0x000f22000c1e1900 */
[----:B--2---:R-:W-:-:S03]  /*8c40*/  @P1 LOP3.LUT R6, R6, R21, RZ, 0x3c, !PT ;  /* 0x0000001506061212 */ /* 0x004fc600078e3cff */
[----:B------:R-:W2:Y:S01]  /*8c50*/  @P2 LDG.E R21, desc[UR8][R10.64+0x2c] ;  /* 0x00002c080a152981 */ /* 0x000ea2000c1e1900 */
[----:B---3--:R-:W-:-:S03]  /*8c60*/  @P1 LOP3.LUT R4, R4, R23, RZ, 0x3c, !PT ;  /* 0x0000001704041212 */ /* 0x008fc600078e3cff */
[----:B------:R-:W3:Y:S01]  /*8c70*/  @P2 LDG.E R23, desc[UR8][R10.64+0x34] ;  /* 0x000034080a172981 */ /* 0x000ee2000c1e1900 */
[----:B------:R-:W-:-:S04]  /*8c80*/  @P1 LOP3.LUT R0, R0, R27, RZ, 0x3c, !PT ;  /* 0x0000001b00001212 */ /* 0x000fc800078e3cff */
[----:B------:R-:W-:Y:S02]  /*8c90*/  @P2 LOP3.LUT R0, R0, R25, RZ, 0x3c, !PT ;  /* 0x0000001900002212 */ /* 0x000fe400078e3cff */
[----:B------:R-:W-:Y:S01]  /*8ca0*/  @P2 LOP3.LUT R7, R7, R26, RZ, 0x3c, !PT ;  /* 0x0000001a07072212 */ /* 0x000fe200078e3cff */
[----:B------:R-:W3:Y:S04]  /*8cb0*/  @P3 LDG.E R25, desc[UR8][R10.64+0x3c] ;  /* 0x00003c080a193981 */ /* 0x000ee8000c1e1900 */
        /* <DEDUP_REMOVED lines=39> */
[----:B------:R-:W-:-:S09]  /*8f30*/  @P6 LOP3.LUT R7, R7, R26, RZ, 0x3c, !PT ;  /* 0x0000001a07076212 */ /* 0x000fd200078e3cff */
[----:B------:R-:W3:Y:S04]  /*8f40*/  @P0 LDG.E R25, desc[UR8][R10.64+0x8c] ;  /* 0x00008c080a190981 */ /* 0x000ee8000c1e1900 */
        /* <DEDUP_REMOVED lines=8> */
[----:B------:R-:W-:Y:S02]  /*8fd0*/  @P0 LOP3.LUT R0, R0, R25, RZ, 0x3c, !PT ;  /* 0x0000001900000212 */ /* 0x000fe400078e3cff */
[----:B------:R-:W-:Y:S02]  /*8fe0*/  @P0 LOP3.LUT R7, R7, R26, RZ, 0x3c, !PT ;  /* 0x0000001a07070212 */ /* 0x000fe400078e3cff */
[----:B----4-:R-:W-:Y:S02]  /*8ff0*/  @P6 LOP3.LUT R5, R5, R20, RZ, 0x3c, !PT ;  /* 0x0000001405056212 */ /* 0x010fe400078e3cff */
[----:B--2---:R-:W-:Y:S02]  /*9000*/  @P0 LOP3.LUT R6, R6, R21, RZ, 0x3c, !PT ;  /* 0x0000001506060212 */ /* 0x004fe400078e3cff */
[----:B------:R-:W-:Y:S02]  /*9010*/  @P0 LOP3.LUT R5, R5, R28, RZ, 0x3c, !PT ;  /* 0x0000001c05050212 */ /* 0x000fe400078e3cff */
[----:B---3--:R-:W-:-:S02]  /*9020*/  @P0 LOP3.LUT R4, R4, R23, RZ, 0x3c, !PT ;  /* 0x0000001704040212 */ /* 0x008fc400078e3cff */
        /* <DEDUP_REMOVED lines=96> */
[----:B----4-:R-:W-:Y:S02]  /*9630*/  IMAD.MOV.U32 R0, RZ, RZ, RZ ;  /* 0x000000ffff007224 */ /* 0x010fe400078e00ff */
[----:B------:R-:W-:Y:S02]  /*9640*/  IMAD.MOV.U32 R17, RZ, RZ, RZ ;  /* 0x000000ffff117224 */ /* 0x000fe400078e00ff */
[----:B------:R-:W-:Y:S02]  /*9650*/  IMAD.U32 R5, RZ, RZ, UR4 ;  /* 0x00000004ff057e24 */ /* 0x000fe4000f8e00ff */
[----:B------:R-:W-:Y:S02]  /*9660*/  IMAD.U32 R4, RZ, RZ, UR5 ;  /* 0x00000005ff047e24 */ /* 0x000fe4000f8e00ff */
[----:B------:R-:W-:-:S02]  /*9670*/  IMAD.U32 R7, RZ, RZ, UR4 ;  /* 0x00000004ff077e24 */ /* 0x000fc4000f8e00ff */
[----:B------:R-:W-:-:S07]  /*9680*/  IMAD.U32 R6, RZ, RZ, UR5 ;  /* 0x00000005ff067e24 */ /* 0x000fce000f8e00ff */
.L_x_74:
[----:B------:R-:W-:-:S06]  /*9690*/  IMAD R18, R17, 0x4, R8 ;  /* 0x0000000411127824 */ /* 0x000fcc00078e0208 */
[----:B------:R-:W5:Y:S01]  /*96a0*/  LDL R18, [R18+0x4] ;  /* 0x0000040012127983 */ /* 0x000f620000100800 */
[----:B------:R-:W-:Y:S01]  /*96b0*/  IMAD.SHL.U32 R19, R17, 0x20, RZ ;  /* 0x0000002011137824 */ /* 0x000fe200078e00ff */
[----:B------:R-:W-:-:S06]  /*96c0*/  UMOV UR4, URZ ;  /* 0x000000ff00047c82 */ /* 0x000fcc0008000000 */
.L_x_73:
        /* <DEDUP_REMOVED lines=190> */
.L_x_76:
[----:B------:R-:W-:-:S06]  /*a2b0*/  IMAD R18, R17, 0x4, R8 ;  /* 0x0000000411127824 */ /* 0x000fcc00078e0208 */
[----:B------:R-:W5:Y:S01]  /*a2c0*/  LDL R18, [R18+0x4] ;  /* 0x0000040012127983 */ /* 0x000f620000100800 */
[----:B------:R-:W-:Y:S01]  /*a2d0*/  IMAD.SHL.U32 R19, R17, 0x20, RZ ;  /* 0x0000002011137824 */ /* 0x000fe200078e00ff */
[----:B------:R-:W-:-:S06]  /*a2e0*/  UMOV UR4, URZ ;  /* 0x000000ff00047c82 */ /* 0x000fcc0008000000 */
.L_x_75:
        /* <DEDUP_REMOVED lines=9> */
[----:B------:R-:W4:Y:S04]  /*a380*/  @!P0 LDG.E R23, desc[UR8][R10.64+0x4] ;  /* 0x000004080a178981 */ /* 0x000f28000c1e1900 */
[----:B------:R-:W4:Y:S04]  /*a390*/  @P2 LDG.E R27, desc[UR8][R10.64+0x28] ;  /* 0x000028080a1b2981 */ /* 0x000f28000c1e1900 */
[----:B------:R-:W4:Y:S04]  /*a3a0*/  @!P0 LDG.E R20, desc[UR8][R10.64+0x8] ;  /* 0x000008080a148981 */ /* 0x000f28000c1e1900 */
[----:B------:R-:W4:Y:S04]  /*a3b0*/  @!P0 LDG.E R24, desc[UR8][R10.64+0x10] ;  /* 0x000010080a188981 */ /* 0x000f28000c1e1900 */
[----:B------:R-:W4:Y:S01]  /*a3c0*/  @P1 LDG.E R26, desc[UR8][R10.64+0x24] ;  /* 0x000024080a1a1981 */ /* 0x000f22000c1e1900 */
[----:B--2---:R-:W-:-:S03]  /*a3d0*/  @!P0 LOP3.LUT R0, R0, R21, RZ, 0x3c, !PT ;  /* 0x0000001500008212 */ /* 0x004fc600078e3cff */
[----:B------:R-:W2:Y:S01]  /*a3e0*/  @!P0 LDG.E R21, desc[UR8][R10.64+0xc] ;  /* 0x00000c080a158981 */ /* 0x000ea2000c1e1900 */
[----:B---3--:R-:W-:-:S03]  /*a3f0*/  @P1 LOP3.LUT R0, R0, R25, RZ, 0x3c, !PT ;  /* 0x0000001900001212 */ /* 0x008fc600078e3cff */
[----:B------:R-:W3:Y:S01]  /*a400*/  @P3 LDG.E R25, desc[UR8][R10.64+0x3c] ;  /* 0x00003c080a193981 */ /* 0x000ee2000c1e1900 */
[----:B----4-:R-:W-:-:S03]  /*a410*/  @!P0 LOP3.LUT R6, R6, R23, RZ, 0x3c, !PT ;  /* 0x0000001706068212 */ /* 0x010fc600078e3cff */
[----:B------:R-:W4:Y:S01]  /*a420*/  @P1 LDG.E R23, desc[UR8][R10.64+0x18] ;  /* 0x000018080a171981 */ /* 0x000f22000c1e1900 */
[----:B------:R-:W-:-:S03]  /*a430*/  @P2 LOP3.LUT R0, R0, R27, RZ, 0x3c, !PT ;  /* 0x0000001b00002212 */ /* 0x000fc600078e3cff */
[----:B------:R-:W4:Y:S01]  /*a440*/  @P5 LDG.E R27, desc[UR8][R10.64+0x64] ;  /* 0x000064080a1b5981 */ /* 0x000f22000c1e1900 */
[----:B------:R-:W-:-:S03]  /*a450*/  @!P0 LOP3.LUT R7, R7, R20, RZ, 0x3c, !PT ;  /* 0x0000001407078212 */ /* 0x000fc600078e3cff */
[----:B------:R-:W4:Y:S01]  /*a460*/  @P1 LDG.E R20, desc[UR8][R10.64+0x1c] ;  /* 0x00001c080a141981 */ /* 0x000f22000c1e1900 */
[----:B------:R-:W-:-:S03]  /*a470*/  @!P0 LOP3.LUT R5, R5, R24, RZ, 0x3c, !PT ;  /* 0x0000001805058212 */ /* 0x000fc600078e3cff */
[----:B------:R-:W4:Y:S01]  /*a480*/  @P2 LDG.E R24, desc[UR8][R10.64+0x30] ;  /* 0x000030080a182981 */ /* 0x000f22000c1e1900 */
[----:B--2---:R-:W-:-:S03]  /*a490*/  @!P0 LOP3.LUT R4, R4, R21, RZ, 0x3c, !PT ;  /* 0x0000001504048212 */ /* 0x004fc600078e3cff */
        /* <DEDUP_REMOVED lines=18> */
[----:B------:R-:W-:Y:S01]  /*a5c0*/  @P3 LOP3.LUT R7, R7, R20, RZ, 0x3c, !PT ;  /* 0x0000001407073212 */ /* 0x000fe200078e3cff */
[----:B------:R-:W4:Y:S04]  /*a5d0*/  @P6 LDG.E R26, desc[UR8][R10.64+0x80] ;  /* 0x000080080a1a6981 */ /* 0x000f28000c1e1900 */
        /* <DEDUP_REMOVED lines=24> */
[----:B------:R-:W4:Y:S01]  /*a760*/  @P6 LDG.E R20, desc[UR8][R10.64+0x88] ;  /* 0x000088080a146981 */ /* 0x000f22000c1e1900 */
        /* <DEDUP_REMOVED lines=12> */
[----:B------:R-:W-:Y:S02]  /*a830*/  @P0 LOP3.LUT R5, R5, R26, RZ, 0x3c, !PT ;  /* 0x0000001a05050212 */ /* 0x000fe400078e3cff */
[----:B--2---:R-:W-:-:S04]  /*a840*/  @P6 LOP3.LUT R4, R4, R21, RZ, 0x3c, !PT ;  /* 0x0000001504046212 */ /* 0x004fc800078e3cff */
[----:B---3--:R-:W-:Y:S02]  /*a850*/  @P0 LOP3.LUT R4, R4, R25, RZ, 0x3c, !PT ;  /* 0x0000001904040212 */ /* 0x008fe400078e3cff */
[----:B----4-:R-:W-:Y:S02]  /*a860*/  @P0 LOP3.LUT R6, R6, R23, RZ, 0x3c, !PT ;  /* 0x0000001706060212 */ /* 0x010fe400078e3cff */
[----:B------:R-:W-:-:S13]  /*a870*/  R2P PR, R22.B1, 0x7f ;  /* 0x0000007f16007804 */ /* 0x000fda0000001000 */
[----:B------:R-:W2:Y:S04]  /*a880*/  @P0 LDG.E R21, desc[UR8][R10.64+0xa0] ;  /* 0x0000a0080a150981 */ /* 0x000ea8000c1e1900 */
[----:B------:R-:W3:Y:S04]  /*a890*/  @P1 LDG.E R23, desc[UR8][R10.64+0xb4] ;  /* 0x0000b4080a171981 */ /* 0x000ee8000c1e1900 */
[----:B------:R-:W4:Y:S04]  /*a8a0*/  @P2 LDG.E R25, desc[UR8][R10.64+0xc8] ;  /* 0x0000c8080a192981 */ /* 0x000f28000c1e1900 */
        /* <DEDUP_REMOVED lines=12> */
[----:B------:R-:W2:Y:S01]  /*a970*/  @P0 LDG.E R24, desc[UR8][R10.64+0xa8] ;  /* 0x0000a8080a180981 */ /* 0x000ea2000c1e1900 */
[----:B------:R-:W-:-:S03]  /*a980*/  @P3 LOP3.LUT R0, R0, R27, RZ, 0x3c, !PT ;  /* 0x0000001b00003212 */ /* 0x000fc600078e3cff */
[----:B------:R-:W2:Y:S01]  /*a990*/  @P5 LDG.E R27, desc[UR8][R10.64+0x104] ;  /* 0x000104080a1b5981 */ /* 0x000ea2000c1e1900 */
[----:B------:R-:W-:-:S03]  /*a9a0*/  @P1 LOP3.LUT R5, R5, R20, RZ, 0x3c, !PT ;  /* 0x0000001405051212 */ /* 0x000fc600078e3cff */
        /* <DEDUP_REMOVED lines=8> */
[----:B------:R-:W-:Y:S02]  /*aa30*/  @P0 LOP3.LUT R4, R4, R21, RZ, 0x3c, !PT ;  /* 0x0000001504040212 */ /* 0x000fe400078e3cff */
[----:B------:R-:W2:Y:S01]  /*aa40*/  @P2 LDG.E R21, desc[UR8][R10.64+0xcc] ;  /* 0x0000cc080a152981 */ /* 0x000ea2000c1e1900 */
[----:B------:R-:W-:-:S03]  /*aa50*/  @P1 LOP3.LUT R7, R7, R20, RZ, 0x3c, !PT ;  /* 0x0000001407071212 */ /* 0x000fc600078e3cff */
[----:B------:R-:W2:Y:S01]  /*aa60*/  @P2 LDG.E R20, desc[UR8][R10.64+0xd0] ;  /* 0x0000d0080a142981 */ /* 0x000ea2000c1e1900 */
[----:B------:R-:W-:Y:S02]  /*aa70*/  @P3 LOP3.LUT R5, R5, R28, RZ, 0x3c, !PT ;  /* 0x0000001c05053212 */ /* 0x000fe400078e3cff */
[----:B------:R-:W-:Y:S02]  /*aa80*/  LOP3.LUT P0, RZ, R22, 0x8000, RZ, 0xc0, !PT ;  /* 0x0000800016ff7812 */ /* 0x000fe4000780c0ff */
[----:B------:R-:W2:Y:S01]  /*aa90*/  @P3 LDG.E R22, desc[UR8][R10.64+0xe4] ;  /* 0x0000e4080a163981 */ /* 0x000ea2000c1e1900 */
[----:B------:R-:W-:-:S03]  /*aaa0*/  @P5 LOP3.LUT R0, R0, R27, RZ, 0x3c, !PT ;  /* 0x0000001b00005212 */ /* 0x000fc600078e3cff */
[----:B------:R-:W2:Y:S07]  /*aab0*/  @P6 LDG.E R27, desc[UR8][R10.64+0x118] ;  /* 0x000118080a1b6981 */ /* 0x000eae000c1e1900 */
[----:B------:R-:W2:Y:S01]  /*aac0*/  @P0 LDG.E R29, desc[UR8][R10.64+0x12c] ;  /* 0x00012c080a1d0981 */ /* 0x000ea2000c1e1900 */
[----:B---3--:R-:W-:-:S03]  /*aad0*/  @P1 LOP3.LUT R6, R6, R23, RZ, 0x3c, !PT ;  /* 0x0000001706061212 */ /* 0x008fc600078e3cff */
[----:B------:R-:W3:Y:S01]  /*aae0*/  @P2 LDG.E R23, desc[UR8][R10.64+0xd4] ;  /* 0x0000d4080a172981 */ /* 0x000ee2000c1e1900 */
[----:B----4-:R-:W-:-:S03]  /*aaf0*/  @P1 LOP3.LUT R4, R4, R25, RZ, 0x3c, !PT ;  /* 0x0000001904041212 */ /* 0x010fc600078e3cff */
[----:B------:R-:W4:Y:S01]  /*ab00*/  @P3 LDG.E R25, desc[UR8][R10.64+0xe0] ;  /* 0x0000e0080a193981 */ /* 0x000f22000c1e1900 */
[----:B--2---:R-:W-:-:S03]  /*ab10*/  @P4 LOP3.LUT R5, R5, R24, RZ, 0x3c, !PT ;  /* 0x0000001805054212 */ /* 0x004fc600078e3cff */
[----:B------:R-:W2:Y:S01]  /*ab20*/  @P5 LDG.E R24, desc[UR8][R10.64+0x114] ;  /* 0x000114080a185981 */ /* 0x000ea2000c1e1900 */
[----:B------:R-:W-:-:S03]  /*ab30*/  @P2 LOP3.LUT R6, R6, R21, RZ, 0x3c, !PT ;  /* 0x0000001506062212 */ /* 0x000fc600078e3cff */
[----:B------:R-:W2:Y:S01]  /*ab40*/  @P3 LDG.E R21, desc[UR8][R10.64+0xe8] ;  /* 0x0000e8080a153981 */ /* 0x000ea2000c1e1900 */
        /* <DEDUP_REMOVED lines=24> */
[----:B------:R-:W-:Y:S02]  /*acd0*/  @P5 LOP3.LUT R6, R6, R27, RZ, 0x3c, !PT ;  /* 0x0000001b06065212 */ /* 0x000fe400078e3cff */
[----:B--2---:R-:W-:Y:S01]  /*ace0*/  @P6 LOP3.LUT R5, R5, R24, RZ, 0x3c, !PT ;  /* 0x0000001805056212 */ /* 0x004fe200078e3cff */
[----:B------:R-:W2:Y:S04]  /*acf0*/  @P0 LDG.E R27, desc[UR8][R10.64+0x130] ;  /* 0x000130080a1b0981 */ /* 0x000ea8000c1e1900 */
[----:B------:R-:W2:Y:S01]  /*ad00*/  @P0 LDG.E R24, desc[UR8][R10.64+0x13c] ;  /* 0x00013c080a180981 */ /* 0x000ea2000c1e1900 */
[----:B------:R-:W-:Y:S01]  /*ad10*/  UIADD3 UR4, UPT, UPT, UR4, 0x10, URZ ;  /* 0x0000001004047890 */ /* 0x000fe2000fffe0ff */
[----:B------:R-:W-:-:S03]  /*ad20*/  @P5 LOP3.LUT R4, R4, R21, RZ, 0x3c, !PT ;  /* 0x0000001504045212 */ /* 0x000fc600078e3cff */
[----:B------:R-:W-:Y:S01]  /*ad30*/  UISETP.NE.AND UP0, UPT, UR4, 0x20, UPT ;  /* 0x000000200400788c */ /* 0x000fe2000bf05270 */
[----:B------:R-:W-:-:S04]  /*ad40*/  @P6 LOP3.LUT R7, R7, R22, RZ, 0x3c, !PT ;  /* 0x0000001607076212 */ /* 0x000fc800078e3cff */
[----:B------:R-:W-:Y:S02]  /*ad50*/  @P0 LOP3.LUT R7, R7, R20, RZ, 0x3c, !PT ;  /* 0x0000001407070212 */ /* 0x000fe400078e3cff */
[----:B---3--:R-:W-:Y:S02]  /*ad60*/  @P6 LOP3.LUT R6, R6, R23, RZ, 0x3c, !PT ;  /* 0x0000001706066212 */ /* 0x008fe400078e3cff */
[----:B----4-:R-:W-:Y:S02]  /*ad70*/  @P6 LOP3.LUT R4, R4, R25, RZ, 0x3c, !PT ;  /* 0x0000001904046212 */ /* 0x010fe400078e3cff */
[----:B--2---:R-:W-:Y:S02]  /*ad80*/  @P0 LOP3.LUT R6, R6, R27, RZ, 0x3c, !PT ;  /* 0x0000001b06060212 */ /* 0x004fe400078e3cff */
        /* <DEDUP_REMOVED lines=9> */
.L_x_70:
[----:B0-23--:R-:W-:Y:S05]  /*ae20*/  BSYNC.RECONVERGENT B1 ;  /* 0x0000000000017941 */ /* 0x00dfea0003800200 */
.L_x_69:
[----:B------:R-:W-:Y:S01]  /*ae30*/  ISETP.GT.U32.AND P0, PT, R15, 0x3, PT ;  /* 0x000000030f00780c */ /* 0x000fe20003f04070 */
[----:B------:R-:W-:Y:S01]  /*ae40*/  VIADD R13, R13, 0x1 ;  /* 0x000000010d0d7836 */ /* 0x000fe20000000000 */
[--C-:B------:R-:W-:Y:S02]  /*ae50*/  SHF.R.U64 R15, R15, 0x2, R12.reuse ;  /* 0x000000020f0f7819 */ /* 0x100fe4000000120c */
[----:B------:R-:W-:Y:S02]  /*ae60*/  ISETP.GT.U32.AND.EX P0, PT, R12, RZ, PT, P0 ;  /* 0x000000ff0c00720c */ /* 0x000fe40003f04100 */
[----:B------:R-:W-:-:S11]  /*ae70*/  SHF.R.U32.HI R12, RZ, 0x2, R12 ;  /* 0x00000002ff0c7819 */ /* 0x000fd6000001160c */
[----:B------:R-:W-:Y:S05]  /*ae80*/  @P0 BRA `(.L_x_77) ;  /* 0xffffffd800cc0947 */ /* 0x000fea000383ffff */
.L_x_68:
[----:B0-23--:R-:W-:Y:S05]  /*ae90*/  BSYNC.RECONVERGENT B0 ;  /* 0x0000000000007941 */ /* 0x00dfea0003800200 */
.L_x_67:
[----:B------:R-:W-:Y:S01]  /*aea0*/  SHF.R.U32.HI R3, RZ, 0x2, R0 ;  /* 0x00000002ff037819 */ /* 0x000fe20000011600 */
[----:B------:R-:W0:Y:S01]  /*aeb0*/  LDCU UR4, c[0x0][0x394] ;  /* 0x00007280ff0477ac */ /* 0x000e220008000800 */
[----:B------:R-:W-:Y:S01]  /*aec0*/  IMAD.MOV.U32 R12, RZ, RZ, R7 ;  /* 0x000000ffff0c7224 */ /* 0x000fe200078e0007 */
[----:B------:R-:W-:Y:S01]  /*aed0*/  IADD3 R10, PT, PT, R9, 0x6a788e, R16 ;  /* 0x006a788e090a7810 */ /* 0x000fe20007ffe010 */
[----:B------:R-:W-:Y:S01]  /*aee0*/  IMAD.MOV.U32 R13, RZ, RZ, R4 ;  /* 0x000000ffff0d7224 */ /* 0x000fe200078e0004 */
[----:B------:R-:W-:Y:S01]  /*aef0*/  LOP3.LUT R3, R3, R0, RZ, 0x3c, !PT ;  /* 0x0000000003037212 */ /* 0x000fe200078e3cff */
[----:B-1--4-:R-:W-:Y:S02]  /*af00*/  IMAD.SHL.U32 R0, R5, 0x10, RZ ;  /* 0x0000001005007824 */ /* 0x012fe400078e00ff */
[----:B------:R-:W-:Y:S01]  /*af10*/  IMAD.MOV.U32 R9, RZ, RZ, 0x2f800000 ;  /* 0x2f800000ff097424 */ /* 0x000fe200078e00ff */
[----:B------:R1:W-:Y:S01]  /*af20*/  STL.64 [R1+0x38], R12 ;  /* 0x0000380c01007387 */ /* 0x0003e20000100a00 */
[----:B------:R-:W-:-:S02]  /*af30*/  IMAD.SHL.U32 R2, R3, 0x2, RZ ;  /* 0x0000000203027824 */ /* 0x000fc400078e00ff */
[----:B------:R-:W-:-:S03]  /*af40*/  IMAD.MOV.U32 R25, RZ, RZ, -0x1 ;  /* 0xffffffffff197424 */ /* 0x000fc600078e00ff */
[----:B------:R-:W-:Y:S01]  /*af50*/  LOP3.LUT R0, R3, R2, R0, 0x96, !PT ;  /* 0x0000000203007212 */ /* 0x000fe200078e9600 */
[----:B------:R-:W-:-:S03]  /*af60*/  IMAD.MOV.U32 R2, RZ, RZ, R5 ;  /* 0x000000ffff027224 */ /* 0x000fc600078e0005 */
[----:B------:R-:W-:Y:S01]  /*af70*/  LOP3.LUT R3, R0, R5, RZ, 0x3c, !PT ;  /* 0x0000000500037212 */ /* 0x000fe200078e3cff */
[----:B0-----:R-:W-:-:S04]  /*af80*/  UISETP.GE.AND UP0, UPT, UR4, 0x1, UPT ;  /* 0x000000010400788c */ /* 0x001fc8000bf06270 */
[----:B------:R-:W-:-:S05]  /*af90*/  IMAD.IADD R0, R3, 0x1, R10 ;  /* 0x0000000103007824 */ /* 0x000fca00078e020a */
[----:B------:R-:W-:-:S05]  /*afa0*/  I2FP.F32.U32 R0, R0 ;  /* 0x0000000000007245 */ /* 0x000fca0000201000 */
[----:B------:R-:W-:Y:S01]  /*afb0*/  FFMA R0, R0, R9, 1.1641532182693481445e-10 ;  /* 0x2f00000000007423 */ /* 0x000fe20000000009 */
[----:B-1----:R-:W-:Y:S06]  /*afc0*/  BRA.U !UP0, `(.L_x_78) ;  /* 0x0000000108487547 */ /* 0x002fec000b800000 */
[----:B------:R-:W0:Y:S01]  /*afd0*/  LDC.64 R12, c[0x0][0x398] ;  /* 0x0000e600ff0c7b82 */ /* 0x000e220000000a00 */
[----:B------:R-:W-:Y:S01]  /*afe0*/  UIADD3 UR4, UPT, UPT, UR4, -0x1, URZ ;  /* 0xffffffff04047890 */ /* 0x000fe2000fffe0ff */
[----:B------:R-:W-:Y:S01]  /*aff0*/  BSSY.RECONVERGENT B0, `(.L_x_78) ;  /* 0x000000f000007945 */ /* 0x000fe20003800200 */
[----:B------:R-:W-:Y:S02]  /*b000*/  IMAD.MOV.U32 R18, RZ, RZ, RZ ;  /* 0x000000ffff127224 */ /* 0x000fe400078e00ff */
[----:B------:R-:W-:Y:S02]  /*b010*/  IMAD.MOV.U32 R25, RZ, RZ, -0x1 ;  /* 0xffffffffff197424 */ /* 0x000fe400078e00ff */
[----:B------:R-:W-:-:S07]  /*b020*/  IMAD.U32 R9, RZ, RZ, UR4 ;  /* 0x00000004ff097e24 */ /* 0x000fce000f8e00ff */
.L_x_79:
        /* <DEDUP_REMOVED lines=12> */
.L_x_78:
[----:B------:R-:W0:Y:S01]  /*b0f0*/  LDCU UR4, c[0x0][0x390] ;  /* 0x00007200ff0477ac */ /* 0x000e220008000800 */
[----:B------:R1:W-:Y:S04]  /*b100*/  STL.64 [R1+0x40], R2 ;  /* 0x0000400201007387 */ /* 0x0003e80000100a00 */
[----:B------:R1:W-:Y:S04]  /*b110*/  STL.64 [R1+0x48], RZ ;  /* 0x000048ff01007387 */ /* 0x0003e80000100a00 */
[----:B------:R1:W-:Y:S04]  /*b120*/  STL [R1+0x50], RZ ;  /* 0x000050ff01007387 */ /* 0x0003e80000100800 */
[----:B------:R1:W-:Y:S04]  /*b130*/  STL.64 [R1+0x58], RZ ;  /* 0x000058ff01007387 */ /* 0x0003e80000100a00 */
[----:B------:R1:W-:Y:S01]  /*b140*/  STL [R1+0x34], R6 ;  /* 0x0000340601007387 */ /* 0x0003e20000100800 */
[----:B0-----:R-:W-:-:S09]  /*b150*/  UISETP.GE.AND UP0, UPT, UR4, 0x1, UPT ;  /* 0x000000010400788c */ /* 0x001fd2000bf06270 */
[----:B-1----:R-:W-:Y:S05]  /*b160*/  BRA.U !UP0, `(.L_x_80) ;  /* 0x0000000d08207547 */ /* 0x002fea000b800000 */
[----:B------:R-:W-:Y:S02]  /*b170*/  IMAD R24, R14, UR4, RZ ;  /* 0x000000040e187c24 */ /* 0x000fe4000f8e02ff */
[----:B------:R-:W-:Y:S02]  /*b180*/  IMAD R25, R25, UR4, RZ ;  /* 0x0000000419197c24 */ /* 0x000fe4000f8e02ff */
[----:B------:R-:W-:Y:S01]  /*b190*/  IMAD.MOV.U32 R26, RZ, RZ, RZ ;  /* 0x000000ffff1a7224 */ /* 0x000fe200078e00ff */
[----:B------:R-:W-:Y:S02]  /*b1a0*/  SHF.R.S32.HI R13, RZ, 0x1f, R24 ;  /* 0x0000001fff0d7819 */ /* 0x000fe40000011418 */
[----:B------:R-:W-:-:S07]  /*b1b0*/  SHF.R.S32.HI R11, RZ, 0x1f, R25 ;  /* 0x0000001fff0b7819 */ /* 0x000fce0000011419 */
.L_x_91:
[----:B------:R-:W-:-:S05]  /*b1c0*/  IADD3 R0, P0, PT, R25, R26, RZ ;  /* 0x0000001a19007210 */ /* 0x000fca0007f1e0ff */
[----:B0-----:R-:W-:Y:S02]  /*b1d0*/  IMAD.X R9, RZ, RZ, R11, P0 ;  /* 0x000000ffff097224 */ /* 0x001fe400000e060b */
[----:B------:R-:W-:-:S03]  /*b1e0*/  IMAD.SHL.U32 R16, R0, 0x4, RZ ;  /* 0x0000000400107824 */ /* 0x000fc600078e00ff */
[----:B------:R-:W-:Y:S02]  /*b1f0*/  SHF.L.U64.HI R0, R0, 0x2, R9 ;  /* 0x0000000200007819 */ /* 0x000fe40000010209 */
[----:B------:R-:W-:-:S04]  /*b200*/  IADD3 R18, P0, PT, R16, UR14, RZ ;  /* 0x0000000e10127c10 */ /* 0x000fc8000ff1e0ff */
        /* <DEDUP_REMOVED lines=23> */
.L_x_82:
[----:B------:R-:W-:Y:S05]  /*b380*/  BSYNC.RECONVERGENT B0 ;  /* 0x0000000000007941 */ /* 0x000fea0003800200 */
.L_x_81:
[----:B------:R-:W-:Y:S01]  /*b390*/  SHF.R.U32.HI R3, RZ, 0x2, R6 ;  /* 0x00000002ff037819 */ /* 0x000fe20000011606 */
[----:B------:R-:W-:Y:S01]  /*b3a0*/  IMAD.MOV.U32 R16, RZ, RZ, 0x3f3504f3 ;  /* 0x3f3504f3ff107424 */ /* 0x000fe200078e00ff */
[----:B------:R-:W0:Y:S01]  /*b3b0*/  FCHK P0, R15, 1.4142135381698608398 ;  /* 0x3fb504f30f007902 */ /* 0x000e220000000000 */
[----:B------:R-:W-:Y:S01]  /*b3c0*/  IMAD.MOV.U32 R17, RZ, RZ, 0x3fb504f3 ;  /* 0x3fb504f3ff117424 */ /* 0x000fe200078e00ff */
[----:B------:R-:W-:Y:S01]  /*b3d0*/  LOP3.LUT R3, R3, R6, RZ, 0x3c, !PT ;  /* 0x0000000603037212 */ /* 0x000fe200078e3cff */
[----:B------:R-:W-:Y:S01]  /*b3e0*/  IMAD.SHL.U32 R6, R5, 0x10, RZ ;  /* 0x0000001005067824 */ /* 0x000fe200078e00ff */
[----:B------:R-:W-:Y:S01]  /*b3f0*/  BSSY.RECONVERGENT B0, `(.L_x_83) ;  /* 0x0000014000007945 */ /* 0x000fe20003800200 */
[----:B------:R-:W-:Y:S01]  /*b400*/  FFMA R17, R16, -R17, 1 ;  /* 0x3f80000010117423 */ /* 0x000fe20000000811 */
[----:B------:R-:W-:Y:S02]  /*b410*/  VIADD R10, R10, 0x587c5 ;  /* 0x000587c50a0a7836 */ /* 0x000fe40000000000 */
[----:B------:R-:W-:-:S02]  /*b420*/  IMAD.SHL.U32 R0, R3, 0x2, RZ ;  /* 0x0000000203007824 */ /* 0x000fc400078e00ff */
[----:B------:R-:W-:-:S03]  /*b430*/  IMAD.MOV.U32 R18, RZ, RZ, 0x2f800000 ;  /* 0x2f800000ff127424 */ /* 0x000fc600078e00ff */
        /* <DEDUP_REMOVED lines=15> */
.L_x_84:
[----:B------:R-:W-:Y:S05]  /*b530*/  BSYNC.RECONVERGENT B0 ;  /* 0x0000000000007941 */ /* 0x000fea0003800200 */
.L_x_83:
[C---:B------:R-:W-:Y:S01]  /*b540*/  FMUL R15, R6.reuse, R6 ;  /* 0x00000006060f7220 */ /* 0x040fe20000400000 */
[----:B------:R-:W-:Y:S01]  /*b550*/  IMAD.MOV.U32 R0, RZ, RZ, 0x38eb4c3a ;  /* 0x38eb4c3aff007424 */ /* 0x000fe200078e00ff */
[C---:B------:R-:W-:Y:S01]  /*b560*/  FSETP.GE.AND P1, PT, |R6|.reuse, 1.0029599666595458984, PT ;  /* 0x3f8060fe0600780b */ /* 0x040fe20003f26200 */
[----:B------:R-:W-:Y:S01]  /*b570*/  IMAD.MOV.U32 R16, RZ, RZ, 0x3aae005b ;  /* 0x3aae005bff107424 */ /* 0x000fe200078e00ff */
[----:B------:R-:W0:Y:S01]  /*b580*/  MUFU.RCP R23, R2 ;  /* 0x0000000200177308 */ /* 0x000e220000001000 */
[----:B------:R-:W-:Y:S01]  /*b590*/  IMAD.MOV.U32 R17, RZ, RZ, 0x3c09919f ;  /* 0x3c09919fff117424 */ /* 0x000fe200078e00ff */
[----:B------:R-:W-:Y:S01]  /*b5a0*/  FSEL R15, |R6|, R15, P1 ;  /* 0x0000000f060f7208 */ /* 0x000fe20000800200 */
[----:B------:R-:W-:Y:S01]  /*b5b0*/  IMAD.MOV.U32 R19, RZ, RZ, 0x3d24d99a ;  /* 0x3d24d99aff137424 */ /* 0x000fe200078e00ff */
[----:B------:R-:W-:Y:S01]  /*b5c0*/  FSEL R0, R0, 8.4834944573231041431e-05, P1 ;  /* 0x38b1e96a00007808 */ /* 0x000fe20000800000 */
[----:B------:R-:W-:Y:S01]  /*b5d0*/  IMAD.MOV.U32 R18, RZ, RZ, 0x3f69b4f9 ;  /* 0x3f69b4f9ff127424 */ /* 0x000fe200078e00ff */
[----:B------:R-:W-:Y:S01]  /*b5e0*/  FSEL R16, -R16, -0.00082130916416645050049, P1 ;  /* 0xba574d2010107808 */ /* 0x000fe20000800100 */
[----:B------:R-:W-:Y:S01]  /*b5f0*/  FADD R21, -R9, 1 ;  /* 0x3f80000009157421 */ /* 0x000fe20000000100 */
[----:B------:R-:W-:Y:S01]  /*b600*/  FSEL R17, R17, 0.0052134888246655464172, P1 ;  /* 0x3baad5ea11117808 */ /* 0x000fe20000800000 */
[----:B------:R-:W-:Y:S01]  /*b610*/  BSSY.RECONVERGENT B0, `(.L_x_85) ;  /* 0x000001f000007945 */ /* 0x000fe20003800200 */
[----:B------:R-:W-:Y:S01]  /*b620*/  FSEL R19, -R19, -0.026868773624300956726, P1 ;  /* 0xbcdc1be713137808 */ /* 0x000fe20000800100 */
[C---:B------:R-:W-:Y:S01]  /*b630*/  FFMA R0, R15.reuse, R0, R16 ;  /* 0x000000000f007223 */ /* 0x040fe20000000010 */
[----:B------:R-:W-:Y:S01]  /*b640*/  IMAD.MOV.U32 R16, RZ, RZ, 0x3e235519 ;  /* 0x3e235519ff107424 */ /* 0x000fe200078e00ff */
[----:B------:R-:W-:Y:S02]  /*b650*/  FCHK P0, R21, R2 ;  /* 0x0000000215007302 */ /* 0x000fe40000000000 */
[----:B------:R-:W-:-:S02]  /*b660*/  FFMA R0, R15, R0, R17 ;  /* 0x000000000f007223 */ /* 0x000fc40000000011 */
        /* <DEDUP_REMOVED lines=8> */
[----:B------:R-:W-:-:S04]  /*b6f0*/  FFMA R0, R15, R0, R17 ;  /* 0x000000000f007223 */ /* 0x000fc80000000011 */
[----:B------:R-:W-:Y:S01]  /*b700*/  FFMA R19, R0, R19, R19 ;  /* 0x0000001300137223 */ /* 0x000fe20000000013 */
[----:B0-----:R-:W-:-:S03]  /*b710*/  FFMA R0, -R2, R23, 1 ;  /* 0x3f80000002007423 */ /* 0x001fc60000000117 */
[----:B------:R-:W0:Y:S01]  /*b720*/  @P1 MUFU.EX2 R15, R19 ;  /* 0x00000013000f1308 */ /* 0x000e220000000800 */
[----:B------:R-:W-:-:S04]  /*b730*/  FFMA R0, R23, R0, R23 ;  /* 0x0000000017007223 */ /* 0x000fc80000000017 */
[----:B------:R-:W-:-:S04]  /*b740*/  FFMA R17, R0, R21, RZ ;  /* 0x0000001500117223 */ /* 0x000fc800000000ff */
[----:B------:R-:W-:-:S04]  /*b750*/  FFMA R16, -R2, R17, R21 ;  /* 0x0000001102107223 */ /* 0x000fc80000000115 */
[----:B------:R-:W-:Y:S01]  /*b760*/  FFMA R23, R0, R16, R17 ;  /* 0x0000001000177223 */ /* 0x000fe20000000011 */
[----:B0-----:R-:W-:-:S05]  /*b770*/  @P1 FADD R15, -R15, 1 ;  /* 0x3f8000000f0f1421 */ /* 0x001fca0000000100 */
[----:B------:R-:W-:-:S05]  /*b780*/  @P1 LOP3.LUT R19, R15, 0x80000000, R6, 0xb8, !PT ;  /* 0x800000000f131812 */ /* 0x000fca00078eb806 */
[----:B------:R-:W-:Y:S01]  /*b790*/  FADD R6, R19, 1 ;  /* 0x3f80000013067421 */ /* 0x000fe20000000000 */
[----:B------:R-:W-:Y:S06]  /*b7a0*/  @!P0 BRA `(.L_x_86) ;  /* 0x0000000000148947 */ /* 0x000fec0003800000 */
[----:B------:R-:W-:Y:S01]  /*b7b0*/  IMAD.MOV.U32 R23, RZ, RZ, R21 ;  /* 0x000000ffff177224 */ /* 0x000fe200078e0015 */
[----:B------:R-:W-:Y:S01]  /*b7c0*/  MOV R16, 0xb7f0 ;  /* 0x0000b7f000107802 */ /* 0x000fe20000000f00 */
[----:B------:R-:W-:-:S07]  /*b7d0*/  IMAD.MOV.U32 R20, RZ, RZ, R2 ;  /* 0x000000ffff147224 */ /* 0x000fce00078e0002 */
[----:B------:R-:W-:Y:S05]  /*b7e0*/  CALL.REL.NOINC `($__internal_1_$__cuda_sm3x_div_rn_noftz_f32_slowpath) ;  /* 0x0000000400947944 */ /* 0x000fea0003c00000 */
[----:B------:R-:W-:-:S07]  /*b7f0*/  IMAD.MOV.U32 R23, RZ, RZ, R0 ;  /* 0x000000ffff177224 */ /* 0x000fce00078e0000 */
.L_x_86:
[----:B------:R-:W-:Y:S05]  /*b800*/  BSYNC.RECONVERGENT B0 ;  /* 0x0000000000007941 */ /* 0x000fea0003800200 */
.L_x_85:
        /* <DEDUP_REMOVED lines=13> */
.L_x_88:
[----:B------:R-:W-:Y:S05]  /*b8e0*/  BSYNC.RECONVERGENT B0 ;  /* 0x0000000000007941 */ /* 0x000fea0003800200 */
.L_x_87:
        /* <DEDUP_REMOVED lines=31> */
[----:B------:R-:W-:-:S04]  /*bae0*/  FADD R15, R16, 1 ;  /* 0x3f800000100f7421 */ /* 0x000fc80000000000 */
[----:B------:R-:W-:-:S04]  /*baf0*/  FFMA R15, R15, 0.5, -R6 ;  /* 0x3f0000000f0f7823 */ /* 0x000fc80000000806 */
[----:B------:R-:W-:Y:S01]  /*bb00*/  FFMA R0, R27, R15, R6 ;  /* 0x0000000f1b007223 */ /* 0x000fe20000000006 */
[----:B------:R-:W-:-:S03]  /*bb10*/  IMAD.MOV.U32 R15, RZ, RZ, 0x2f8a6370 ;  /* 0x2f8a6370ff0f7424 */ /* 0x000fc600078e00ff */
        /* <DEDUP_REMOVED lines=27> */
.L_x_90:
[----:B------:R-:W-:Y:S05]  /*bcd0*/  BSYNC.RECONVERGENT B0 ;  /* 0x0000000000007941 */ /* 0x000fea0003800200 */
.L_x_89:
[----:B------:R-:W-:Y:S01]  /*bce0*/  IADD3 R0, P0, PT, R24, R26, RZ ;  /* 0x0000001a18007210 */ /* 0x000fe20007f1e0ff */
[----:B------:R-:W-:Y:S01]  /*bcf0*/  FMUL R2, R2, 1.4142135381698608398 ;  /* 0x3fb504f302027820 */ /* 0x000fe20000400000 */
[----:B------:R-:W-:Y:S02]  /*bd00*/  VIADD R26, R26, 0x1 ;  /* 0x000000011a1a7836 */ /* 0x000fe40000000000 */
[----:B------:R-:W-:Y:S02]  /*bd10*/  IMAD.MOV.U32 R6, RZ, RZ, R12 ;  /* 0x000000ffff067224 */ /* 0x000fe400078e000c */
[----:B------:R-:W-:Y:S01]  /*bd20*/  FFMA R9, R2, R18, R9 ;  /* 0x0000001202097223 */ /* 0x000fe20000000009 */
[----:B------:R-:W-:Y:S01]  /*bd30*/  IMAD.X R15, RZ, RZ, R13, P0 ;  /* 0x000000ffff0f7224 */ /* 0x000fe200000e060d */
[----:B------:R-:W-:-:S04]  /*bd40*/  LEA R16, P0, R0, UR10, 0x2 ;  /* 0x0000000a00107c11 */ /* 0x000fc8000f8010ff */
[----:B------:R-:W-:Y:S02]  /*bd50*/  LEA.HI.X R17, R0, UR11, R15, 0x2, P0 ;  /* 0x0000000b00117c11 */ /* 0x000fe400080f140f */
[----:B------:R-:W-:-:S03]  /*bd60*/  ISETP.NE.AND P0, PT, R26, UR7, PT ;  /* 0x000000071a007c0c */ /* 0x000fc6000bf05270 */
[----:B------:R0:W-:Y:S10]  /*bd70*/  STG.E desc[UR8][R16.64], R9 ;  /* 0x0000000910007986 */ /* 0x0001f4000c101908 */
[----:B------:R-:W-:Y:S05]  /*bd80*/  @P0 BRA `(.L_x_91) ;  /* 0xfffffff4000c0947 */ /* 0x000fea000383ffff */
[----:B------:R-:W-:Y:S01]  /*bd90*/  IMAD.MOV.U32 R6, RZ, RZ, R7 ;  /* 0x000000ffff067224 */ /* 0x000fe200078e0007 */
[----:B------:R1:W-:Y:S01]  /*bda0*/  STL [R1+0x34], R12 ;  /* 0x0000340c01007387 */ /* 0x0003e20000100800 */
[----:B------:R-:W-:Y:S02]  /*bdb0*/  IMAD.MOV.U32 R7, RZ, RZ, R4 ;  /* 0x000000ffff077224 */ /* 0x000fe400078e0004 */
[----:B------:R-:W-:-:S03]  /*bdc0*/  IMAD.MOV.U32 R2, RZ, RZ, R5 ;  /* 0x000000ffff027224 */ /* 0x000fc600078e0005 */
[----:B------:R1:W-:Y:S04]  /*bdd0*/  STL.64 [R1+0x38], R6 ;  /* 0x0000380601007387 */ /* 0x0003e80000100a00 */
[----:B------:R1:W-:Y:S02]  /*bde0*/  STL.64 [R1+0x40], R2 ;  /* 0x0000400201007387 */ /* 0x0003e40000100a00 */
.L_x_80:
[----:B------:R-:W2:Y:S01]  /*bdf0*/  LDCU UR4, c[0x0][0x38c] ;  /* 0x00007180ff0477ac */ /* 0x000ea20008000800 */
[----:B------:R-:W-:-:S05]  /*be00*/  VIADD R14, R14, UR6 ;  /* 0x000000060e0e7c36 */ /* 0x000fca0008000000 */
[----:B--2---:R-:W-:-:S13]  /*be10*/  ISETP.GE.AND P0, PT, R14, UR4, PT ;  /* 0x000000040e007c0c */ /* 0x004fda000bf06270 */
[----:B------:R-:W-:Y:S05]  /*be20*/  @!P0 BRA `(.L_x_92) ;  /* 0xffffffc800788947 */ /* 0x000fea000383ffff */
[----:B------:R-:W-:Y:S05]  /*be30*/  EXIT ;  /* 0x000000000000794d */ /* 0x000fea0003800000 */
        .weak           $__internal_1_$__cuda_sm3x_div_rn_noftz_f32_slowpath
        .type           $__internal_1_$__cuda_sm3x_div_rn_noftz_f32_slowpath,@function
        .size           $__internal_1_$__cuda_sm3x_div_rn_noftz_f32_slowpath,(.L_x_130 - $__internal_1_$__cuda_sm3x_div_rn_noftz_f32_slowpath)
$__internal_1_$__cuda_sm3x_div_rn_noftz_f32_slowpath:
[----:B------:R-:W-:Y:S01]  /*be40*/  SHF.R.U32.HI R15, RZ, 0x17, R20 ;  /* 0x00000017ff0f7819 */ /* 0x000fe20000011614 */
[----:B------:R-:W-:Y:S01]  /*be50*/  BSSY.RECONVERGENT B3, `(.L_x_93) ;  /* 0x0000062000037945 */ /* 0x000fe20003800200 */
[----:B------:R-:W-:Y:S02]  /*be60*/  SHF.R.U32.HI R18, RZ, 0x17, R23 ;  /* 0x00000017ff127819 */ /* 0x000fe40000011617 */
[----:B------:R-:W-:Y:S02]  /*be70*/  LOP3.LUT R15, R15, 0xff, RZ, 0xc0, !PT ;  /* 0x000000ff0f0f7812 */ /* 0x000fe400078ec0ff */
[----:B------:R-:W-:-:S03]  /*be80*/  LOP3.LUT R18, R18, 0xff, RZ, 0xc0, !PT ;  /* 0x000000ff12127812 */ /* 0x000fc600078ec0ff */
[----:B------:R-:W-:Y:S02]  /*be90*/  VIADD R0, R15, 0xffffffff ;  /* 0xffffffff0f007836 */ /* 0x000fe40000000000 */
[----:B------:R-:W-:-:S03]  /*bea0*/  VIADD R19, R18, 0xffffffff ;  /* 0xffffffff12137836 */ /* 0x000fc60000000000 */
[----:B------:R-:W-:-:S04]  /*beb0*/  ISETP.GT.U32.AND P0, PT, R0, 0xfd, PT ;  /* 0x000000fd0000780c */ /* 0x000fc80003f04070 */
[----:B------:R-:W-:-:S13]  /*bec0*/  ISETP.GT.U32.OR P0, PT, R19, 0xfd, P0 ;  /* 0x000000fd1300780c */ /* 0x000fda0000704470 */
[----:B------:R-:W-:Y:S01]  /*bed0*/  @!P0 IMAD.MOV.U32 R17, RZ, RZ, RZ ;  /* 0x000000ffff118224 */ /* 0x000fe200078e00ff */
[----:B------:R-:W-:Y:S06]  /*bee0*/  @!P0 BRA `(.L_x_94) ;  /* 0x00000000005c8947 */ /* 0x000fec0003800000 */
[----:B------:R-:W-:Y:S02]  /*bef0*/  FSETP.GTU.FTZ.AND P0, PT, |R23|, +INF , PT ;  /* 0x7f8000001700780b */ /* 0x000fe40003f1c200 */
[----:B------:R-:W-:-:S04]  /*bf00*/  FSETP.GTU.FTZ.AND P1, PT, |R20|, +INF , PT ;  /* 0x7f8000001400780b */ /* 0x000fc80003f3c200 */
[----:B------:R-:W-:-:S13]  /*bf10*/  PLOP3.LUT P0, PT, P0, P1, PT, 0xf8, 0x8f ;  /* 0x00000000008f781c */ /* 0x000fda0000703f70 */
[----:B------:R-:W-:Y:S05]  /*bf20*/  @P0 BRA `(.L_x_95) ;  /* 0x00000004004c0947 */ /* 0x000fea0003800000 */
[----:B------:R-:W-:-:S13]  /*bf30*/  LOP3.LUT P0, RZ, R20, 0x7fffffff, R23, 0xc8, !PT ;  /* 0x7fffffff14ff7812 */ /* 0x000fda000780c817 */
[----:B------:R-:W-:Y:S05]  /*bf40*/  @!P0 BRA `(.L_x_96) ;  /* 0x00000004003c8947 */ /* 0x000fea0003800000 */
[C---:B------:R-:W-:Y:S02]  /*bf50*/  FSETP.NEU.FTZ.AND P0, PT, |R23|.reuse, +INF , PT ;  /* 0x7f8000001700780b */ /* 0x040fe40003f1d200 */
[----:B------:R-:W-:Y:S02]  /*bf60*/  FSETP.NEU.FTZ.AND P2, PT, |R20|, +INF , PT ;  /* 0x7f8000001400780b */ /* 0x000fe40003f5d200 */
[----:B------:R-:W-:-:S11]  /*bf70*/  FSETP.NEU.FTZ.AND P1, PT, |R23|, +INF , PT ;  /* 0x7f8000001700780b */ /* 0x000fd60003f3d200 */
[----:B------:R-:W-:Y:S05]  /*bf80*/  @!P2 BRA !P0, `(.L_x_96) ;  /* 0x00000004002ca947 */ /* 0x000fea0004000000 */
[----:B------:R-:W-:-:S04]  /*bf90*/  LOP3.LUT P0, RZ, R23, 0x7fffffff, RZ, 0xc0, !PT ;  /* 0x7fffffff17ff7812 */ /* 0x000fc8000780c0ff */
[----:B------:R-:W-:-:S13]  /*bfa0*/  PLOP3.LUT P0, PT, P2, P0, PT, 0x2f, 0xf2 ;  /* 0x0000000000f2781c */ /* 0x000fda0001700577 */
[----:B------:R-:W-:Y:S05]  /*bfb0*/  @P0 BRA `(.L_x_97) ;  /* 0x0000000400180947 */ /* 0x000fea0003800000 */
[----:B------:R-:W-:-:S04]  /*bfc0*/  LOP3.LUT P0, RZ, R20, 0x7fffffff, RZ, 0xc0, !PT ;  /* 0x7fffffff14ff7812 */ /* 0x000fc8000780c0ff */
[----:B------:R-:W-:-:S13]  /*bfd0*/  PLOP3.LUT P0, PT, P1, P0, PT, 0x2f, 0xf2 ;  /* 0x0000000000f2781c */ /* 0x000fda0000f00577 */
[----:B------:R-:W-:Y:S05]  /*bfe0*/  @P0 BRA `(.L_x_98) ;  /* 0x0000000400000947 */ /* 0x000fea0003800000 */
[----:B------:R-:W-:Y:S02]  /*bff0*/  ISETP.GE.AND P0, PT, R19, RZ, PT ;  /* 0x000000ff1300720c */ /* 0x000fe40003f06270 */
[----:B------:R-:W-:-:S11]  /*c000*/  ISETP.GE.AND P1, PT, R0, RZ, PT ;  /* 0x000000ff0000720c */ /* 0x000fd60003f26270 */
[----:B------:R-:W-:Y:S02]  /*c010*/  @P0 IMAD.MOV.U32 R17, RZ, RZ, RZ ;  /* 0x000000ffff110224 */ /* 0x000fe400078e00ff */
[----:B------:R-:W-:Y:S01]  /*c020*/  @!P0 FFMA R23, R23, 1.84467440737095516160e+19, RZ ;  /* 0x5f80000017178823 */ /* 0x000fe200000000ff */
[----:B------:R-:W-:Y:S02]  /*c030*/  @!P0 IMAD.MOV.U32 R17, RZ, RZ, -0x40 ;  /* 0xffffffc0ff118424 */ /* 0x000fe400078e00ff */
[----:B------:R-:W-:Y:S02]  /*c040*/  @!P1 FFMA R20, R20, 1.84467440737095516160e+19, RZ ;  /* 0x5f80000014149823 */ /* 0x000fe400000000ff */
[----:B------:R-:W-:-:S07]  /*c050*/  @!P1 VIADD R17, R17, 0x40 ;  /* 0x0000004011119836 */ /* 0x000fce0000000000 */
.L_x_94:
[----:B------:R-:W-:Y:S01]  /*c060*/  LEA R19, R15, 0xc0800000, 0x17 ;  /* 0xc08000000f137811 */ /* 0x000fe200078eb8ff */
[----:B------:R-:W-:Y:S01]  /*c070*/  VIADD R18, R18, 0xffffff81 ;  /* 0xffffff8112127836 */ /* 0x000fe20000000000 */
[----:B------:R-:W-:Y:S03]  /*c080*/  BSSY.RECONVERGENT B4, `(.L_x_99) ;  /* 0x0000035000047945 */ /* 0x000fe60003800200 */
[----:B------:R-:W-:-:S04]  /*c090*/  IMAD.IADD R28, R20, 0x1, -R19 ;  /* 0x00000001141c7824 */ /* 0x000fc800078e0a13 */
[----:B------:R-:W0:Y:S01]  /*c0a0*/  MUFU.RCP R0, R28 ;  /* 0x0000001c00007308 */ /* 0x000e220000001000 */
[----:B------:R-:W-:-:S04]  /*c0b0*/  FADD.FTZ R19, -R28, -RZ ;  /* 0x800000ff1c137221 */ /* 0x000fc80000010100 */
[----:B0-----:R-:W-:-:S04]  /*c0c0*/  FFMA R21, R0, R19, 1 ;  /* 0x3f80000000157423 */ /* 0x001fc80000000013 */
[----:B------:R-:W-:Y:S01]  /*c0d0*/  FFMA R21, R0, R21, R0 ;  /* 0x0000001500157223 */ /* 0x000fe20000000000 */
[C---:B------:R-:W-:Y:S01]  /*c0e0*/  IMAD R0, R18.reuse, -0x800000, R23 ;  /* 0xff80000012007824 */ /* 0x040fe200078e0217 */
[----:B------:R-:W-:-:S03]  /*c0f0*/  IADD3 R18, PT, PT, R18, 0x7f, -R15 ;  /* 0x0000007f12127810 */ /* 0x000fc60007ffe80f */
[----:B------:R-:W-:Y:S02]  /*c100*/  FFMA R20, R0, R21, RZ ;  /* 0x0000001500147223 */ /* 0x000fe400000000ff */
[----:B------:R-:W-:Y:S02]  /*c110*/  IMAD.IADD R17, R18, 0x1, R17 ;  /* 0x0000000112117824 */ /* 0x000fe400078e0211 */
[----:B------:R-:W-:-:S04]  /*c120*/  FFMA R22, R19, R20, R0 ;  /* 0x0000001413167223 */ /* 0x000fc80000000000 */
[----:B------:R-:W-:-:S04]  /*c130*/  FFMA R22, R21, R22, R20 ;  /* 0x0000001615167223 */ /* 0x000fc80000000014 */
[----:B------:R-:W-:-:S04]  /*c140*/  FFMA R19, R19, R22, R0 ;  /* 0x0000001613137223 */ /* 0x000fc80000000000 */
[----:B------:R-:W-:-:S05]  /*c150*/  FFMA R0, R21, R19, R22 ;  /* 0x0000001315007223 */ /* 0x000fca0000000016 */
[----:B------:R-:W-:-:S04]  /*c160*/  SHF.R.U32.HI R15, RZ, 0x17, R0 ;  /* 0x00000017ff0f7819 */ /* 0x000fc80000011600 */
[----:B------:R-:W-:-:S05]  /*c170*/  LOP3.LUT R18, R15, 0xff, RZ, 0xc0, !PT ;  /* 0x000000ff0f127812 */ /* 0x000fca00078ec0ff */
[----:B------:R-:W-:-:S04]  /*c180*/  IMAD.IADD R15, R18, 0x1, R17 ;  /* 0x00000001120f7824 */ /* 0x000fc800078e0211 */
[----:B------:R-:W-:-:S05]  /*c190*/  VIADD R18, R15, 0xffffffff ;  /* 0xffffffff0f127836 */ /* 0x000fca0000000000 */
[----:B------:R-:W-:-:S13]  /*c1a0*/  ISETP.GE.U32.AND P0, PT, R18, 0xfe, PT ;  /* 0x000000fe1200780c */ /* 0x000fda0003f06070 */
[----:B------:R-:W-:Y:S05]  /*c1b0*/  @!P0 BRA `(.L_x_100) ;  /* 0x0000000000808947 */ /* 0x000fea0003800000 */
[----:B------:R-:W-:-:S13]  /*c1c0*/  ISETP.GT.AND P0, PT, R15, 0xfe, PT ;  /* 0x000000fe0f00780c */ /* 0x000fda0003f04270 */
[----:B------:R-:W-:Y:S05]  /*c1d0*/  @P0 BRA `(.L_x_101) ;  /* 0x00000000006c0947 */ /* 0x000fea0003800000 */
[----:B------:R-:W-:-:S13]  /*c1e0*/  ISETP.GE.AND P0, PT, R15, 0x1, PT ;  /* 0x000000010f00780c */ /* 0x000fda0003f06270 */
[----:B------:R-:W-:Y:S05]  /*c1f0*/  @P0 BRA `(.L_x_102) ;  /* 0x0000000000740947 */ /* 0x000fea0003800000 */
[----:B------:R-:W-:Y:S02]  /*c200*/  ISETP.GE.AND P0, PT, R15, -0x18, PT ;  /* 0xffffffe80f00780c */ /* 0x000fe40003f06270 */
[----:B------:R-:W-:-:S11]  /*c210*/  LOP3.LUT R0, R0, 0x80000000, RZ, 0xc0, !PT ;  /* 0x8000000000007812 */ /* 0x000fd600078ec0ff */
[----:B------:R-:W-:Y:S05]  /*c220*/  @!P0 BRA `(.L_x_102) ;  /* 0x0000000000688947 */ /* 0x000fea0003800000 */
[CCC-:B------:R-:W-:Y:S01]  /*c230*/  FFMA.RZ R17, R21.reuse, R19.reuse, R22.reuse ;  /* 0x0000001315117223 */ /* 0x1c0fe2000000c016 */
[CCC-:B------:R-:W-:Y:S01]  /*c240*/  FFMA.RP R18, R21.reuse, R19.reuse, R22.reuse ;  /* 0x0000001315127223 */ /* 0x1c0fe20000008016 */
[----:B------:R-:W-:Y:S01]  /*c250*/  FFMA.RM R21, R21, R19, R22 ;  /* 0x0000001315157223 */ /* 0x000fe20000004016 */
[C---:B------:R-:W-:Y:S01]  /*c260*/  VIADD R19, R15.reuse, 0x20 ;  /* 0x000000200f137836 */ /* 0x040fe20000000000 */
[----:B------:R-:W-:Y:S02]  /*c270*/  ISETP.NE.AND P2, PT, R15, RZ, PT ;  /* 0x000000ff0f00720c */ /* 0x000fe40003f45270 */
[----:B------:R-:W-:Y:S02]  /*c280*/  LOP3.LUT R17, R17, 0x7fffff, RZ, 0xc0, !PT ;  /* 0x007fffff11117812 */ /* 0x000fe400078ec0ff */
[----:B------:R-:W-:Y:S01]  /*c290*/  ISETP.NE.AND P1, PT, R15, RZ, PT ;  /* 0x000000ff0f00720c */ /* 0x000fe20003f25270 */
[----:B------:R-:W-:Y:S01]  /*c2a0*/  IMAD.MOV R15, RZ, RZ, -R15 ;  /* 0x000000ffff0f7224 */ /* 0x000fe200078e0a0f */
[----:B------:R-:W-:-:S02]  /*c2b0*/  LOP3.LUT R20, R17, 0x800000, RZ, 0xfc, !PT ;  /* 0x0080000011147812 */ /* 0x000fc400078efcff */
[----:B------:R-:W-:Y:S02]  /*c2c0*/  FSETP.NEU.FTZ.AND P0, PT, R18, R21, PT ;  /* 0x000000151200720b */ /* 0x000fe40003f1d000 */
[----:B------:R-:W-:Y:S02]  /*c2d0*/  SHF.L.U32 R19, R20, R19, RZ ;  /* 0x0000001314137219 */ /* 0x000fe400000006ff */
[----:B------:R-:W-:Y:S02]  /*c2e0*/  SEL R15, R15, RZ, P2 ;  /* 0x000000ff0f0f7207 */ /* 0x000fe40001000000 */
[----:B------:R-:W-:Y:S02]  /*c2f0*/  ISETP.NE.AND P1, PT, R19, RZ, P1 ;  /* 0x000000ff1300720c */ /* 0x000fe40000f25270 */
[----:B------:R-:W-:Y:S02]  /*c300*/  SHF.R.U32.HI R20, RZ, R15, R20 ;  /* 0x0000000fff147219 */ /* 0x000fe40000011614 */
[----:B------:R-:W-:-:S02]  /*c310*/  PLOP3.LUT P0, PT, P0, P1, PT, 0xf8, 0x8f ;  /* 0x00000000008f781c */ /* 0x000fc40000703f70 */
[----:B------:R-:W-:Y:S02]  /*c320*/  SHF.R.U32.HI R17, RZ, 0x1, R20 ;  /* 0x00000001ff117819 */ /* 0x000fe40000011614 */
[----:B------:R-:W-:-:S04]  /*c330*/  SEL R18, RZ, 0x1, !P0 ;  /* 0x00000001ff127807 */ /* 0x000fc80004000000 */
[----:B------:R-:W-:-:S04]  /*c340*/  LOP3.LUT R15, R18, 0x1, R17, 0xf8, !PT ;  /* 0x00000001120f7812 */ /* 0x000fc800078ef811 */
[----:B------:R-:W-:-:S05]  /*c350*/  LOP3.LUT R20, R15, R20, RZ, 0xc0, !PT ;  /* 0x000000140f147212 */ /* 0x000fca00078ec0ff */
[----:B------:R-:W-:-:S05]  /*c360*/  IMAD.IADD R17, R17, 0x1, R20 ;  /* 0x0000000111117824 */ /* 0x000fca00078e0214 */
[----:B------:R-:W-:Y:S01]  /*c370*/  LOP3.LUT R0, R17, R0, RZ, 0xfc, !PT ;  /* 0x0000000011007212 */ /* 0x000fe200078efcff */
[----:B------:R-:W-:Y:S06]  /*c380*/  BRA `(.L_x_102) ;  /* 0x0000000000107947 */ /* 0x000fec0003800000 */
.L_x_101:
[----:B------:R-:W-:-:S04]  /*c390*/  LOP3.LUT R0, R0, 0x80000000, RZ, 0xc0, !PT ;  /* 0x8000000000007812 */ /* 0x000fc800078ec0ff */
[----:B------:R-:W-:Y:S01]  /*c3a0*/  LOP3.LUT R0, R0, 0x7f800000, RZ, 0xfc, !PT ;  /* 0x7f80000000007812 */ /* 0x000fe200078efcff */
[----:B------:R-:W-:Y:S06]  /*c3b0*/  BRA `(.L_x_102) ;  /* 0x0000000000047947 */ /* 0x000fec0003800000 */
.L_x_100:
[----:B------:R-:W-:-:S07]  /*c3c0*/  IMAD R0, R17, 0x800000, R0 ;  /* 0x0080000011007824 */ /* 0x000fce00078e0200 */
.L_x_102:
[----:B------:R-:W-:Y:S05]  /*c3d0*/  BSYNC.RECONVERGENT B4 ;  /* 0x0000000000047941 */ /* 0x000fea0003800200 */
.L_x_99:
[----:B------:R-:W-:Y:S05]  /*c3e0*/  BRA `(.L_x_103) ;  /* 0x0000000000207947 */ /* 0x000fea0003800000 */
.L_x_98:
[----:B------:R-:W-:-:S04]  /*c3f0*/  LOP3.LUT R20, R20, 0x80000000, R23, 0x48, !PT ;  /* 0x8000000014147812 */ /* 0x000fc800078e4817 */
[----:B------:R-:W-:Y:S01]  /*c400*/  LOP3.LUT R0, R20, 0x7f800000, RZ, 0xfc, !PT ;  /* 0x7f80000014007812 */ /* 0x000fe200078efcff */
[----:B------:R-:W-:Y:S06]  /*c410*/  BRA `(.L_x_103) ;  /* 0x0000000000147947 */ /* 0x000fec0003800000 */
.L_x_97:
[----:B------:R-:W-:Y:S01]  /*c420*/  LOP3.LUT R0, R20, 0x80000000, R23, 0x48, !PT ;  /* 0x8000000014007812 */ /* 0x000fe200078e4817 */
[----:B------:R-:W-:Y:S06]  /*c430*/  BRA `(.L_x_103) ;  /* 0x00000000000c7947 */ /* 0x000fec0003800000 */
.L_x_96:
[----:B------:R-:W0:Y:S01]  /*c440*/  MUFU.RSQ R0, -QNAN ;  /* 0xffc0000000007908 */ /* 0x000e220000001400 */
[----:B------:R-:W-:Y:S05]  /*c450*/  BRA `(.L_x_103) ;  /* 0x0000000000047947 */ /* 0x000fea0003800000 */
.L_x_95:
[----:B------:R-:W-:-:S07]  /*c460*/  FADD.FTZ R0, R23, R20 ;  /* 0x0000001417007221 */ /* 0x000fce0000010000 */
.L_x_103:
[----:B------:R-:W-:Y:S05]  /*c470*/  BSYNC.RECONVERGENT B3 ;  /* 0x0000000000037941 */ /* 0x000fea0003800200 */
.L_x_93:
[----:B------:R-:W-:-:S04]  /*c480*/  IMAD.MOV.U32 R17, RZ, RZ, 0x0 ;  /* 0x00000000ff117424 */ /* 0x000fc800078e00ff */
[----:B0-----:R-:W-:Y:S05]  /*c490*/  RET.REL.NODEC R16 `(generate_vectors) ;  /* 0xffffff3810d87950 */ /* 0x001fea0003c3ffff */
.L_x_104:
        /* <DEDUP_REMOVED lines=14> */
.L_x_130:


//--------------------- .text.generate_clusters   --------------------------
	.section	.text.generate_clusters,"ax",@progbits
	.align	128
        .global         generate_clusters
        .type           generate_clusters,@function
        .size           generate_clusters,(.L_x_131 - generate_clusters)
        .other          generate_clusters,@"STO_CUDA_ENTRY STV_DEFAULT"
generate_clusters:
.text.generate_clusters:
[----:B------:R-:W0:Y:S01]  /*0000*/  LDC R1, c[0x0][0x37c] ;  /* 0x0000df00ff017b82 */ /* 0x000e220000000800 */
[----:B------:R-:W1:Y:S07]  /*0010*/  S2R R10, SR_TID.X ;  /* 0x00000000000a7919 */ /* 0x000e6e0000002100 */
[----:B------:R-:W1:Y:S01]  /*0020*/  S2UR UR4, SR_CTAID.X ;  /* 0x00000000000479c3 */ /* 0x000e620000002500 */
[----:B------:R-:W2:Y:S01]  /*0030*/  LDCU UR5, c[0x0][0x398] ;  /* 0x00007300ff0577ac */ /* 0x000ea20008000800 */
[----:B0-----:R-:W-:-:S06]  /*0040*/  VIADD R1, R1, 0xffffffd0 ;  /* 0xffffffd001017836 */ /* 0x001fcc0000000000 */
[----:B------:R-:W1:Y:S02]  /*0050*/  LDC R13, c[0x0][0x360] ;  /* 0x0000d800ff0d7b82 */ /* 0x000e640000000800 */
[----:B-1----:R-:W-:-:S05]  /*0060*/  IMAD R10, R13, UR4, R10 ;  /* 0x000000040d0a7c24 */ /* 0x002fca000f8e020a */
[----:B--2---:R-:W-:-:S13]  /*0070*/  ISETP.GE.AND P0, PT, R10, UR5, PT ;  /* 0x000000050a007c0c */ /* 0x004fda000bf06270 */
[----:B------:R-:W-:Y:S05]  /*0080*/  @P0 EXIT ;  /* 0x000000000000094d */ /* 0x000fea0003800000 */
[----:B------:R-:W0:Y:S02]  /*0090*/  LDCU UR5, c[0x0][0x390] ;  /* 0x00007200ff0577ac */ /* 0x000e240008000800 */
[----:B0-----:R-:W-:Y:S02]  /*00a0*/  UIADD3 UR4, UPT, UPT, UR5, -0xd000000, URZ ;  /* 0xf300000005047890 */ /* 0x001fe4000fffe0ff */
[----:B------:R-:W0:Y:S02]  /*00b0*/  MUFU.RSQ R0, UR5 ;  /* 0x0000000500007d08 */ /* 0x000e240008001400 */
[----:B------:R-:W-:-:S09]  /*00c0*/  UISETP.GT.U32.AND UP0, UPT, UR4, 0x727fffff, UPT ;  /* 0x727fffff0400788c */ /* 0x000fd2000bf04070 */
[----:B------:R-:W-:Y:S05]  /*00d0*/  BRA.U !UP0, `(.L_x_105) ;  /* 0x0000000108207547 */ /* 0x000fea000b800000 */
[----:B------:R-:W1:Y:S01]  /*00e0*/  LDCU UR4, c[0x0][0x390] ;  /* 0x00007200ff0477ac */ /* 0x000e620008000800 */
[----:B------:R-:W-:Y:S01]  /*00f0*/  BSSY.RECONVERGENT B0, `(.L_x_106) ;  /* 0x0000004000007945 */ /* 0x000fe20003800200 */
[----:B------:R-:W-:Y:S01]  /*0100*/  MOV R16, 0x130 ;  /* 0x0000013000107802 */ /* 0x000fe20000000f00 */
[----:B-1----:R-:W-:-:S07]  /*0110*/  IMAD.U32 R7, RZ, RZ, UR4 ;  /* 0x00000004ff077e24 */ /* 0x002fce000f8e00ff */
[----:B0-----:R-:W-:Y:S05]  /*0120*/  CALL.REL.NOINC `($__internal_2_$__cuda_sm20_sqrt_rn_f32_slowpath) ;  /* 0x0000003c00b47944 */ /* 0x001fea0003c00000 */
[----:B------:R-:W-:Y:S05]  /*0130*/  BSYNC.RECONVERGENT B0 ;  /* 0x0000000000007941 */ /* 0x000fea0003800200 */
.L_x_106:
[----:B------:R-:W-:Y:S01]  /*0140*/  IMAD.MOV.U32 R11, RZ, RZ, R8 ;  /* 0x000000ffff0b7224 */ /* 0x000fe200078e0008 */
[----:B------:R-:W-:Y:S06]  /*0150*/  BRA `(.L_x_107) ;  /* 0x0000000000107947 */ /* 0x000fec0003800000 */
.L_x_105:
[C---:B0-----:R-:W-:Y:S01]  /*0160*/  FMUL.FTZ R11, R0.reuse, UR5 ;  /* 0x00000005000b7c20 */ /* 0x041fe20008410000 */
[----:B------:R-:W-:-:S03]  /*0170*/  FMUL.FTZ R2, R0, 0.5 ;  /* 0x3f00000000027820 */ /* 0x000fc60000410000 */
[----:B------:R-:W-:-:S04]  /*0180*/  FFMA R0, -R11, R11, UR5 ;  /* 0x000000050b007e23 */ /* 0x000fc8000800010b */
[----:B------:R-:W-:-:S07]  /*0190*/  FFMA R11, R0, R2, R11 ;  /* 0x00000002000b7223 */ /* 0x000fce000000000b */
.L_x_107:
[----:B------:R-:W0:Y:S01]  /*01a0*/  LDCU UR4, c[0x0][0x370] ;  /* 0x00006e00ff0477ac */ /* 0x000e220008000800 */
[----:B------:R-:W1:Y:S01]  /*01b0*/  LDCU UR6, c[0x0][0x38c] ;  /* 0x00007180ff0677ac */ /* 0x000e620008000800 */
[----:B------:R-:W2:Y:S01]  /*01c0*/  LDCU.64 UR8, c[0x0][0x358] ;  /* 0x00006b00ff0877ac */ /* 0x000ea20008000a00 */
[----:B0-----:R-:W-:Y:S01]  /*01d0*/  IMAD R13, R13, UR4, RZ ;  /* 0x000000040d0d7c24 */ /* 0x001fe2000f8e02ff */
[----:B-1----:R-:W-:Y:S02]  /*01e0*/  ULOP3.LUT UR7, UR6, 0x3, URZ, 0xc0, !UPT ;  /* 0x0000000306077892 */ /* 0x002fe4000f8ec0ff */
[----:B--2---:R-:W-:-:S12]  /*01f0*/  ULOP3.LUT UR6, UR6, 0x7ffffffc, URZ, 0xc0, !UPT ;  /* 0x7ffffffc06067892 */ /* 0x004fd8000f8ec0ff */
.L_x_126:
[----:B0-----:R-:W0:Y:S01]  /*0200*/  LDC.64 R2, c[0x0][0x380] ;  /* 0x0000e000ff027b82 */ /* 0x001e220000000a00 */
[----:B-1----:R-:W-:-:S04]  /*0210*/  SHF.R.S32.HI R5, RZ, 0x1f, R10 ;  /* 0x0000001fff057819 */ /* 0x002fc8000001140a */
[----:B------:R-:W-:-:S04]  /*0220*/  LEA.HI R5, R5, R10, RZ, 0x2 ;  /* 0x0000000a05057211 */ /* 0x000fc800078f10ff */
[----:B------:R-:W-:-:S05]  /*0230*/  LOP3.LUT R5, R5, 0xfffffffc, RZ, 0xc0, !PT ;  /* 0xfffffffc05057812 */ /* 0x000fca00078ec0ff */
[----:B------:R-:W-:-:S04]  /*0240*/  IMAD.IADD R5, R10, 0x1, -R5 ;  /* 0x000000010a057824 */ /* 0x000fc800078e0a05 */
[----:B0-----:R-:W-:-:S06]  /*0250*/  IMAD.WIDE R2, R5, 0x8, R2 ;  /* 0x0000000805027825 */ /* 0x001fcc00078e0202 */
[----:B--2---:R-:W2:Y:S01]  /*0260*/  LDG.E.64 R2, desc[UR8][R2.64] ;  /* 0x0000000802027981 */ /* 0x004ea2000c1e1b00 */
[----:B------:R-:W-:Y:S01]  /*0270*/  ISETP.NE.AND P0, PT, R10, RZ, PT ;  /* 0x000000ff0a00720c */ /* 0x000fe20003f05270 */
[----:B------:R-:W-:Y:S01]  /*0280*/  BSSY.RECONVERGENT B0, `(.L_x_108) ;  /* 0x0000260000007945 */ /* 0x000fe20003800200 */
[----:B--2---:R-:W-:Y:S02]  /*0290*/  LOP3.LUT R0, R2, 0xaad26b49, RZ, 0x3c, !PT ;  /* 0xaad26b4902007812 */ /* 0x004fe400078e3cff */
[----:B------:R-:W-:Y:S02]  /*02a0*/  LOP3.LUT R4, R3, 0xf7dcefdd, RZ, 0x3c, !PT ;  /* 0xf7dcefdd03047812 */ /* 0x000fe400078e3cff */
[----:B------:R-:W-:Y:S01]  /*02b0*/  SHF.R.S32.HI R2, RZ, 0x1f, R10 ;  /* 0x0000001fff027819 */ /* 0x000fe2000001140a */
[----:B------:R-:W-:Y:S02]  /*02c0*/  IMAD R6, R0, 0x4182bed5, RZ ;  /* 0x4182bed500067824 */ /* 0x000fe400078e02ff */
[----:B------:R-:W-:-:S02]  /*02d0*/  IMAD R7, R4, -0x658354e5, RZ ;  /* 0x9a7cab1b04077824 */ /* 0x000fc400078e02ff */
[C---:B------:R-:W-:Y:S01]  /*02e0*/  VIADD R0, R6.reuse, 0x75bcd15 ;  /* 0x075bcd1506007836 */ /* 0x040fe20000000000 */
[C---:B------:R-:W-:Y:S01]  /*02f0*/  LOP3.LUT R8, R6.reuse, 0x159a55e5, RZ, 0x3c, !PT ;  /* 0x159a55e506087812 */ /* 0x040fe200078e3cff */
[C---:B------:R-:W-:Y:S01]  /*0300*/  VIADD R9, R7.reuse, 0x1f123bb5 ;  /* 0x1f123bb507097836 */ /* 0x040fe20000000000 */
[----:B------:R-:W-:Y:S01]  /*0310*/  LOP3.LUT R4, R7, 0x5491333, RZ, 0x3c, !PT ;  /* 0x0549133307047812 */ /* 0x000fe200078e3cff */
[C---:B------:R-:W-:Y:S01]  /*0320*/  VIADD R5, R6.reuse, 0x583f19 ;  /* 0x00583f1906057836 */ /* 0x040fe20000000000 */
[----:B------:R0:W-:Y:S01]  /*0330*/  STL [R1+0x4], R0 ;  /* 0x0000040001007387 */ /* 0x0001e20000100800 */
[----:B------:R-:W-:-:S03]  /*0340*/  IMAD.IADD R6, R6, 0x1, R7 ;  /* 0x0000000106067824 */ /* 0x000fc600078e0207 */
[----:B------:R0:W-:Y:S04]  /*0350*/  STL.64 [R1+0x8], R8 ;  /* 0x0000080801007387 */ /* 0x0001e80000100a00 */
[----:B------:R0:W-:Y:S01]  /*0360*/  STL.64 [R1+0x10], R4 ;  /* 0x0000100401007387 */ /* 0x0001e20000100a00 */
[----:B---3--:R-:W-:Y:S05]  /*0370*/  @!P0 BRA `(.L_x_109) ;  /* 0x0000002400408947 */ /* 0x008fea0003800000 */
[----:B------:R-:W-:Y:S02]  /*0380*/  IMAD.MOV.U32 R16, RZ, RZ, R2 ;  /* 0x000000ffff107224 */ /* 0x000fe400078e0002 */
[----:B------:R-:W-:Y:S02]  /*0390*/  IMAD.MOV.U32 R12, RZ, RZ, RZ ;  /* 0x000000ffff0c7224 */ /* 0x000fe400078e00ff */
[----:B------:R-:W-:-:S07]  /*03a0*/  IMAD.MOV.U32 R7, RZ, RZ, R10 ;  /* 0x000000ffff077224 */ /* 0x000fce00078e000a */
.L_x_118:
        /* <DEDUP_REMOVED lines=11> */
.L_x_113:
[----:B------:R-:W-:-:S06]  /*0460*/  IMAD R17, R18, 0x4, R1 ;  /* 0x0000000412117824 */ /* 0x000fcc00078e0201 */
[----:B------:R-:W5:Y:S01]  /*0470*/  LDL R17, [R17+0x4] ;  /* 0x0000040011117983 */ /* 0x000f620000100800 */
[----:B------:R-:W-:Y:S01]  /*0480*/  IMAD.SHL.U32 R19, R18, 0x20, RZ ;  /* 0x0000002012137824 */ /* 0x000fe200078e00ff */
[----:B------:R-:W-:-:S06]  /*0490*/  UMOV UR4, URZ ;  /* 0x000000ff00047c82 */ /* 0x000fcc0008000000 */
.L_x_112:
        /* <DEDUP_REMOVED lines=107> */
[----:B----4-:R-:W-:-:S03]  /*0b50*/  @P2 LOP3.LUT R0, R0, R23, RZ, 0x3c, !PT ;  /* 0x0000001700002212 */ /* 0x010fc600078e3cff */
[----:B------:R-:W4:Y:S04]  /*0b60*/  @P2 LDG.E R23, desc[UR8][R14.64+0xcc] ;  /* 0x0000cc080e172981 */ /* 0x000f28000c1e1900 */
[----:B------:R-:W4:Y:S01]  /*0b70*/  @P2 LDG.E R24, desc[UR8][R14.64+0xd0] ;  /* 0x0000d0080e182981 */ /* 0x000f22000c1e1900 */
[----:B--2---:R-:W-:-:S03]  /*0b80*/  @P1 LOP3.LUT R8, R8, R21, RZ, 0x3c, !PT ;  /* 0x0000001508081212 */ /* 0x004fc600078e3cff */
[----:B------:R-:W2:Y:S01]  /*0b90*/  @P1 LDG.E R21, desc[UR8][R14.64+0xc0] ;  /* 0x0000c0080e151981 */ /* 0x000ea2000c1e1900 */
[----:B------:R-:W-:Y:S02]  /*0ba0*/  @P1 LOP3.LUT R9, R9, R26, RZ, 0x3c, !PT ;  /* 0x0000001a09091212 */ /* 0x000fe400078e3cff */
[----:B---3--:R-:W-:Y:S01]  /*0bb0*/  @P1 LOP3.LUT R5, R5, R22, RZ, 0x3c, !PT ;  /* 0x0000001605051212 */ /* 0x008fe200078e3cff */
[----:B------:R-:W3:Y:S01]  /*0bc0*/  @P0 LDG.E R26, desc[UR8][R14.64+0x13c] ;  /* 0x00013c080e1a0981 */ /* 0x000ee2000c1e1900 */
[----:B------:R-:W-:-:S03]  /*0bd0*/  @P3 LOP3.LUT R0, R0, R25, RZ, 0x3c, !PT ;  /* 0x0000001900003212 */ /* 0x000fc600078e3cff */
[----:B------:R-:W3:Y:S01]  /*0be0*/  @P2 LDG.E R22, desc[UR8][R14.64+0xd8] ;  /* 0x0000d8080e162981 */ /* 0x000ee2000c1e1900 */
[----:B----4-:R-:W-:Y:S02]  /*0bf0*/  @P2 LOP3.LUT R8, R8, R23, RZ, 0x3c, !PT ;  /* 0x0000001708082212 */ /* 0x010fe400078e3cff */
[----:B------:R-:W-:Y:S01]  /*0c00*/  @P2 LOP3.LUT R9, R9, R24, RZ, 0x3c, !PT ;  /* 0x0000001809092212 */ /* 0x000fe200078e3cff */
        /* <DEDUP_REMOVED lines=45> */
[----:B------:R-:W-:-:S04]  /*0ee0*/  UIADD3 UR4, UPT, UPT, UR4, 0x10, URZ ;  /* 0x0000001004047890 */ /* 0x000fc8000fffe0ff */
[----:B------:R-:W-:Y:S01]  /*0ef0*/  UISETP.NE.AND UP0, UPT, UR4, 0x20, UPT ;  /* 0x000000200400788c */ /* 0x000fe2000bf05270 */
[----:B---3--:R-:W-:-:S04]  /*0f00*/  @P6 LOP3.LUT R5, R5, R22, RZ, 0x3c, !PT ;  /* 0x0000001605056212 */ /* 0x008fc800078e3cff */
[----:B------:R-:W-:Y:S02]  /*0f10*/  @P0 LOP3.LUT R5, R5, R26, RZ, 0x3c, !PT ;  /* 0x0000001a05050212 */ /* 0x000fe400078e3cff */
[----:B----4-:R-:W-:Y:S02]  /*0f20*/  @P0 LOP3.LUT R8, R8, R23, RZ, 0x3c, !PT ;  /* 0x0000001708080212 */ /* 0x010fe400078e3cff */
        /* <DEDUP_REMOVED lines=21> */
.L_x_115:
[----:B------:R-:W-:-:S06]  /*1080*/  IMAD R17, R18, 0x4, R1 ;  /* 0x0000000412117824 */ /* 0x000fcc00078e0201 */
[----:B------:R-:W5:Y:S01]  /*1090*/  LDL R17, [R17+0x4] ;  /* 0x0000040011117983 */ /* 0x000f620000100800 */
[----:B------:R-:W-:Y:S01]  /*10a0*/  IMAD.SHL.U32 R19, R18, 0x20, RZ ;  /* 0x0000002012137824 */ /* 0x000fe200078e00ff */
[----:B------:R-:W-:-:S06]  /*10b0*/  UMOV UR4, URZ ;  /* 0x000000ff00047c82 */ /* 0x000fcc0008000000 */
.L_x_114:
        /* <DEDUP_REMOVED lines=190> */
.L_x_117:
[----:B------:R-:W-:-:S06]  /*1ca0*/  IMAD R17, R18, 0x4, R1 ;  /* 0x0000000412117824 */ /* 0x000fcc00078e0201 */
[----:B------:R-:W5:Y:S01]  /*1cb0*/  LDL R17, [R17+0x4] ;  /* 0x0000040011117983 */ /* 0x000f620000100800 */
[----:B------:R-:W-:Y:S01]  /*1cc0*/  IMAD.SHL.U32 R19, R18, 0x20, RZ ;  /* 0x0000002012137824 */ /* 0x000fe200078e00ff */
[----:B------:R-:W-:-:S06]  /*1cd0*/  UMOV UR4, URZ ;  /* 0x000000ff00047c82 */ /* 0x000fcc0008000000 */
.L_x_116:
        /* <DEDUP_REMOVED lines=107> */
[----:B---3--:R-:W-:Y:S02]  /*2390*/  @P0 LOP3.LUT R4, R4, R25, RZ, 0x3c, !PT ;  /* 0x0000001904040212 */ /* 0x008fe400078e3cff */
[----:B------:R-:W-:Y:S01]  /*23a0*/  LOP3.LUT P0, RZ, R22, 0x8000, RZ, 0xc0, !PT ;  /* 0x0000800016ff7812 */ /* 0x000fe2000780c0ff */
[----:B------:R-:W3:Y:S04]  /*23b0*/  @P2 LDG.E R25, desc[UR8][R14.64+0xcc] ;  /* 0x0000cc080e192981 */ /* 0x000ee8000c1e1900 */
[----:B------:R-:W3:Y:S01]  /*23c0*/  @P1 LDG.E R22, desc[UR8][R14.64+0xbc] ;  /* 0x0000bc080e161981 */ /* 0x000ee2000c1e1900 */
[----:B--2---:R-:W-:Y:S02]  /*23d0*/  @P1 LOP3.LUT R8, R8, R21, RZ, 0x3c, !PT ;  /* 0x0000001508081212 */ /* 0x004fe400078e3cff */
[----:B----4-:R-:W-:Y:S01]  /*23e0*/  @P1 LOP3.LUT R4, R4, R23, RZ, 0x3c, !PT ;  /* 0x0000001704041212 */ /* 0x010fe200078e3cff */
[----:B------:R-:W2:Y:S04]  /*23f0*/  @P3 LDG.E R21, desc[UR8][R14.64+0xe8] ;  /* 0x0000e8080e153981 */ /* 0x000ea8000c1e1900 */
[----:B------:R-:W4:Y:S01]  /*2400*/  @P2 LDG.E R23, desc[UR8][R14.64+0xd4] ;  /* 0x0000d4080e172981 */ /* 0x000f22000c1e1900 */
[----:B------:R-:W-:-:S03]  /*2410*/  @P3 LOP3.LUT R0, R0, R27, RZ, 0x3c, !PT ;  /* 0x0000001b00003212 */ /* 0x000fc600078e3cff */
[----:B------:R-:W2:Y:S01]  /*2420*/  @P4 LDG.E R27, desc[UR8][R14.64+0xf0] ;  /* 0x0000f0080e1b4981 */ /* 0x000ea2000c1e1900 */
[----:B------:R-:W-:-:S03]  /*2430*/  @P1 LOP3.LUT R5, R5, R24, RZ, 0x3c, !PT ;  /* 0x0000001805051212 */ /* 0x000fc600078e3cff */
[----:B------:R-:W2:Y:S04]  /*2440*/  @P3 LDG.E R24, desc[UR8][R14.64+0xe4] ;  /* 0x0000e4080e183981 */ /* 0x000ea8000c1e1900 */
        /* <DEDUP_REMOVED lines=17> */
[----:B------:R-:W-:Y:S02]  /*2560*/  @P3 LOP3.LUT R4, R4, R21, RZ, 0x3c, !PT ;  /* 0x0000001504043212 */ /* 0x000fe400078e3cff */
[----:B------:R-:W-:Y:S01]  /*2570*/  @P3 LOP3.LUT R5, R5, R20, RZ, 0x3c, !PT ;  /* 0x0000001405053212 */ /* 0x000fe200078e3cff */
[----:B------:R-:W3:Y:S01]  /*2580*/  @P5 LDG.E R21, desc[UR8][R14.64+0x108] ;  /* 0x000108080e155981 */ /* 0x000ee2000c1e1900 */
[----:B----4-:R-:W-:-:S03]  /*2590*/  @P4 LOP3.LUT R8, R8, R23, RZ, 0x3c, !PT ;  /* 0x0000001708084212 */ /* 0x010fc600078e3cff */
[----:B------:R-:W4:Y:S01]  /*25a0*/  @P5 LDG.E R20, desc[UR8][R14.64+0x10c] ;  /* 0x00010c080e145981 */ /* 0x000f22000c1e1900 */
[----:B--2---:R-:W-:-:S03]  /*25b0*/  @P5 LOP3.LUT R0, R0, R27, RZ, 0x3c, !PT ;  /* 0x0000001b00005212 */ /* 0x004fc600078e3cff */
        /* <DEDUP_REMOVED lines=14> */
[----:B------:R-:W-:-:S03]  /*26a0*/  @P5 LOP3.LUT R4, R4, R23, RZ, 0x3c, !PT ;  /* 0x0000001704045212 */ /* 0x000fc600078e3cff */
[----:B------:R-:W2:Y:S01]  /*26b0*/  @P0 LDG.E R23, desc[UR8][R14.64+0x130] ;  /* 0x000130080e170981 */ /* 0x000ea2000c1e1900 */
[----:B---3--:R-:W-:-:S03]  /*26c0*/  @P6 LOP3.LUT R8, R8, R25, RZ, 0x3c, !PT ;  /* 0x0000001908086212 */ /* 0x008fc600078e3cff */
[----:B------:R-:W3:Y:S01]  /*26d0*/  @P0 LDG.E R25, desc[UR8][R14.64+0x138] ;  /* 0x000138080e190981 */ /* 0x000ee2000c1e1900 */
[----:B------:R-:W-:-:S03]  /*26e0*/  @P5 LOP3.LUT R5, R5, R22, RZ, 0x3c, !PT ;  /* 0x0000001605055212 */ /* 0x000fc600078e3cff */
[----:B------:R-:W3:Y:S01]  /*26f0*/  @P6 LDG.E R22, desc[UR8][R14.64+0x128] ;  /* 0x000128080e166981 */ /* 0x000ee2000c1e1900 */
[----:B------:R-:W-:-:S04]  /*2700*/  UIADD3 UR4, UPT, UPT, UR4, 0x10, URZ ;  /* 0x0000001004047890 */ /* 0x000fc8000fffe0ff */
[----:B------:R-:W-:Y:S01]  /*2710*/  UISETP.NE.AND UP0, UPT, UR4, 0x20, UPT ;  /* 0x000000200400788c */ /* 0x000fe2000bf05270 */
[----:B------:R-:W-:Y:S02]  /*2720*/  @P6 LOP3.LUT R4, R4, R21, RZ, 0x3c, !PT ;  /* 0x0000001504046212 */ /* 0x000fe400078e3cff */
[----:B----4-:R-:W-:Y:S02]  /*2730*/  @P6 LOP3.LUT R9, R9, R20, RZ, 0x3c, !PT ;  /* 0x0000001409096212 */ /* 0x010fe400078e3cff */
[----:B--2---:R-:W-:Y:S02]  /*2740*/  @P0 LOP3.LUT R0, R0, R27, RZ, 0x3c, !PT ;  /* 0x0000001b00000212 */ /* 0x004fe400078e3cff */
[----:B------:R-:W-:Y:S02]  /*2750*/  @P0 LOP3.LUT R9, R9, R24, RZ, 0x3c, !PT ;  /* 0x0000001809090212 */ /* 0x000fe400078e3cff */
[----:B------:R-:W-:Y:S02]  /*2760*/  @P0 LOP3.LUT R8, R8, R23, RZ, 0x3c, !PT ;  /* 0x0000001708080212 */ /* 0x000fe400078e3cff */
[----:B---3--:R-:W-:-:S02]  /*2770*/  @P0 LOP3.LUT R4, R4, R25, RZ, 0x3c, !PT ;  /* 0x0000001904040212 */ /* 0x008fc400078e3cff */
[----:B------:R-:W-:-:S04]  /*2780*/  @P6 LOP3.LUT R5, R5, R22, RZ, 0x3c, !PT ;  /* 0x0000001605056212 */ /* 0x000fc800078e3cff */
        /* <DEDUP_REMOVED lines=8> */
.L_x_111:
[----:B------:R-:W-:Y:S05]  /*2810*/  BSYNC.RECONVERGENT B1 ;  /* 0x0000000000017941 */ /* 0x000fea0003800200 */
.L_x_110:
[C---:B------:R-:W-:Y:S01]  /*2820*/  ISETP.GT.U32.AND P0, PT, R7.reuse, 0x3, PT ;  /* 0x000000030700780c */ /* 0x040fe20003f04070 */
[----:B------:R-:W-:Y:S01]  /*2830*/  VIADD R12, R12, 0x1 ;  /* 0x000000010c0c7836 */ /* 0x000fe20000000000 */
[--C-:B------:R-:W-:Y:S02]  /*2840*/  SHF.R.U64 R7, R7, 0x2, R16.reuse ;  /* 0x0000000207077819 */ /* 0x100fe40000001210 */
[----:B------:R-:W-:Y:S02]  /*2850*/  ISETP.GT.U32.AND.EX P0, PT, R16, RZ, PT, P0 ;  /* 0x000000ff1000720c */ /* 0x000fe40003f04100 */
[----:B------:R-:W-:-:S11]  /*2860*/  SHF.R.U32.HI R16, RZ, 0x2, R16 ;  /* 0x00000002ff107819 */ /* 0x000fd60000011610 */
[----:B------:R-:W-:Y:S05]  /*2870*/  @P0 BRA `(.L_x_118) ;  /* 0xffffffd800cc0947 */ /* 0x000fea000383ffff */
.L_x_109:
[----:B------:R-:W-:Y:S05]  /*2880*/  BSYNC.RECONVERGENT B0 ;  /* 0x0000000000007941 */ /* 0x000fea0003800200 */
.L_x_108:
[----:B------:R-:W-:Y:S01]  /*2890*/  SHF.R.U32.HI R3, RZ, 0x2, R0 ;  /* 0x00000002ff037819 */ /* 0x000fe20000011600 */
[----:B------:R-:W-:Y:S01]  /*28a0*/  VIADD R17, R6, 0x64f0c9 ;  /* 0x0064f0c906117836 */ /* 0x000fe20000000000 */
[----:B------:R4:W-:Y:S01]  /*28b0*/  STL.64 [R1+0x28], RZ ;  /* 0x000028ff01007387 */ /* 0x0009e20000100a00 */
[----:B------:R-:W-:Y:S01]  /*28c0*/  IMAD.MOV.U32 R15, RZ, RZ, 0x3e055027 ;  /* 0x3e055027ff0f7424 */ /* 0x000fe200078e00ff */
[----:B------:R-:W-:Y:S01]  /*28d0*/  LOP3.LUT R3, R3, R0, RZ, 0x3c, !PT ;  /* 0x0000000003037212 */ /* 0x000fe200078e3cff */
[----:B0123--:R-:W-:Y:S01]  /*28e0*/  IMAD.SHL.U32 R0, R5, 0x10, RZ ;  /* 0x0000001005007824 */ /* 0x00ffe200078e00ff */
[----:B------:R-:W-:Y:S03]  /*28f0*/  BSSY.RECONVERGENT B0, `(.L_x_119) ;  /* 0x000003b000007945 */ /* 0x000fe60003800200 */
[----:B------:R-:W-:-:S05]  /*2900*/  IMAD.SHL.U32 R2, R3, 0x2, RZ ;  /* 0x0000000203027824 */ /* 0x000fca00078e00ff */
[----:B------:R-:W-:Y:S01]  /*2910*/  LOP3.LUT R2, R3, R2, R0, 0x96, !PT ;  /* 0x0000000203027212 */ /* 0x000fe200078e9600 */
[----:B------:R-:W-:-:S03]  /*2920*/  IMAD.MOV.U32 R3, RZ, RZ, 0x2f800000 ;  /* 0x2f800000ff037424 */ /* 0x000fc600078e00ff */
[----:B------:R-:W-:-:S04]  /*2930*/  LOP3.LUT R2, R2, R5, RZ, 0x3c, !PT ;  /* 0x0000000502027212 */ /* 0x000fc800078e3cff */
[----:B------:R-:W-:-:S04]  /*2940*/  IADD3 R0, PT, PT, R17, 0x587c5, R2 ;  /* 0x000587c511007810 */ /* 0x000fc80007ffe002 */
[----:B------:R-:W-:-:S05]  /*2950*/  I2FP.F32.U32 R0, R0 ;  /* 0x0000000000007245 */ /* 0x000fca0000201000 */
[----:B------:R-:W-:-:S05]  /*2960*/  FFMA R0, R0, R3, 1.1641532182693481445e-10 ;  /* 0x2f00000000007423 */ /* 0x000fca0000000003 */
[----:B------:R-:W-:-:S13]  /*2970*/  FSETP.GEU.AND P0, PT, R0, 1.175494350822287508e-38, PT ;  /* 0x008000000000780b */ /* 0x000fda0003f0e000 */
[----:B------:R-:W-:-:S04]  /*2980*/  @!P0 FMUL R0, R0, 8388608 ;  /* 0x4b00000000008820 */ /* 0x000fc80000400000 */
[----:B------:R-:W-:-:S05]  /*2990*/  VIADD R3, R0, 0xc0d55555 ;  /* 0xc0d5555500037836 */ /* 0x000fca0000000000 */
[----:B------:R-:W-:-:S04]  /*29a0*/  LOP3.LUT R7, R3, 0xff800000, RZ, 0xc0, !PT ;  /* 0xff80000003077812 */ /* 0x000fc800078ec0ff */
[----:B------:R-:W-:Y:S01]  /*29b0*/  I2FP.F32.S32 R12, R7 ;  /* 0x00000007000c7245 */ /* 0x000fe20000201400 */
[----:B------:R-:W-:Y:S02]  /*29c0*/  IMAD.IADD R3, R0, 0x1, -R7 ;  /* 0x0000000100037824 */ /* 0x000fe400078e0a07 */
[----:B------:R-:W-:Y:S02]  /*29d0*/  IMAD.MOV.U32 R7, RZ, RZ, 0x7f800000 ;  /* 0x7f800000ff077424 */ /* 0x000fe400078e00ff */
[----:B------:R-:W-:-:S04]  /*29e0*/  FADD R14, R3, -1 ;  /* 0xbf800000030e7421 */ /* 0x000fc80000000000 */
[----:B------:R-:W-:-:S04]  /*29f0*/  FFMA R3, R14, -R15, 0.14084610342979431152 ;  /* 0x3e1039f60e037423 */ /* 0x000fc8000000080f */
[----:B------:R-:W-:-:S04]  /*2a00*/  FFMA R3, R14, R3, -0.12148627638816833496 ;  /* 0xbdf8cdcc0e037423 */ /* 0x000fc80000000003 */
[----:B------:R-:W-:-:S04]  /*2a10*/  FFMA R3, R14, R3, 0.13980610668659210205 ;  /* 0x3e0f29550e037423 */ /* 0x000fc80000000003 */
[----:B------:R-:W-:-:S04]  /*2a20*/  FFMA R3, R14, R3, -0.16684235632419586182 ;  /* 0xbe2ad8b90e037423 */ /* 0x000fc80000000003 */
[----:B------:R-:W-:-:S04]  /*2a30*/  FFMA R3, R14, R3, 0.20012299716472625732 ;  /* 0x3e4ced0b0e037423 */ /* 0x000fc80000000003 */
[----:B------:R-:W-:-:S04]  /*2a40*/  FFMA R3, R14, R3, -0.24999669194221496582 ;  /* 0xbe7fff220e037423 */ /* 0x000fc80000000003 */
[----:B------:R-:W-:-:S04]  /*2a50*/  FFMA R3, R14, R3, 0.33333182334899902344 ;  /* 0x3eaaaa780e037423 */ /* 0x000fc80000000003 */
[----:B------:R-:W-:Y:S01]  /*2a60*/  FFMA R15, R14, R3, -0.5 ;  /* 0xbf0000000e0f7423 */ /* 0x000fe20000000003 */
[----:B------:R-:W-:Y:S02]  /*2a70*/  FSEL R3, RZ, -23, P0 ;  /* 0xc1b80000ff037808 */ /* 0x000fe40000000000 */
[----:B------:R-:W-:Y:S01]  /*2a80*/  ISETP.GT.U32.AND P0, PT, R0, 0x7f7fffff, PT ;  /* 0x7f7fffff0000780c */ /* 0x000fe20003f04070 */
[----:B------:R-:W-:Y:S02]  /*2a90*/  FMUL R15, R14, R15 ;  /* 0x0000000f0e0f7220 */ /* 0x000fe40000400000 */
[----:B------:R-:W-:Y:S01]  /*2aa0*/  FFMA R12, R12, 1.1920928955078125e-07, R3 ;  /* 0x340000000c0c7823 */ /* 0x000fe20000000003 */
[----:B------:R-:W-:Y:S01]  /*2ab0*/  SHF.R.U32.HI R3, RZ, 0x2, R8 ;  /* 0x00000002ff037819 */ /* 0x000fe20000011608 */
[----:B------:R-:W-:Y:S02]  /*2ac0*/  FFMA R15, R14, R15, R14 ;  /* 0x0000000f0e0f7223 */ /* 0x000fe4000000000e */
[----:B------:R-:W0:Y:S01]  /*2ad0*/  LDC R14, c[0x0][0x38c] ;  /* 0x0000e300ff0e7b82 */ /* 0x000e220000000800 */
[----:B------:R-:W-:Y:S01]  /*2ae0*/  LOP3.LUT R3, R3, R8, RZ, 0x3c, !PT ;  /* 0x0000000803037212 */ /* 0x000fe200078e3cff */
[----:B------:R-:W-:Y:S01]  /*2af0*/  FFMA R12, R12, 0.69314718246459960938, R15 ;  /* 0x3f3172180c0c7823 */ /* 0x000fe2000000000f */
[----:B------:R-:W-:-:S03]  /*2b00*/  IMAD.SHL.U32 R8, R2, 0x10, RZ ;  /* 0x0000001002087824 */ /* 0x000fc600078e00ff */
[C---:B------:R-:W-:Y:S01]  /*2b10*/  @P0 FFMA R12, R0.reuse, R7, +INF ;  /* 0x7f800000000c0423 */ /* 0x040fe20000000007 */
[C---:B------:R-:W-:Y:S01]  /*2b20*/  IMAD.SHL.U32 R7, R3.reuse, 0x2, RZ ;  /* 0x0000000203077824 */ /* 0x040fe200078e00ff */
[----:B------:R-:W-:Y:S02]  /*2b30*/  FSETP.NEU.AND P0, PT, R0, RZ, PT ;  /* 0x000000ff0000720b */ /* 0x000fe40003f0d000 */
[----:B------:R-:W-:Y:S02]  /*2b40*/  FMUL R12, R12, -2 ;  /* 0xc00000000c0c7820 */ /* 0x000fe40000400000 */
[----:B------:R-:W-:-:S03]  /*2b50*/  LOP3.LUT R3, R3, R7, R8, 0x96, !PT ;  /* 0x0000000703037212 */ /* 0x000fc600078e9608 */
[----:B------:R-:W-:Y:S02]  /*2b60*/  FSEL R8, R12, +INF , P0 ;  /* 0x7f8000000c087808 */ /* 0x000fe40000000000 */
[----:B------:R-:W-:Y:S02]  /*2b70*/  LOP3.LUT R3, R3, R2, RZ, 0x3c, !PT ;  /* 0x0000000203037212 */ /* 0x000fe400078e3cff */
[----:B------:R4:W1:Y:S01]  /*2b80*/  MUFU.RSQ R15, R8 ;  /* 0x00000008000f7308 */ /* 0x0008620000001400 */
[----:B------:R-:W-:Y:S01]  /*2b90*/  VIADD R7, R8, 0xf3000000 ;  /* 0xf300000008077836 */ /* 0x000fe20000000000 */
[----:B------:R-:W-:Y:S02]  /*2ba0*/  IADD3 R0, PT, PT, R17, 0xb0f8a, R3 ;  /* 0x000b0f8a11007810 */ /* 0x000fe40007ffe003 */
[----:B0-----:R-:W-:Y:S02]  /*2bb0*/  ISETP.GE.AND P1, PT, R14, 0x1, PT ;  /* 0x000000010e00780c */ /* 0x001fe40003f26270 */
[----:B------:R-:W-:Y:S01]  /*2bc0*/  ISETP.GT.U32.AND P0, PT, R7, 0x727fffff, PT ;  /* 0x727fffff0700780c */ /* 0x000fe20003f04070 */
[----:B------:R-:W-:Y:S01]  /*2bd0*/  IMAD.MOV.U32 R7, RZ, RZ, 0x30c90fdb ;  /* 0x30c90fdbff077424 */ /* 0x000fe200078e00ff */
[----:B------:R-:W-:-:S05]  /*2be0*/  I2FP.F32.U32 R0, R0 ;  /* 0x0000000000007245 */ /* 0x000fca0000201000 */
[----:B------:R-:W-:-:S06]  /*2bf0*/  FFMA R0, R0, R7, 7.314590599882819788e-10 ;  /* 0x30490fdb00007423 */ /* 0x000fcc0000000007 */
[----:B-1--4-:R-:W-:Y:S05]  /*2c00*/  @!P0 BRA `(.L_x_120) ;  /* 0x0000000000148947 */ /* 0x012fea0003800000 */
[----:B------:R-:W-:Y:S01]  /*2c10*/  IMAD.MOV.U32 R7, RZ, RZ, R8 ;  /* 0x000000ffff077224 */ /* 0x000fe200078e0008 */
[----:B------:R-:W-:-:S07]  /*2c20*/  MOV R16, 0x2c40 ;  /* 0x00002c4000107802 */ /* 0x000fce0000000f00 */
[----:B------:R-:W-:Y:S05]  /*2c30*/  CALL.REL.NOINC `($__internal_2_$__cuda_sm20_sqrt_rn_f32_slowpath) ;  /* 0x0000001000f07944 */ /* 0x000fea0003c00000 */
[----:B------:R-:W-:Y:S01]  /*2c40*/  IMAD.MOV.U32 R18, RZ, RZ, R8 ;  /* 0x000000ffff127224 */ /* 0x000fe200078e0008 */
[----:B------:R-:W-:Y:S06]  /*2c50*/  BRA `(.L_x_121) ;  /* 0x0000000000107947 */ /* 0x000fec0003800000 */
.L_x_120:
[----:B------:R-:W-:Y:S01]  /*2c60*/  FMUL.FTZ R7, R8, R15 ;  /* 0x0000000f08077220 */ /* 0x000fe20000410000 */
[----:B------:R-:W-:-:S03]  /*2c70*/  FMUL.FTZ R15, R15, 0.5 ;  /* 0x3f0000000f0f7820 */ /* 0x000fc60000410000 */
[----:B------:R-:W-:-:S04]  /*2c80*/  FFMA R8, -R7, R7, R8 ;  /* 0x0000000707087223 */ /* 0x000fc80000000108 */
[----:B------:R-:W-:-:S07]  /*2c90*/  FFMA R18, R8, R15, R7 ;  /* 0x0000000f08127223 */ /* 0x000fce0000000007 */
.L_x_121:
[----:B------:R-:W-:Y:S05]  /*2ca0*/  BSYNC.RECONVERGENT B0 ;  /* 0x0000000000007941 */ /* 0x000fea0003800200 */
.L_x_119:
[----:B------:R-:W-:Y:S01]  /*2cb0*/  FMUL.RZ R21, R0, 0.15915493667125701904 ;  /* 0x3e22f98300157820 */ /* 0x000fe2000040c000 */
[----:B------:R-:W0:Y:S01]  /*2cc0*/  LDCU.64 UR4, c[0x0][0x388] ;  /* 0x00007100ff0477ac */ /* 0x000e220008000a00 */
[----:B------:R-:W-:Y:S01]  /*2cd0*/  IMAD.MOV.U32 R15, RZ, RZ, 0x437c0000 ;  /* 0x437c0000ff0f7424 */ /* 0x000fe200078e00ff */
[----:B------:R-:W-:Y:S01]  /*2ce0*/  SHF.R.S32.HI R19, RZ, 0x1f, R10 ;  /* 0x0000001fff137819 */ /* 0x000fe2000001140a */
[----:B------:R-:W1:Y:S01]  /*2cf0*/  MUFU.SIN R7, R21 ;  /* 0x0000001500077308 */ /* 0x000e620000000400 */
[----:B------:R-:W2:Y:S01]  /*2d00*/  LDCU.64 UR10, c[0x0][0x3b0] ;  /* 0x00007600ff0a77ac */ /* 0x000ea20008000a00 */
[----:B------:R-:W-:Y:S01]  /*2d10*/  IMAD.MOV.U32 R14, RZ, RZ, 0x1 ;  /* 0x00000001ff0e7424 */ /* 0x000fe200078e00ff */
[----:B------:R-:W-:Y:S04]  /*2d20*/  STL [R1+0x4], R5 ;  /* 0x0000040501007387 */ /* 0x000fe80000100800 */
[----:B------:R-:W-:Y:S01]  /*2d30*/  STL.64 [R1+0x8], R2 ;  /* 0x0000080201007387 */ /* 0x000fe20000100a00 */
[----:B------:R-:W3:Y:S01]  /*2d40*/  MUFU.COS R21, R21 ;  /* 0x0000001500157308 */ /* 0x000ee20000000000 */
[----:B-1----:R-:W-:Y:S01]  /*2d50*/  FMUL R0, R7, R18 ;  /* 0x0000001207007220 */ /* 0x002fe20000400000 */
[----:B------:R-:W-:-:S03]  /*2d60*/  IMAD.MOV.U32 R7, RZ, RZ, 0x3bbb989d ;  /* 0x3bbb989dff077424 */ /* 0x000fc600078e00ff */
[----:B0-----:R-:W-:Y:S01]  /*2d70*/  FFMA R12, R0, R11, UR4 ;  /* 0x00000004000c7e23 */ /* 0x001fe2000800000b */
[----:B------:R-:W-:Y:S01]  /*2d80*/  SHF.R.U32.HI R0, RZ, 0x2, R9 ;  /* 0x00000002ff007819 */ /* 0x000fe20000011609 */
[----:B------:R-:W0:Y:S02]  /*2d90*/  LDCU UR4, c[0x0][0x394] ;  /* 0x00007280ff0477ac */ /* 0x000e240008000800 */
[----:B------:R-:W-:Y:S01]  /*2da0*/  FFMA.SAT R20, R12, R7, 0.5 ;  /* 0x3f0000000c147423 */ /* 0x000fe20000002007 */
[----:B------:R-:W-:Y:S01]  /*2db0*/  LOP3.LUT R0, R0, R9, RZ, 0x3c, !PT ;  /* 0x0000000900007212 */ /* 0x000fe200078e3cff */
[----:B------:R-:W-:Y:S02]  /*2dc0*/  IMAD.SHL.U32 R7, R3, 0x10, RZ ;  /* 0x0000001003077824 */ /* 0x000fe400078e00ff */
[----:B------:R-:W-:Y:S01]  /*2dd0*/  FFMA.RM R20, R20, R15, 12582913 ;  /* 0x4b40000114147423 */ /* 0x000fe2000000400f */
[----:B------:R-:W-:Y:S02]  /*2de0*/  IMAD.MOV.U32 R15, RZ, RZ, RZ ;  /* 0x000000ffff0f7224 */ /* 0x000fe400078e00ff */
[----:B------:R-:W-:-:S02]  /*2df0*/  IMAD.SHL.U32 R8, R0, 0x2, RZ ;  /* 0x0000000200087824 */ /* 0x000fc400078e00ff */
[----:B------:R-:W-:Y:S01]  /*2e00*/  FADD R9, R20, -12583039 ;  /* 0xcb40007f14097421 */ /* 0x000fe20000000000 */
[----:B------:R1:W-:Y:S03]  /*2e10*/  STL.64 [R1+0x18], R14 ;  /* 0x0000180e01007387 */ /* 0x0003e60000100a00 */
[----:B------:R-:W-:Y:S01]  /*2e20*/  FFMA R9, R12, 1.4426950216293334961, -R9 ;  /* 0x3fb8aa3b0c097823 */ /* 0x000fe20000000809 */
[----:B------:R-:W-:Y:S01]  /*2e30*/  LOP3.LUT R8, R0, R8, R7, 0x96, !PT ;  /* 0x0000000800087212 */ /* 0x000fe200078e9607 */
[----:B------:R-:W-:Y:S02]  /*2e40*/  IMAD.MOV.U32 R0, RZ, RZ, 0x2f800000 ;  /* 0x2f800000ff007424 */ /* 0x000fe400078e00ff */
[----:B------:R-:W-:Y:S01]  /*2e50*/  FFMA R22, R12, 1.925963033500011079e-08, R9 ;  /* 0x32a570600c167823 */ /* 0x000fe20000000009 */
[----:B------:R-:W-:Y:S02]  /*2e60*/  SHF.R.U32.HI R9, RZ, 0x2, R4 ;  /* 0x00000002ff097819 */ /* 0x000fe40000011604 */
[----:B------:R-:W-:-:S02]  /*2e70*/  LOP3.LUT R26, R8, R3, RZ, 0x3c, !PT ;  /* 0x00000003081a7212 */ /* 0x000fc400078e3cff */
[----:B------:R-:W-:Y:S01]  /*2e80*/  LOP3.LUT R12, R9, R4, RZ, 0x3c, !PT ;  /* 0x00000004090c7212 */ /* 0x000fe200078e3cff */
[----:B------:R-:W4:Y:S01]  /*2e90*/  MUFU.EX2 R22, R22 ;  /* 0x0000001600167308 */ /* 0x000f220000000800 */
[----:B------:R-:W-:Y:S01]  /*2ea0*/  IADD3 R7, PT, PT, R17, 0x10974f, R26 ;  /* 0x0010974f11077810 */ /* 0x000fe20007ffe01a */
[----:B------:R-:W-:Y:S01]  /*2eb0*/  IMAD.SHL.U32 R17, R26, 0x10, RZ ;  /* 0x000000101a117824 */ /* 0x000fe200078e00ff */
[----:B--2---:R-:W-:Y:S01]  /*2ec0*/  LEA R8, P0, R10, UR10, 0x2 ;  /* 0x0000000a0a087c11 */ /* 0x004fe2000f8010ff */
[----:B------:R-:W-:Y:S01]  /*2ed0*/  IMAD.SHL.U32 R16, R12, 0x2, RZ ;  /* 0x000000020c107824 */ /* 0x000fe200078e00ff */
[----:B------:R-:W-:Y:S01]  /*2ee0*/  I2FP.F32.U32 R9, R7 ;  /* 0x0000000700097245 */ /* 0x000fe20000201000 */
[----:B------:R-:W-:Y:S02]  /*2ef0*/  IMAD.SHL.U32 R7, R20, 0x800000, RZ ;  /* 0x0080000014077824 */ /* 0x000fe400078e00ff */
[----:B---3--:R-:W-:Y:S01]  /*2f00*/  FMUL R4, R21, R18 ;  /* 0x0000001215047220 */ /* 0x008fe20000400000 */
[----:B------:R-:W-:Y:S01]  /*2f10*/  UMOV UR10, 0xcccccccd ;  /* 0xcccccccd000a7882 */ /* 0x000fe20000000000 */
[----:B------:R-:W-:Y:S01]  /*2f20*/  LOP3.LUT R27, R12, R16, R17, 0x96, !PT ;  /* 0x000000100c1b7212 */ /* 0x000fe200078e9611 */
[----:B-1----:R-:W-:Y:S01]  /*2f30*/  FFMA R14, R9, R0, 1.1641532182693481445e-10 ;  /* 0x2f000000090e7423 */ /* 0x002fe20000000000 */
[----:B------:R-:W-:Y:S01]  /*2f40*/  LEA.HI.X R9, R10, UR11, R19, 0x2, P0 ;  /* 0x0000000b0a097c11 */ /* 0x000fe200080f1413 */
[----:B------:R1:W-:Y:S01]  /*2f50*/  STL [R1+0x20], R4 ;  /* 0x0000200401007387 */ /* 0x0003e20000100800 */
[----:B------:R-:W-:Y:S01]  /*2f60*/  LOP3.LUT R27, R27, R26, RZ, 0x3c, !PT ;  /* 0x0000001a1b1b7212 */ /* 0x000fe200078e3cff */
[----:B------:R-:W-:Y:S01]  /*2f70*/  FADD R14, R14, R14 ;  /* 0x0000000e0e0e7221 */ /* 0x000fe20000000000 */
[----:B------:R-:W-:Y:S01]  /*2f80*/  UMOV UR11, 0x3ff0cccc ;  /* 0x3ff0cccc000b7882 */ /* 0x000fe20000000000 */
[----:B----4-:R-:W-:-:S02]  /*2f90*/  FMUL R17, R7, R22 ;  /* 0x0000001607117220 */ /* 0x010fc40000400000 */
[----:B0-----:R-:W-:Y:S01]  /*2fa0*/  FMUL R7, R14, UR4 ;  /* 0x000000040e077c20 */ /* 0x001fe20008400000 */
[----:B------:R1:W-:Y:S03]  /*2fb0*/  STL.64 [R1+0x10], R26 ;  /* 0x0000101a01007387 */ /* 0x0003e60000100a00 */
[----:B------:R-:W0:Y:S01]  /*2fc0*/  F2F.F64.F32 R14, R7 ;  /* 0x00000007000e7310 */ /* 0x000e220000201800 */
[----:B------:R1:W-:Y:S01]  /*2fd0*/  STG.E desc[UR8][R8.64], R17 ;  /* 0x0000001108007986 */ /* 0x0003e2000c101908 */
[----:B0-----:R-:W-:Y:S01]  /*2fe0*/  DADD R14, R14, UR10 ;  /* 0x0000000a0e0e7e29 */ /* 0x001fe20008000000 */
[----:B-1----:R-:W-:Y:S10]  /*2ff0*/  @!P1 BRA `(.L_x_122) ;  /* 0x0000000c00ec9947 */ /* 0x002ff40003800000 */
[----:B------:R-:W0:Y:S01]  /*3000*/  LDCU UR10, c[0x0][0x394] ;  /* 0x00007280ff0a77ac */ /* 0x000e220008000800 */
[----:B------:R-:W-:Y:S02]  /*3010*/  VIADD R4, R6, 0x7b0fdd ;  /* 0x007b0fdd06047836 */ /* 0x000fe40000000000 */
[----:B------:R-:W-:Y:S01]  /*3020*/  IMAD R12, R10, UR5, RZ ;  /* 0x000000050a0c7c24 */ /* 0x000fe2000f8e02ff */
[----:B------:R-:W-:Y:S01]  /*3030*/  UISETP.GE.U32.AND UP0, UPT, UR5, 0x4, UPT ;  /* 0x000000040500788c */ /* 0x000fe2000bf06070 */
[----:B0-----:R-:W0:Y:S02]  /*3040*/  F2F.F64.F32 R8, UR10 ;  /* 0x0000000a00087d10 */ /* 0x001e240008201800 */
[----:B0-----:R-:W-:Y:S01]  /*3050*/  DADD R6, -R8, R14 ;  /* 0x0000000008067229 */ /* 0x001fe2000000010e */
[----:B------:R-:W-:Y:S01]  /*3060*/  IMAD.IADD R8, R27, 0x1, R4 ;  /* 0x000000011b087824 */ /* 0x000fe200078e0204 */
[----:B------:R-:W-:Y:S01]  /*3070*/  SHF.R.S32.HI R14, RZ, 0x1f, R12 ;  /* 0x0000001fff0e7819 */ /* 0x000fe2000001140c */
[----:B------:R-:W-:-:S03]  /*3080*/  IMAD.MOV.U32 R15, RZ, RZ, R26 ;  /* 0x000000ffff0f7224 */ /* 0x000fc600078e001a */
[----:B------:R-:W-:-:S04]  /*3090*/  I2FP.F32.U32 R9, R8 ;  /* 0x0000000800097245 */ /* 0x000fc80000201000 */
[----:B------:R0:W1:Y:S01]  /*30a0*/  F2F.F32.F64 R6, R6 ;  /* 0x0000000600067310 */ /* 0x0000620000301000 */
[----:B------:R-:W-:-:S04]  /*30b0*/  FFMA R9, R9, R0, 1.1641532182693481445e-10 ;  /* 0x2f00000009097423 */ /* 0x000fc80000000000 */
[----:B------:R-:W-:Y:S01]  /*30c0*/  FMUL R23, R9, UR4 ;  /* 0x0000000409177c20 */ /* 0x000fe20008400000 */
[----:B------:R-:W-:Y:S01]  /*30d0*/  UMOV UR4, URZ ;  /* 0x000000ff00047c82 */ /* 0x000fe20008000000 */
[----:B------:R-:W-:Y:S05]  /*30e0*/  BRA.U !UP0, `(.L_x_123) ;  /* 0x0000000508e47547 */ /* 0x000fea000b800000 */
[----:B------:R-:W2:Y:S01]  /*30f0*/  LDCU.128 UR12, c[0x0][0x3a0] ;  /* 0x00007400ff0c77ac */ /* 0x000ea20008000c00 */
[----:B------:R-:W-:-:S05]  /*3100*/  UMOV UR4, URZ ;  /* 0x000000ff00047c82 */ /* 0x000fca0008000000 */
.L_x_124:
[----:B------:R-:W-:Y:S02]  /*3110*/  SHF.R.U32.HI R8, RZ, 0x2, R5 ;  /* 0x00000002ff087819 */ /* 0x000fe40000011605 */
[----:B---3--:R-:W-:Y:S02]  /*3120*/  SHF.R.U32.HI R9, RZ, 0x2, R2 ;  /* 0x00000002ff097819 */ /* 0x008fe40000011602 */
[----:B------:R-:W-:Y:S01]  /*3130*/  LOP3.LUT R8, R8, R5, RZ, 0x3c, !PT ;  /* 0x0000000508087212 */ /* 0x000fe200078e3cff */
[----:B------:R-:W-:Y:S01]  /*3140*/  IMAD.SHL.U32 R5, R27, 0x10, RZ ;  /* 0x000000101b057824 */ /* 0x000fe200078e00ff */
[----:B------:R-:W-:Y:S02]  /*3150*/  LOP3.LUT R2, R9, R2, RZ, 0x3c, !PT ;  /* 0x0000000209027212 */ /* 0x000fe400078e3cff */
[----:B------:R-:W-:Y:S01]  /*3160*/  SHF.R.U32.HI R16, RZ, 0x2, R15 ;  /* 0x00000002ff107819 */ /* 0x000fe2000001160f */
[----:B0-----:R-:W-:Y:S01]  /*3170*/  IMAD.SHL.U32 R7, R8, 0x2, RZ ;  /* 0x0000000208077824 */ /* 0x001fe200078e00ff */
[----:B------:R-:W-:Y:S01]  /*3180*/  IADD3 R22, P0, PT, R12, UR4, RZ ;  /* 0x000000040c167c10 */ /* 0x000fe2000ff1e0ff */
[----:B------:R-:W-:Y:S01]  /*3190*/  UIADD3 UR4, UPT, UPT, UR4, 0x4, URZ ;  /* 0x0000000404047890 */ /* 0x000fe2000fffe0ff */
[----:B------:R-:W-:-:S02]  /*31a0*/  LOP3.LUT R16, R16, R15, RZ, 0x3c, !PT ;  /* 0x0000000f10107212 */ /* 0x000fc400078e3cff */
[----:B------:R-:W-:Y:S01]  /*31b0*/  LOP3.LUT R8, R8, R7, R5, 0x96, !PT ;  /* 0x0000000708087212 */ /* 0x000fe200078e9605 */
[----:B------:R-:W-:Y:S01]  /*31c0*/  IMAD.SHL.U32 R7, R2, 0x2, RZ ;  /* 0x0000000202077824 */ /* 0x000fe200078e00ff */
[----:B------:R-:W-:Y:S02]  /*31d0*/  UISETP.NE.AND UP0, UPT, UR4, UR6, UPT ;  /* 0x000000060400728c */ /* 0x000fe4000bf05270 */
[----:B------:R-:W-:Y:S02]  /*31e0*/  LOP3.LUT R9, R8, R27, RZ, 0x3c, !PT ;  /* 0x0000001b08097212 */ /* 0x000fe400078e3cff */
[----:B------:R-:W-:-:S03]  /*31f0*/  SHF.R.U32.HI R8, RZ, 0x2, R3 ;  /* 0x00000002ff087819 */ /* 0x000fc60000011603 */
[----:B------:R-:W-:Y:S01]  /*3200*/  IMAD.SHL.U32 R5, R9, 0x10, RZ ;  /* 0x0000001009057824 */ /* 0x000fe200078e00ff */
[----:B------:R-:W-:-:S04]  /*3210*/  LOP3.LUT R8, R8, R3, RZ, 0x3c, !PT ;  /* 0x0000000308087212 */ /* 0x000fc800078e3cff */
[----:B------:R-:W-:-:S04]  /*3220*/  LOP3.LUT R2, R2, R7, R5, 0x96, !PT ;  /* 0x0000000702027212 */ /* 0x000fc800078e9605 */
[----:B------:R-:W-:Y:S01]  /*3230*/  LOP3.LUT R21, R2, R9, RZ, 0x3c, !PT ;  /* 0x0000000902157212 */ /* 0x000fe200078e3cff */
[----:B------:R-:W-:-:S03]  /*3240*/  IMAD.SHL.U32 R2, R8, 0x2, RZ ;  /* 0x0000000208027824 */ /* 0x000fc600078e00ff */
[----:B------:R-:W-:Y:S01]  /*3250*/  SHF.R.U32.HI R20, RZ, 0x2, R21 ;  /* 0x00000002ff147819 */ /* 0x000fe20000011615 */
[----:B------:R-:W-:-:S03]  /*3260*/  IMAD.SHL.U32 R3, R21, 0x10, RZ ;  /* 0x0000001015037824 */ /* 0x000fc600078e00ff */
[-C--:B------:R-:W-:Y:S02]  /*3270*/  LOP3.LUT R20, R20, R21.reuse, RZ, 0x3c, !PT ;  /* 0x0000001514147212 */ /* 0x080fe400078e3cff */
[----:B------:R-:W-:Y:S02]  /*3280*/  LOP3.LUT R2, R8, R2, R3, 0x96, !PT ;  /* 0x0000000208027212 */ /* 0x000fe400078e9603 */
[----:B------:R-:W-:Y:S01]  /*3290*/  SHF.R.U32.HI R8, RZ, 0x2, R27 ;  /* 0x00000002ff087819 */ /* 0x000fe2000001161b */
[----:B------:R-:W-:Y:S01]  /*32a0*/  IMAD.SHL.U32 R26, R20, 0x2, RZ ;  /* 0x00000002141a7824 */ /* 0x000fe200078e00ff */
[----:B------:R-:W-:Y:S01]  /*32b0*/  LOP3.LUT R7, R2, R21, RZ, 0x3c, !PT ;  /* 0x0000001502077212 */ /* 0x000fe200078e3cff */
[----:B------:R-:W-:Y:S01]  /*32c0*/  IMAD.SHL.U32 R2, R16, 0x2, RZ ;  /* 0x0000000210027824 */ /* 0x000fe200078e00ff */
[----:B------:R-:W-:Y:S02]  /*32d0*/  LOP3.LUT R8, R8, R27, RZ, 0x3c, !PT ;  /* 0x0000001b08087212 */ /* 0x000fe400078e3cff */
[----:B------:R-:W-:Y:S01]  /*32e0*/  IADD3 R21, PT, PT, R4, 0xb0f8a, R21 ;  /* 0x000b0f8a04157810 */ /* 0x000fe20007ffe015 */
[----:B------:R-:W-:-:S03]  /*32f0*/  IMAD.SHL.U32 R3, R7, 0x10, RZ ;  /* 0x0000001007037824 */ /* 0x000fc600078e00ff */
[----:B------:R-:W-:Y:S02]  /*3300*/  I2FP.F32.U32 R21, R21 ;  /* 0x0000001500157245 */ /* 0x000fe40000201000 */
[----:B------:R-:W-:Y:S02]  /*3310*/  LOP3.LUT R16, R16, R2, R3, 0x96, !PT ;  /* 0x0000000210107212 */ /* 0x000fe400078e9603 */
[----:B------:R-:W-:Y:S01]  /*3320*/  IADD3 R2, PT, PT, R4, 0x587c5, R9 ;  /* 0x000587c504027810 */ /* 0x000fe20007ffe009 */
[----:B------:R-:W-:Y:S01]  /*3330*/  FFMA R21, R21, R0, 1.1641532182693481445e-10 ;  /* 0x2f00000015157423 */ /* 0x000fe20000000000 */
[----:B------:R-:W-:Y:S01]  /*3340*/  LOP3.LUT R5, R16, R7, RZ, 0x3c, !PT ;  /* 0x0000000710057212 */ /* 0x000fe200078e3cff */
[----:B------:R-:W-:Y:S01]  /*3350*/  IMAD.SHL.U32 R16, R8, 0x2, RZ ;  /* 0x0000000208107824 */ /* 0x000fe200078e00ff */
[----:B------:R-:W-:Y:S01]  /*3360*/  I2FP.F32.U32 R3, R2 ;  /* 0x0000000200037245 */ /* 0x000fe20000201000 */
[----:B------:R-:W-:Y:S01]  /*3370*/  FADD R21, R21, R21 ;  /* 0x0000001515157221 */ /* 0x000fe20000000000 */
[----:B------:R-:W-:Y:S01]  /*3380*/  SHF.R.U32.HI R2, RZ, 0x2, R9 ;  /* 0x00000002ff027819 */ /* 0x000fe20000011609 */
[----:B------:R-:W-:-:S02]  /*3390*/  IMAD.SHL.U32 R15, R5, 0x10, RZ ;  /* 0x00000010050f7824 */ /* 0x000fc400078e00ff */
[----:B------:R-:W-:Y:S01]  /*33a0*/  FFMA R18, R3, R0, 1.1641532182693481445e-10 ;  /* 0x2f00000003127423 */ /* 0x000fe20000000000 */
[----:B------:R-:W-:Y:S02]  /*33b0*/  LOP3.LUT R9, R2, R9, RZ, 0x3c, !PT ;  /* 0x0000000902097212 */ /* 0x000fe400078e3cff */
[----:B------:R-:W-:Y:S02]  /*33c0*/  LOP3.LUT R16, R8, R16, R15, 0x96, !PT ;  /* 0x0000001008107212 */ /* 0x000fe400078e960f */
[----:B------:R-:W-:Y:S01]  /*33d0*/  IADD3 R3, PT, PT, R4, 0x10974f, R7 ;  /* 0x0010974f04037810 */ /* 0x000fe20007ffe007 */
[----:B------:R-:W-:Y:S01]  /*33e0*/  IMAD.SHL.U32 R15, R9, 0x2, RZ ;  /* 0x00000002090f7824 */ /* 0x000fe200078e00ff */
[----:B------:R-:W-:Y:S01]  /*33f0*/  LOP3.LUT R2, R16, R5, RZ, 0x3c, !PT ;  /* 0x0000000510027212 */ /* 0x000fe200078e3cff */
[----:B------:R-:W0:Y:S01]  /*3400*/  F2F.F64.F32 R18, R18 ;  /* 0x0000001200127310 */ /* 0x000e220000201800 */
[----:B------:R-:W-:-:S03]  /*3410*/  I2FP.F32.U32 R3, R3 ;  /* 0x0000000300037245 */ /* 0x000fc60000201000 */
[----:B------:R-:W-:Y:S02]  /*3420*/  IMAD.SHL.U32 R8, R2, 0x10, RZ ;  /* 0x0000001002087824 */ /* 0x000fe400078e00ff */
[----:B------:R-:W-:-:S03]  /*3430*/  FFMA R16, R3, R0, 1.1641532182693481445e-10 ;  /* 0x2f00000003107423 */ /* 0x000fc60000000000 */
[----:B------:R-:W-:Y:S01]  /*3440*/  LOP3.LUT R15, R9, R15, R8, 0x96, !PT ;  /* 0x0000000f090f7212 */ /* 0x000fe200078e9608 */
[----:B------:R-:W-:Y:S02]  /*3450*/  IMAD.MOV.U32 R8, RZ, RZ, 0x0 ;  /* 0x00000000ff087424 */ /* 0x000fe400078e00ff */
[----:B------:R-:W3:Y:S01]  /*3460*/  F2F.F64.F32 R16, R16 ;  /* 0x0000001000107310 */ /* 0x000ee20000201800 */
[----:B------:R-:W-:Y:S01]  /*3470*/  LOP3.LUT R3, R15, R2, RZ, 0x3c, !PT ;  /* 0x000000020f037212 */ /* 0x000fe200078e3cff */
[----:B------:R-:W-:-:S04]  /*3480*/  IMAD.MOV.U32 R9, RZ, RZ, 0x40000000 ;  /* 0x40000000ff097424 */ /* 0x000fc800078e00ff */
[----:B------:R-:W-:Y:S02]  /*3490*/  IMAD.SHL.U32 R15, R3, 0x10, RZ ;  /* 0x00000010030f7824 */ /* 0x000fe400078e00ff */
[----:B0-----:R-:W-:-:S03]  /*34a0*/  DFMA R18, R18, R8, -1 ;  /* 0xbff000001212742b */ /* 0x001fc60000000008 */
[----:B------:R-:W-:Y:S01]  /*34b0*/  LOP3.LUT R26, R20, R26, R15, 0x96, !PT ;  /* 0x0000001a141a7212 */ /* 0x000fe200078e960f */
[----:B------:R-:W-:Y:S02]  /*34c0*/  IMAD.X R15, RZ, RZ, R14, P0 ;  /* 0x000000ffff0f7224 */ /* 0x000fe400000e060e */
[C---:B------:R-:W-:Y:S01]  /*34d0*/  IMAD.SHL.U32 R20, R22.reuse, 0x4, RZ ;  /* 0x0000000416147824 */ /* 0x040fe200078e00ff */
[----:B---3--:R-:W-:Y:S01]  /*34e0*/  DFMA R16, R16, R8, -1 ;  /* 0xbff000001010742b */ /* 0x008fe20000000008 */
[----:B------:R-:W0:Y:S01]  /*34f0*/  F2F.F32.F64 R27, R18 ;  /* 0x00000012001b7310 */ /* 0x000e220000301000 */
[----:B------:R-:W-:Y:S02]  /*3500*/  SHF.L.U64.HI R22, R22, 0x2, R15 ;  /* 0x0000000216167819 */ /* 0x000fe4000001020f */
[----:B------:R-:W-:Y:S02]  /*3510*/  IADD3 R15, PT, PT, R4, 0x1ba6d9, R2 ;  /* 0x001ba6d9040f7810 */ /* 0x000fe40007ffe002 */
[----:B--2---:R-:W-:-:S02]  /*3520*/  IADD3 R24, P0, PT, R20, UR12, RZ ;  /* 0x0000000c14187c10 */ /* 0x004fc4000ff1e0ff */
[----:B------:R-:W-:Y:S01]  /*3530*/  I2FP.F32.U32 R15, R15 ;  /* 0x0000000f000f7245 */ /* 0x000fe20000201000 */
[----:B------:R2:W-:Y:S01]  /*3540*/  F2F.F32.F64 R29, R16 ;  /* 0x00000010001d7310 */ /* 0x0005e20000301000 */
[----:B------:R-:W-:-:S03]  /*3550*/  IADD3.X R25, PT, PT, R22, UR13, RZ, P0, !PT ;  /* 0x0000000d16197c10 */ /* 0x000fc600087fe4ff */
[----:B------:R-:W-:Y:S01]  /*3560*/  FFMA R28, R15, R0, 1.1641532182693481445e-10 ;  /* 0x2f0000000f1c7423 */ /* 0x000fe20000000000 */
[----:B------:R-:W-:Y:S01]  /*3570*/  LOP3.LUT R15, R26, R3, RZ, 0x3c, !PT ;  /* 0x000000031a0f7212 */ /* 0x000fe200078e3cff */
[----:B0-----:R0:W-:Y:S02]  /*3580*/  STG.E desc[UR8][R24.64], R27 ;  /* 0x0000001b18007986 */ /* 0x0011e4000c101908 */
[----:B------:R3:W4:Y:S01]  /*3590*/  F2F.F64.F32 R18, R28 ;  /* 0x0000001c00127310 */ /* 0x0007220000201800 */
[----:B--2---:R-:W-:Y:S01]  /*35a0*/  IADD3 R16, P0, PT, R20, UR14, RZ ;  /* 0x0000000e14107c10 */ /* 0x004fe2000ff1e0ff */
[C---:B-1----:R-:W-:Y:S01]  /*35b0*/  FFMA R20, R23.reuse, R21, R6 ;  /* 0x0000001517147223 */ /* 0x042fe20000000006 */
[----:B------:R-:W-:Y:S02]  /*35c0*/  IADD3 R21, PT, PT, R4, 0x26b663, R15 ;  /* 0x0026b66304157810 */ /* 0x000fe40007ffe00f */
[----:B------:R-:W-:Y:S01]  /*35d0*/  IADD3.X R17, PT, PT, R22, UR15, RZ, P0, !PT ;  /* 0x0000000f16117c10 */ /* 0x000fe200087fe4ff */
[----:B------:R-:W-:Y:S01]  /*35e0*/  FADD R22, -R23, R20 ;  /* 0x0000001417167221 */ /* 0x000fe20000000100 */
[----:B------:R-:W-:-:S02]  /*35f0*/  I2FP.F32.U32 R21, R21 ;  /* 0x0000001500157245 */ /* 0x000fc40000201000 */
[----:B---3--:R-:W-:Y:S02]  /*3600*/  SHF.R.U32.HI R28, RZ, 0x2, R7 ;  /* 0x00000002ff1c7819 */ /* 0x008fe40000011607 */
[----:B------:R1:W-:Y:S01]  /*3610*/  STG.E desc[UR8][R16.64], R22 ;  /* 0x0000001610007986 */ /* 0x0003e2000c101908 */
[----:B------:R-:W-:Y:S01]  /*3620*/  FFMA R26, R21, R0, 1.1641532182693481445e-10 ;  /* 0x2f000000151a7423 */ /* 0x000fe20000000000 */
[----:B------:R-:W-:Y:S01]  /*3630*/  LOP3.LUT R28, R28, R7, RZ, 0x3c, !PT ;  /* 0x000000071c1c7212 */ /* 0x000fe200078e3cff */
[----:B------:R-:W-:Y:S01]  /*3640*/  IMAD.SHL.U32 R7, R15, 0x10, RZ ;  /* 0x000000100f077824 */ /* 0x000fe200078e00ff */
[----:B----4-:R-:W-:Y:S01]  /*3650*/  DFMA R18, R18, R8, -1 ;  /* 0xbff000001212742b */ /* 0x010fe20000000008 */
[----:B------:R-:W2:Y:S01]  /*3660*/  F2F.F64.F32 R20, R26 ;  /* 0x0000001a00147310 */ /* 0x000ea20000201800 */
[----:B------:R3:W-:Y:S01]  /*3670*/  STG.E desc[UR8][R24.64+0x4], R29 ;  /* 0x0000041d18007986 */ /* 0x0007e2000c101908 */
[----:B0-----:R-:W-:-:S05]  /*3680*/  IMAD.SHL.U32 R27, R28, 0x2, RZ ;  /* 0x000000021c1b7824 */ /* 0x001fca00078e00ff */
[----:B------:R-:W-:Y:S02]  /*3690*/  LOP3.LUT R28, R28, R27, R7, 0x96, !PT ;  /* 0x0000001b1c1c7212 */ /* 0x000fe400078e9607 */
[----:B------:R-:W-:Y:S01]  /*36a0*/  IADD3 R7, PT, PT, R4, 0x161f14, R5 ;  /* 0x00161f1404077810 */ /* 0x000fe20007ffe005 */
[----:B------:R0:W4:Y:S01]  /*36b0*/  F2F.F32.F64 R19, R18 ;  /* 0x0000001200137310 */ /* 0x0001220000301000 */
[----:B------:R-:W-:Y:S02]  /*36c0*/  LOP3.LUT R27, R28, R15, RZ, 0x3c, !PT ;  /* 0x0000000f1c1b7212 */ /* 0x000fe400078e3cff */
[----:B------:R-:W-:Y:S01]  /*36d0*/  I2FP.F32.U32 R7, R7 ;  /* 0x0000000700077245 */ /* 0x000fe20000201000 */
[----:B--2---:R-:W-:Y:S01]  /*36e0*/  DFMA R20, R20, R8, -1 ;  /* 0xbff000001414742b */ /* 0x004fe20000000008 */
[C---:B------:R-:W-:Y:S01]  /*36f0*/  IADD3 R8, PT, PT, R4.reuse, 0x212e9e, R3 ;  /* 0x00212e9e04087810 */ /* 0x040fe20007ffe003 */
[----:B------:R-:W-:Y:S02]  /*3700*/  VIADD R4, R4, 0x2c3e28 ;  /* 0x002c3e2804047836 */ /* 0x000fe40000000000 */
[----:B------:R-:W-:Y:S01]  /*3710*/  FFMA R7, R7, R0, 1.1641532182693481445e-10 ;  /* 0x2f00000007077423 */ /* 0x000fe20000000000 */
[----:B------:R-:W-:Y:S01]  /*3720*/  I2FP.F32.U32 R9, R8 ;  /* 0x0000000800097245 */ /* 0x000fe20000201000 */
[----:B-1----:R-:W-:-:S02]  /*3730*/  IMAD.IADD R22, R27, 0x1, R4 ;  /* 0x000000011b167824 */ /* 0x002fc400078e0204 */
[----:B------:R-:W-:Y:S02]  /*3740*/  FADD R7, R7, R7 ;  /* 0x0000000707077221 */ /* 0x000fe40000000000 */
[----:B------:R-:W1:Y:S01]  /*3750*/  F2F.F32.F64 R21, R20 ;  /* 0x0000001400157310 */ /* 0x000e620000301000 */
[----:B------:R-:W-:Y:S01]  /*3760*/  FFMA R9, R9, R0, 1.1641532182693481445e-10 ;  /* 0x2f00000009097423 */ /* 0x000fe20000000000 */
[----:B---3--:R-:W-:Y:S01]  /*3770*/  I2FP.F32.U32 R29, R22 ;  /* 0x00000016001d7245 */ /* 0x008fe20000201000 */
[----:B------:R-:W-:Y:S02]  /*3780*/  FFMA R8, R23, R7, R6 ;  /* 0x0000000717087223 */ /* 0x000fe40000000006 */
[----:B------:R-:W-:Y:S02]  /*3790*/  FADD R9, R9, R9 ;  /* 0x0000000909097221 */ /* 0x000fe40000000000 */
[----:B------:R-:W-:Y:S01]  /*37a0*/  FFMA R29, R29, R0, 1.1641532182693481445e-10 ;  /* 0x2f0000001d1d7423 */ /* 0x000fe20000000000 */
[C---:B------:R-:W-:Y:S01]  /*37b0*/  FADD R7, -R23.reuse, R8 ;  /* 0x0000000817077221 */ /* 0x040fe20000000100 */
[----:B0-----:R-:W-:-:S02]  /*37c0*/  FFMA R18, R23, R9, R6 ;  /* 0x0000000917127223 */ /* 0x001fc40000000006 */
[----:B------:R-:W-:Y:S02]  /*37d0*/  FADD R29, R29, R29 ;  /* 0x0000001d1d1d7221 */ /* 0x000fe40000000000 */
[C---:B------:R-:W-:Y:S01]  /*37e0*/  FADD R9, -R23.reuse, R18 ;  /* 0x0000001217097221 */ /* 0x040fe20000000100 */
[----:B------:R3:W-:Y:S01]  /*37f0*/  STG.E desc[UR8][R16.64+0x4], R7 ;  /* 0x0000040710007986 */ /* 0x0007e2000c101908 */
[----:B------:R-:W-:-:S03]  /*3800*/  FFMA R8, R23, R29, R6 ;  /* 0x0000001d17087223 */ /* 0x000fc60000000006 */
[----:B----4-:R3:W-:Y:S01]  /*3810*/  STG.E desc[UR8][R24.64+0x8], R19 ;  /* 0x0000081318007986 */ /* 0x0107e2000c101908 */
[----:B------:R-:W-:-:S03]  /*3820*/  FADD R29, -R23, R8 ;  /* 0x00000008171d7221 */ /* 0x000fc60000000100 */
[----:B------:R3:W-:Y:S04]  /*3830*/  STG.E desc[UR8][R16.64+0x8], R9 ;  /* 0x0000080910007986 */ /* 0x0007e8000c101908 */
[----:B-1----:R3:W-:Y:S04]  /*3840*/  STG.E desc[UR8][R24.64+0xc], R21 ;  /* 0x00000c1518007986 */ /* 0x0027e8000c101908 */
[----:B------:R3:W-:Y:S01]  /*3850*/  STG.E desc[UR8][R16.64+0xc], R29 ;  /* 0x00000c1d10007986 */ /* 0x0007e2000c101908 */
[----:B------:R-:W-:Y:S05]  /*3860*/  BRA.U UP0, `(.L_x_124) ;  /* 0xfffffff900287547 */ /* 0x000fea000b83ffff */
[----:B------:R-:W-:-:S05]  /*3870*/  UMOV UR4, UR6 ;  /* 0x0000000600047c82 */ /* 0x000fca0008000000 */
.L_x_123:
[----:B------:R-:W-:Y:S01]  /*3880*/  UISETP.NE.AND UP0, UPT, UR7, URZ, UPT ;  /* 0x000000ff0700728c */ /* 0x000fe2000bf05270 */
[----:B0--3--:R-:W-:Y:S02]  /*3890*/  IMAD.MOV.U32 R7, RZ, RZ, R3 ;  /* 0x000000ffff077224 */ /* 0x009fe400078e0003 */
[----:B------:R-:W-:Y:S02]  /*38a0*/  IMAD.MOV.U32 R8, RZ, RZ, R15 ;  /* 0x000000ffff087224 */ /* 0x000fe400078e000f */
[----:B------:R-:W-:-:S04]  /*38b0*/  IMAD.MOV.U32 R9, RZ, RZ, R27 ;  /* 0x000000ffff097224 */ /* 0x000fc800078e001b */
[----:B------:R-:W-:Y:S05]  /*38c0*/  BRA.U !UP0, `(.L_x_125) ;  /* 0x0000000508a87547 */ /* 0x000fea000b800000 */
[----:B------:R-:W-:Y:S01]  /*38d0*/  SHF.R.U32.HI R8, RZ, 0x2, R5 ;  /* 0x00000002ff087819 */ /* 0x000fe20000011605 */
[----:B------:R-:W-:Y:S01]  /*38e0*/  IMAD.MOV.U32 R17, RZ, RZ, 0x40000000 ;  /* 0x40000000ff117424 */ /* 0x000fe200078e00ff */
[----:B------:R-:W0:Y:S01]  /*38f0*/  LDCU.128 UR12, c[0x0][0x3a0] ;  /* 0x00007400ff0c77ac */ /* 0x000e220008000c00 */
[----:B------:R-:W-:Y:S02]  /*3900*/  IADD3 R18, P0, PT, R12, UR4, RZ ;  /* 0x000000040c127c10 */ /* 0x000fe4000ff1e0ff */
[----:B------:R-:W-:Y:S01]  /*3910*/  LOP3.LUT R8, R8, R5, RZ, 0x3c, !PT ;  /* 0x0000000508087212 */ /* 0x000fe200078e3cff */
[----:B------:R-:W-:Y:S01]  /*3920*/  IMAD.SHL.U32 R5, R27, 0x10, RZ ;  /* 0x000000101b057824 */ /* 0x000fe200078e00ff */
[----:B------:R-:W-:Y:S01]  /*3930*/  UISETP.NE.AND UP0, UPT, UR7, 0x1, UPT ;  /* 0x000000010700788c */ /* 0x000fe2000bf05270 */
[----:B------:R-:W-:Y:S02]  /*3940*/  IMAD.SHL.U32 R20, R18, 0x4, RZ ;  /* 0x0000000412147824 */ /* 0x000fe400078e00ff */
[----:B------:R-:W-:-:S05]  /*3950*/  IMAD.SHL.U32 R7, R8, 0x2, RZ ;  /* 0x0000000208077824 */ /* 0x000fca00078e00ff */
[----:B------:R-:W-:Y:S02]  /*3960*/  LOP3.LUT R8, R8, R7, R5, 0x96, !PT ;  /* 0x0000000708087212 */ /* 0x000fe400078e9605 */
[----:B------:R-:W-:Y:S02]  /*3970*/  SHF.R.U32.HI R7, RZ, 0x2, R2 ;  /* 0x00000002ff077819 */ /* 0x000fe40000011602 */
[----:B------:R-:W-:Y:S02]  /*3980*/  LOP3.LUT R29, R8, R27, RZ, 0x3c, !PT ;  /* 0x0000001b081d7212 */ /* 0x000fe400078e3cff */
[----:B------:R-:W-:Y:S02]  /*3990*/  LOP3.LUT R7, R7, R2, RZ, 0x3c, !PT ;  /* 0x0000000207077212 */ /* 0x000fe400078e3cff */
[----:B------:R-:W-:Y:S01]  /*39a0*/  IADD3 R5, PT, PT, R4, 0x587c5, R29 ;  /* 0x000587c504057810 */ /* 0x000fe20007ffe01d */
[----:B------:R-:W-:Y:S02]  /*39b0*/  IMAD.SHL.U32 R2, R29, 0x10, RZ ;  /* 0x000000101d027824 */ /* 0x000fe400078e00ff */
[----:B------:R-:W-:Y:S01]  /*39c0*/  IMAD.SHL.U32 R16, R7, 0x2, RZ ;  /* 0x0000000207107824 */ /* 0x000fe200078e00ff */
[----:B------:R-:W-:-:S04]  /*39d0*/  I2FP.F32.U32 R5, R5 ;  /* 0x0000000500057245 */ /* 0x000fc80000201000 */
[----:B------:R-:W-:Y:S01]  /*39e0*/  LOP3.LUT R2, R7, R16, R2, 0x96, !PT ;  /* 0x0000001007027212 */ /* 0x000fe200078e9602 */
[----:B------:R-:W-:Y:S01]  /*39f0*/  FFMA R5, R5, R0, 1.1641532182693481445e-10 ;  /* 0x2f00000005057423 */ /* 0x000fe20000000000 */
[----:B------:R-:W-:Y:S02]  /*3a00*/  IMAD.MOV.U32 R16, RZ, RZ, 0x0 ;  /* 0x00000000ff107424 */ /* 0x000fe400078e00ff */
[----:B------:R-:W-:Y:S01]  /*3a10*/  LOP3.LUT R25, R2, R29, RZ, 0x3c, !PT ;  /* 0x0000001d02197212 */ /* 0x000fe200078e3cff */
[----:B------:R2:W3:Y:S03]  /*3a20*/  F2F.F64.F32 R8, R5 ;  /* 0x0000000500087310 */ /* 0x0004e60000201800 */
[----:B------:R-:W-:-:S04]  /*3a30*/  IADD3 R2, PT, PT, R4, 0xb0f8a, R25 ;  /* 0x000b0f8a04027810 */ /* 0x000fc80007ffe019 */
[----:B------:R-:W-:Y:S01]  /*3a40*/  I2FP.F32.U32 R7, R2 ;  /* 0x0000000200077245 */ /* 0x000fe20000201000 */
[----:B--2---:R-:W-:-:S04]  /*3a50*/  IMAD.X R5, RZ, RZ, R14, P0 ;  /* 0x000000ffff057224 */ /* 0x004fc800000e060e */
[----:B------:R-:W-:Y:S01]  /*3a60*/  FFMA R7, R7, R0, 1.1641532182693481445e-10 ;  /* 0x2f00000007077423 */ /* 0x000fe20000000000 */
[----:B------:R-:W-:Y:S01]  /*3a70*/  SHF.L.U64.HI R5, R18, 0x2, R5 ;  /* 0x0000000212057819 */ /* 0x000fe20000010205 */
[----:B---3--:R-:W-:Y:S02]  /*3a80*/  DFMA R8, R8, R16, -1 ;  /* 0xbff000000808742b */ /* 0x008fe40000000010 */
[----:B------:R-:W-:Y:S01]  /*3a90*/  FADD R7, R7, R7 ;  /* 0x0000000707077221 */ /* 0x000fe20000000000 */
[C---:B0-----:R-:W-:Y:S02]  /*3aa0*/  IADD3 R18, P0, PT, R20.reuse, UR12, RZ ;  /* 0x0000000c14127c10 */ /* 0x041fe4000ff1e0ff */
[----:B------:R-:W-:Y:S01]  /*3ab0*/  IADD3 R20, P1, PT, R20, UR14, RZ ;  /* 0x0000000e14147c10 */ /* 0x000fe2000ff3e0ff */
[----:B-1----:R-:W-:Y:S01]  /*3ac0*/  FFMA R2, R23, R7, R6 ;  /* 0x0000000717027223 */ /* 0x002fe20000000006 */
[----:B------:R0:W1:Y:S01]  /*3ad0*/  F2F.F32.F64 R12, R8 ;  /* 0x00000008000c7310 */ /* 0x0000620000301000 */
[C---:B------:R-:W-:Y:S01]  /*3ae0*/  IADD3.X R19, PT, PT, R5.reuse, UR13, RZ, P0, !PT ;  /* 0x0000000d05137c10 */ /* 0x040fe200087fe4ff */
[----:B------:R-:W-:Y:S01]  /*3af0*/  IMAD.MOV.U32 R7, RZ, RZ, R27 ;  /* 0x000000ffff077224 */ /* 0x000fe200078e001b */
[----:B------:R-:W-:Y:S01]  /*3b00*/  IADD3.X R21, PT, PT, R5, UR15, RZ, P1, !PT ;  /* 0x0000000f05157c10 */ /* 0x000fe20008ffe4ff */
[----:B------:R-:W-:Y:S01]  /*3b10*/  FADD R14, -R23, R2 ;  /* 0x00000002170e7221 */ /* 0x000fe20000000100 */
[----:B------:R-:W-:-:S02]  /*3b20*/  IMAD.MOV.U32 R2, RZ, RZ, R15 ;  /* 0x000000ffff027224 */ /* 0x000fc400078e000f */
[----:B------:R-:W-:Y:S02]  /*3b30*/  IMAD.MOV.U32 R5, RZ, RZ, R3 ;  /* 0x000000ffff057224 */ /* 0x000fe400078e0003 */
[----:B0-----:R-:W-:Y:S02]  /*3b40*/  IMAD.MOV.U32 R8, RZ, RZ, R29 ;  /* 0x000000ffff087224 */ /* 0x001fe400078e001d */
[----:B------:R-:W-:Y:S01]  /*3b50*/  IMAD.MOV.U32 R9, RZ, RZ, R25 ;  /* 0x000000ffff097224 */ /* 0x000fe200078e0019 */
[----:B-1----:R0:W-:Y:S04]  /*3b60*/  STG.E desc[UR8][R18.64], R12 ;  /* 0x0000000c12007986 */ /* 0x0021e8000c101908 */
[----:B------:R0:W-:Y:S01]  /*3b70*/  STG.E desc[UR8][R20.64], R14 ;  /* 0x0000000e14007986 */ /* 0x0001e2000c101908 */
[----:B------:R-:W-:Y:S05]  /*3b80*/  BRA.U !UP0, `(.L_x_125) ;  /* 0x0000000108f87547 */ /* 0x000fea000b800000 */
[----:B------:R-:W-:Y:S01]  /*3b90*/  SHF.R.U32.HI R2, RZ, 0x2, R3 ;  /* 0x00000002ff027819 */ /* 0x000fe20000011603 */
[----:B------:R-:W-:Y:S01]  /*3ba0*/  UISETP.NE.AND UP0, UPT, UR7, 0x2, UPT ;  /* 0x000000020700788c */ /* 0x000fe2000bf05270 */
[----:B0-----:R-:W-:Y:S01]  /*3bb0*/  SHF.R.U32.HI R12, RZ, 0x2, R15 ;  /* 0x00000002ff0c7819 */ /* 0x001fe2000001160f */
[----:B------:R-:W-:Y:S01]  /*3bc0*/  IMAD.MOV.U32 R7, RZ, RZ, R25 ;  /* 0x000000ffff077224 */ /* 0x000fe200078e0019 */
[----:B------:R-:W-:Y:S01]  /*3bd0*/  LOP3.LUT R2, R2, R3, RZ, 0x3c, !PT ;  /* 0x0000000302027212 */ /* 0x000fe200078e3cff */
[----:B------:R-:W-:Y:S01]  /*3be0*/  IMAD.SHL.U32 R3, R25, 0x10, RZ ;  /* 0x0000001019037824 */ /* 0x000fe200078e00ff */
[----:B------:R-:W-:-:S03]  /*3bf0*/  LOP3.LUT R12, R12, R15, RZ, 0x3c, !PT ;  /* 0x0000000f0c0c7212 */ /* 0x000fc600078e3cff */
[----:B------:R-:W-:-:S05]  /*3c00*/  IMAD.SHL.U32 R5, R2, 0x2, RZ ;  /* 0x0000000202057824 */ /* 0x000fca00078e00ff */
[----:B------:R-:W-:-:S04]  /*3c10*/  LOP3.LUT R2, R2, R5, R3, 0x96, !PT ;  /* 0x0000000502027212 */ /* 0x000fc800078e9603 */
[----:B------:R-:W-:-:S04]  /*3c20*/  LOP3.LUT R8, R2, R25, RZ, 0x3c, !PT ;  /* 0x0000001902087212 */ /* 0x000fc800078e3cff */
[----:B------:R-:W-:Y:S01]  /*3c30*/  IADD3 R2, PT, PT, R4, 0x10974f, R8 ;  /* 0x0010974f04027810 */ /* 0x000fe20007ffe008 */
[----:B------:R-:W-:-:S03]  /*3c40*/  IMAD.SHL.U32 R5, R8, 0x10, RZ ;  /* 0x0000001008057824 */ /* 0x000fc600078e00ff */
[----:B------:R-:W-:Y:S01]  /*3c50*/  I2FP.F32.U32 R3, R2 ;  /* 0x0000000200037245 */ /* 0x000fe20000201000 */
[----:B------:R-:W-:-:S04]  /*3c60*/  IMAD.SHL.U32 R2, R12, 0x2, RZ ;  /* 0x000000020c027824 */ /* 0x000fc800078e00ff */
[----:B------:R-:W-:Y:S01]  /*3c70*/  FFMA R3, R3, R0, 1.1641532182693481445e-10 ;  /* 0x2f00000003037423 */ /* 0x000fe20000000000 */
[----:B------:R-:W-:-:S03]  /*3c80*/  LOP3.LUT R5, R12, R2, R5, 0x96, !PT ;  /* 0x000000020c057212 */ /* 0x000fc600078e9605 */
[----:B------:R-:W0:Y:S01]  /*3c90*/  F2F.F64.F32 R14, R3 ;  /* 0x00000003000e7310 */ /* 0x000e220000201800 */
[----:B------:R-:W-:-:S04]  /*3ca0*/  LOP3.LUT R9, R5, R8, RZ, 0x3c, !PT ;  /* 0x0000000805097212 */ /* 0x000fc800078e3cff */
[----:B------:R-:W-:-:S04]  /*3cb0*/  IADD3 R2, PT, PT, R4, 0x161f14, R9 ;  /* 0x00161f1404027810 */ /* 0x000fc80007ffe009 */
[----:B------:R-:W-:-:S05]  /*3cc0*/  I2FP.F32.U32 R5, R2 ;  /* 0x0000000200057245 */ /* 0x000fca0000201000 */
[----:B------:R-:W-:Y:S01]  /*3cd0*/  FFMA R5, R5, R0, 1.1641532182693481445e-10 ;  /* 0x2f00000005057423 */ /* 0x000fe20000000000 */
[----:B0-----:R-:W-:-:S03]  /*3ce0*/  DFMA R14, R14, R16, -1 ;  /* 0xbff000000e0e742b */ /* 0x001fc60000000010 */
[----:B------:R-:W-:-:S04]  /*3cf0*/  FADD R5, R5, R5 ;  /* 0x0000000505057221 */ /* 0x000fc80000000000 */
[C---:B------:R-:W-:Y:S01]  /*3d00*/  FFMA R2, R23.reuse, R5, R6 ;  /* 0x0000000517027223 */ /* 0x040fe20000000006 */
[----:B------:R-:W-:Y:S02]  /*3d10*/  IMAD.MOV.U32 R5, RZ, RZ, R27 ;  /* 0x000000ffff057224 */ /* 0x000fe400078e001b */
[----:B------:R-:W0:Y:S01]  /*3d20*/  F2F.F32.F64 R15, R14 ;  /* 0x0000000e000f7310 */ /* 0x000e220000301000 */
[----:B------:R-:W-:Y:S01]  /*3d30*/  FADD R12, -R23, R2 ;  /* 0x00000002170c7221 */ /* 0x000fe20000000100 */
[----:B------:R-:W-:Y:S01]  /*3d40*/  IMAD.MOV.U32 R2, RZ, RZ, R29 ;  /* 0x000000ffff027224 */ /* 0x000fe200078e001d */
[----:B0-----:R2:W-:Y:S04]  /*3d50*/  STG.E desc[UR8][R18.64+0x4], R15 ;  /* 0x0000040f12007986 */ /* 0x0015e8000c101908 */
[----:B------:R2:W-:Y:S01]  /*3d60*/  STG.E desc[UR8][R20.64+0x4], R12 ;  /* 0x0000040c14007986 */ /* 0x0005e2000c101908 */
[----:B------:R-:W-:Y:S05]  /*3d70*/  BRA.U !UP0, `(.L_x_125) ;  /* 0x00000001087c7547 */ /* 0x000fea000b800000 */
[----:B------:R-:W-:Y:S01]  /*3d80*/  SHF.R.U32.HI R2, RZ, 0x2, R27 ;  /* 0x00000002ff027819 */ /* 0x000fe2000001161b */
[----:B------:R-:W-:Y:S01]  /*3d90*/  IMAD.SHL.U32 R3, R9, 0x10, RZ ;  /* 0x0000001009037824 */ /* 0x000fe200078e00ff */
[----:B--2---:R-:W-:Y:S02]  /*3da0*/  SHF.R.U32.HI R12, RZ, 0x2, R29 ;  /* 0x00000002ff0c7819 */ /* 0x004fe4000001161d */
[----:B------:R-:W-:Y:S02]  /*3db0*/  LOP3.LUT R2, R2, R27, RZ, 0x3c, !PT ;  /* 0x0000001b02027212 */ /* 0x000fe400078e3cff */
[----:B------:R-:W-:-:S03]  /*3dc0*/  LOP3.LUT R12, R12, R29, RZ, 0x3c, !PT ;  /* 0x0000001d0c0c7212 */ /* 0x000fc600078e3cff */
[----:B------:R-:W-:Y:S02]  /*3dd0*/  IMAD.SHL.U32 R5, R2, 0x2, RZ ;  /* 0x0000000202057824 */ /* 0x000fe400078e00ff */
[----:B------:R-:W-:-:S03]  /*3de0*/  IMAD.SHL.U32 R7, R12, 0x2, RZ ;  /* 0x000000020c077824 */ /* 0x000fc600078e00ff */
[----:B------:R-:W-:-:S04]  /*3df0*/  LOP3.LUT R2, R2, R5, R3, 0x96, !PT ;  /* 0x0000000502027212 */ /* 0x000fc800078e9603 */
[----:B------:R-:W-:-:S04]  /*3e00*/  LOP3.LUT R15, R2, R9, RZ, 0x3c, !PT ;  /* 0x00000009020f7212 */ /* 0x000fc800078e3cff */
[----:B------:R-:W-:Y:S01]  /*3e10*/  IADD3 R2, PT, PT, R4, 0x1ba6d9, R15 ;  /* 0x001ba6d904027810 */ /* 0x000fe20007ffe00f */
[----:B------:R-:W-:-:S03]  /*3e20*/  IMAD.SHL.U32 R5, R15, 0x10, RZ ;  /* 0x000000100f057824 */ /* 0x000fc600078e00ff */
[----:B------:R-:W-:Y:S02]  /*3e30*/  I2FP.F32.U32 R3, R2 ;  /* 0x0000000200037245 */ /* 0x000fe40000201000 */
[----:B------:R-:W-:Y:S01]  /*3e40*/  LOP3.LUT R12, R12, R7, R5, 0x96, !PT ;  /* 0x000000070c0c7212 */ /* 0x000fe200078e9605 */
[----:B------:R-:W-:Y:S02]  /*3e50*/  IMAD.MOV.U32 R7, RZ, RZ, R9 ;  /* 0x000000ffff077224 */ /* 0x000fe400078e0009 */
[----:B------:R-:W-:Y:S01]  /*3e60*/  FFMA R3, R3, R0, 1.1641532182693481445e-10 ;  /* 0x2f00000003037423 */ /* 0x000fe20000000000 */
[----:B------:R-:W-:-:S04]  /*3e70*/  LOP3.LUT R27, R12, R15, RZ, 0x3c, !PT ;  /* 0x0000000f0c1b7212 */ /* 0x000fc800078e3cff */
[--C-:B------:R-:W-:Y:S01]  /*3e80*/  IADD3 R4, PT, PT, R4, 0x212e9e, R27.reuse ;  /* 0x00212e9e04047810 */ /* 0x100fe20007ffe01b */
[----:B------:R-:W0:Y:S01]  /*3e90*/  F2F.F64.F32 R2, R3 ;  /* 0x0000000300027310 */ /* 0x000e220000201800 */
[----:B------:R-:W-:Y:S02]  /*3ea0*/  IMAD.MOV.U32 R9, RZ, RZ, R27 ;  /* 0x000000ffff097224 */ /* 0x000fe400078e001b */
[----:B------:R-:W-:-:S05]  /*3eb0*/  I2FP.F32.U32 R5, R4 ;  /* 0x0000000400057245 */ /* 0x000fca0000201000 */
[----:B------:R-:W-:-:S04]  /*3ec0*/  FFMA R5, R5, R0, 1.1641532182693481445e-10 ;  /* 0x2f00000005057423 */ /* 0x000fc80000000000 */
[----:B------:R-:W-:Y:S01]  /*3ed0*/  FADD R5, R5, R5 ;  /* 0x0000000505057221 */ /* 0x000fe20000000000 */
[----:B0-----:R-:W-:-:S03]  /*3ee0*/  DFMA R16, R2, R16, -1 ;  /* 0xbff000000210742b */ /* 0x001fc60000000010 */
[C---:B------:R-:W-:Y:S01]  /*3ef0*/  FFMA R6, R23.reuse, R5, R6 ;  /* 0x0000000517067223 */ /* 0x040fe20000000006 */
[----:B------:R-:W-:Y:S02]  /*3f00*/  IMAD.MOV.U32 R2, RZ, RZ, R8 ;  /* 0x000000ffff027224 */ /* 0x000fe400078e0008 */
[----:B------:R-:W-:Y:S02]  /*3f10*/  IMAD.MOV.U32 R5, RZ, RZ, R25 ;  /* 0x000000ffff057224 */ /* 0x000fe400078e0019 */
[----:B------:R-:W-:Y:S01]  /*3f20*/  FADD R23, -R23, R6 ;  /* 0x0000000617177221 */ /* 0x000fe20000000100 */
[----:B------:R-:W-:Y:S01]  /*3f30*/  IMAD.MOV.U32 R8, RZ, RZ, R15 ;  /* 0x000000ffff087224 */ /* 0x000fe200078e000f */
[----:B------:R-:W0:Y:S02]  /*3f40*/  F2F.F32.F64 R17, R16 ;  /* 0x0000001000117310 */ /* 0x000e240000301000 */
[----:B0-----:R3:W-:Y:S04]  /*3f50*/  STG.E desc[UR8][R18.64+0x8], R17 ;  /* 0x0000081112007986 */ /* 0x0017e8000c101908 */
[----:B------:R3:W-:Y:S02]  /*3f60*/  STG.E desc[UR8][R20.64+0x8], R23 ;  /* 0x0000081714007986 */ /* 0x0007e4000c101908 */
.L_x_125:
[----:B-1----:R-:W-:Y:S01]  /*3f70*/  IMAD.MOV.U32 R6, RZ, RZ, R2 ;  /* 0x000000ffff067224 */ /* 0x002fe200078e0002 */
[----:B------:R1:W-:Y:S04]  /*3f80*/  STL.64 [R1+0x10], R8 ;  /* 0x0000100801007387 */ /* 0x0003e80000100a00 */
[----:B------:R1:W-:Y:S04]  /*3f90*/  STL [R1+0x4], R5 ;  /* 0x0000040501007387 */ /* 0x0003e80000100800 */
[----:B------:R1:W-:Y:S02]  /*3fa0*/  STL.64 [R1+0x8], R6 ;  /* 0x0000080601007387 */ /* 0x0003e40000100a00 */
.L_x_122:
[----:B------:R-:W4:Y:S01]  /*3fb0*/  LDCU UR4, c[0x0][0x398] ;  /* 0x00007300ff0477ac */ /* 0x000f220008000800 */
[----:B------:R-:W-:-:S05]  /*3fc0*/  IMAD.IADD R10, R13, 0x1, R10 ;  /* 0x000000010d0a7824 */ /* 0x000fca00078e020a */
[----:B----4-:R-:W-:-:S13]  /*3fd0*/  ISETP.GE.AND P0, PT, R10, UR4, PT ;  /* 0x000000040a007c0c */ /* 0x010fda000bf06270 */
[----:B------:R-:W-:Y:S05]  /*3fe0*/  @!P0 BRA `(.L_x_126) ;  /* 0xffffffc000848947 */ /* 0x000fea000383ffff */
[----:B------:R-:W-:Y:S05]  /*3ff0*/  EXIT ;  /* 0x000000000000794d */ /* 0x000fea0003800000 */
        .weak           $__internal_2_$__cuda_sm20_sqrt_rn_f32_slowpath
        .type           $__internal_2_$__cuda_sm20_sqrt_rn_f32_slowpath,@function
        .size           $__internal_2_$__cuda_sm20_sqrt_rn_f32_slowpath,(.L_x_131 - $__internal_2_$__cuda_sm20_sqrt_rn_f32_slowpath)
$__internal_2_$__cuda_sm20_sqrt_rn_f32_slowpath:
[----:B------:R-:W-:-:S13]  /*4000*/  LOP3.LUT P0, RZ, R7, 0x7fffffff, RZ, 0xc0, !PT ;  /* 0x7fffffff07ff7812 */ /* 0x000fda000780c0ff */
[----:B------:R-:W-:Y:S01]  /*4010*/  @!P0 IMAD.MOV.U32 R8, RZ, RZ, R7 ;  /* 0x000000ffff088224 */ /* 0x000fe200078e0007 */
        /* <DEDUP_REMOVED lines=11> */
[----:B------:R-:W-:-:S03]  /*40d0*/  @P0 FMUL.FTZ R15, R15, 0.5 ;  /* 0x3f0000000f0f0820 */ /* 0x000fc60000410000 */
[----:B------:R-:W-:-:S04]  /*40e0*/  @P0 FADD.FTZ R8, -R19, -RZ ;  /* 0x800000ff13080221 */ /* 0x000fc80000010100 */
[----:B------:R-:W-:Y:S01]  /*40f0*/  @P0 FFMA R14, R19, R8, R12 ;  /* 0x00000008130e0223 */ /* 0x000fe2000000000c */
[----:B------:R-:W-:-:S03]  /*4100*/  @!P0 IMAD.MOV.U32 R8, RZ, RZ, R7 ;  /* 0x000000ffff088224 */ /* 0x000fc600078e0007 */
[----:B------:R-:W-:-:S04]  /*4110*/  @P0 FFMA R14, R14, R15, R19 ;  /* 0x0000000f0e0e0223 */ /* 0x000fc80000000013 */
[----:B------:R-:W-:-:S07]  /*4120*/  @P0 FMUL.FTZ R8, R14, 2.3283064365386962891e-10 ;  /* 0x2f8000000e080820 */ /* 0x000fce0000410000 */
.L_x_127:
[----:B------:R-:W-:Y:S02]  /*4130*/  IMAD.MOV.U32 R14, RZ, RZ, R16 ;  /* 0x000000ffff0e7224 */ /* 0x000fe400078e0010 */
[----:B------:R-:W-:-:S04]  /*4140*/  IMAD.MOV.U32 R15, RZ, RZ, 0x0 ;  /* 0x00000000ff0f7424 */ /* 0x000fc800078e00ff */
[----:B------:R-:W-:Y:S05]  /*4150*/  RET.REL.NODEC R14 `(generate_clusters) ;  /* 0xffffffbc0ea87950 */ /* 0x000fea0003c3ffff */
.L_x_128:
        /* <DEDUP_REMOVED lines=10> */
.L_x_131:


//--------------------- .nv.global.init           --------------------------
	.section	.nv.global.init,"aw",@progbits
	.align	4
.nv.global.init:
	.type		mrg32k3aM1SubSeq,@object
	.size		mrg32k3aM1SubSeq,(mrg32k3aM2SubSeq - mrg32k3aM1SubSeq)
mrg32k3aM1SubSeq:
        /*0000*/ 	.byte	0x0b, 0xcc, 0xee, 0x04, 0x73, 0x29, 0x8b, 0x6f, 0xf6, 0x53, 0x03, 0xf6, 0x23, 0xf6, 0xea, 0xda
        /* <DEDUP_REMOVED lines=125> */
	.type		mrg32k3aM2SubSeq,@object
	.size		mrg32k3aM2SubSeq,(mrg32k3aM1 - mrg32k3aM2SubSeq)
mrg32k3aM2SubSeq:
        /* <DEDUP_REMOVED lines=126> */
	.type		mrg32k3aM1,@object
	.size		mrg32k3aM1,(mrg32k3aM1Seq - mrg32k3aM1)
mrg32k3aM1:
        /* <DEDUP_REMOVED lines=144> */
	.type		mrg32k3aM1Seq,@object
	.size		mrg32k3aM1Seq,(mrg32k3aM2 - mrg32k3aM1Seq)
mrg32k3aM1Seq:
        /* <DEDUP_REMOVED lines=144> */
	.type		mrg32k3aM2,@object
	.size		mrg32k3aM2,(mrg32k3aM2Seq - mrg32k3aM2)
mrg32k3aM2:
        /* <DEDUP_REMOVED lines=144> */
	.type		mrg32k3aM2Seq,@object
	.size		mrg32k3aM2Seq,(precalc_xorwow_matrix - mrg32k3aM2Seq)
mrg32k3aM2Seq:
        /* <DEDUP_REMOVED lines=144> */
	.type		precalc_xorwow_matrix,@object
	.size		precalc_xorwow_matrix,(precalc_xorwow_offset_matrix - precalc_xorwow_matrix)
precalc_xorwow_matrix:
        /* <DEDUP_REMOVED lines=6400> */
	.type		precalc_xorwow_offset_matrix,@object
	.size		precalc_xorwow_offset_matrix,(.L_1 - precalc_xorwow_offset_matrix)
precalc_xorwow_offset_matrix:
        /* <DEDUP_REMOVED lines=6400> */
.L_1:


//--------------------- .nv.shared.reserved.0     --------------------------
	.section	.nv.shared.reserved.0,"aw",@nobits
	.weak		__nv_reservedSMEM_offset_0_alias
	.size		__nv_reservedSMEM_offset_0_alias, 0, 64
	.other		__nv_reservedSMEM_offset_0_alias,@"STO_CUDA_RESERVED_SHARED STV_DEFAULT"
__nv_reservedSMEM_offset_0_alias:
	.zero		0
	.zero		64


//--------------------- .nv.constant0.calc_total_distance --------------------------
	.section	.nv.constant0.calc_total_distance,"a",@progbits
	.sectionflags	@""
	.align	4
.nv.constant0.calc_total_distance:
	.zero		952


//--------------------- .nv.constant0.generate_vectors --------------------------
	.section	.nv.constant0.generate_vectors,"a",@progbits
	.sectionflags	@""
	.align	4
.nv.constant0.generate_vectors:
	.zero		960


//--------------------- .nv.constant0.generate_clusters --------------------------
	.section	.nv.constant0.generate_clusters,"a",@progbits
	.sectionflags	@""
	.align	4
.nv.constant0.generate_clusters:
	.zero		952


//--------------------- SYMBOLS --------------------------

	.type		.nv.reservedSmem.offset0,@object
	.size		.nv.reservedSmem.offset0,0x4
